	.target	sm_90a

	.elftype	@"ET_EXEC"


//--------------------- .note.nv.tkinfo           --------------------------
	.section	.note.nv.tkinfo,"",@"SHT_NOTE"
	.sectionflags	@"SHF_NOTE_NV_TKINFO"
	.tkinfo
        /*0018*/ 	.word	0x00000002
        /*0030*/ 	.string	""
        /*0030*/ 	.string	"ptxas"
        /*0030*/ 	.string	"Cuda compilation tools, release 13.0, V13.0.88"
        /*0030*/ 	.string	"Build cuda_13.0.r13.0/compiler.36424714_0"
        /*0030*/ 	.string	"-arch sm_90a -m 64 "



//--------------------- .note.nv.cuinfo           --------------------------
	.section	.note.nv.cuinfo,"",@"SHT_NOTE"
	.sectionflags	@"SHF_NOTE_NV_CUINFO"
        /*0018*/ 	.short	0x0002
        /*001a*/ 	.short	0x005a
        /*001c*/ 	.short	0x0082
	.zero		2


//--------------------- .nv.info                  --------------------------
	.section	.nv.info,"",@"SHT_CUDA_INFO"
	.align	4


	//----- nvinfo : EIATTR_REGCOUNT
	.align		4
        /*0000*/ 	.byte	0x04, 0x2f
        /*0002*/ 	.short	(.L_29 - .L_28)
	.align		4
.L_28:
        /*0004*/ 	.word	index@(_Z14shuffle_kernelPjiiiiiiii)
        /*0008*/ 	.word	0x00000020


	//----- nvinfo : EIATTR_FRAME_SIZE
	.align		4
.L_29:
        /*000c*/ 	.byte	0x04, 0x11
        /*000e*/ 	.short	(.L_31 - .L_30)
	.align		4
.L_30:
        /*0010*/ 	.word	index@(_Z14shuffle_kernelPjiiiiiiii)
        /*0014*/ 	.word	0x00000000


	//----- nvinfo : EIATTR_REGCOUNT
	.align		4
.L_31:
        /*0018*/ 	.byte	0x04, 0x2f
        /*001a*/ 	.short	(.L_33 - .L_32)
	.align		4
.L_32:
        /*001c*/ 	.word	index@(_Z23reconstruct_gptq_kernelPKjPKtS0_PK6__halfiiiiPS3_iii)
        /*0020*/ 	.word	0x00000038


	//----- nvinfo : EIATTR_FRAME_SIZE
	.align		4
.L_33:
        /*0024*/ 	.byte	0x04, 0x11
        /*0026*/ 	.short	(.L_35 - .L_34)
	.align		4
.L_34:
        /*0028*/ 	.word	index@(_Z23reconstruct_gptq_kernelPKjPKtS0_PK6__halfiiiiPS3_iii)
        /*002c*/ 	.word	0x00000000


	//----- nvinfo : EIATTR_REGCOUNT
	.align		4
.L_35:
        /*0030*/ 	.byte	0x04, 0x2f
        /*0032*/ 	.short	(.L_37 - .L_36)
	.align		4
.L_36:
        /*0034*/ 	.word	index@(_Z18reconstruct_kernelPKjPKtS0_PK6__halfS2_iiiPS3_iiiiiiii)
        /*0038*/ 	.word	0x00000028


	//----- nvinfo : EIATTR_FRAME_SIZE
	.align		4
.L_37:
        /*003c*/ 	.byte	0x04, 0x11
        /*003e*/ 	.short	(.L_39 - .L_38)
	.align		4
.L_38:
        /*0040*/ 	.word	index@(_Z18reconstruct_kernelPKjPKtS0_PK6__halfS2_iiiPS3_iiiiiiii)
        /*0044*/ 	.word	0x00000000


	//----- nvinfo : EIATTR_REGCOUNT
	.align		4
.L_39:
        /*0048*/ 	.byte	0x04, 0x2f
        /*004a*/ 	.short	(.L_41 - .L_40)
	.align		4
.L_40:
        /*004c*/ 	.word	index@(_Z22make_sequential_kernelPKjPjPKtii)
        /*0050*/ 	.word	0x0000001e


	//----- nvinfo : EIATTR_FRAME_SIZE
	.align		4
.L_41:
        /*0054*/ 	.byte	0x04, 0x11
        /*0056*/ 	.short	(.L_43 - .L_42)
	.align		4
.L_42:
        /*0058*/ 	.word	index@(_Z22make_sequential_kernelPKjPjPKtii)
        /*005c*/ 	.word	0x00000000


	//----- nvinfo : EIATTR_REGCOUNT
	.align		4
.L_43:
        /*0060*/ 	.byte	0x04, 0x2f
        /*0062*/ 	.short	(.L_45 - .L_44)
	.align		4
.L_44:
        /*0064*/ 	.word	index@(_Z25matrix_fp8_to_fp16_kernelPKhP6__half)
        /*0068*/ 	.word	0x0000000e


	//----- nvinfo : EIATTR_FRAME_SIZE
	.align		4
.L_45:
        /*006c*/ 	.byte	0x04, 0x11
        /*006e*/ 	.short	(.L_47 - .L_46)
	.align		4
.L_46:
        /*0070*/ 	.word	index@(_Z25matrix_fp8_to_fp16_kernelPKhP6__half)
        /*0074*/ 	.word	0x00000000


	//----- nvinfo : EIATTR_REGCOUNT
	.align		4
.L_47:
        /*0078*/ 	.byte	0x04, 0x2f
        /*007a*/ 	.short	(.L_49 - .L_48)
	.align		4
.L_48:
        /*007c*/ 	.word	index@(_Z25matrix_fp16_to_fp8_kernelPK6__halfPh)
        /*0080*/ 	.word	0x0000000e


	//----- nvinfo : EIATTR_FRAME_SIZE
	.align		4
.L_49:
        /*0084*/ 	.byte	0x04, 0x11
        /*0086*/ 	.short	(.L_51 - .L_50)
	.align		4
.L_50:
        /*0088*/ 	.word	index@(_Z25matrix_fp16_to_fp8_kernelPK6__halfPh)
        /*008c*/ 	.word	0x00000000


	//----- nvinfo : EIATTR_MIN_STACK_SIZE
	.align		4
.L_51:
        /*0090*/ 	.byte	0x04, 0x12
        /*0092*/ 	.short	(.L_53 - .L_52)
	.align		4
.L_52:
        /*0094*/ 	.word	index@(_Z25matrix_fp16_to_fp8_kernelPK6__halfPh)
        /*0098*/ 	.word	0x00000000


	//----- nvinfo : EIATTR_MIN_STACK_SIZE
	.align		4
.L_53:
        /*009c*/ 	.byte	0x04, 0x12
        /*009e*/ 	.short	(.L_55 - .L_54)
	.align		4
.L_54:
        /*00a0*/ 	.word	index@(_Z25matrix_fp8_to_fp16_kernelPKhP6__half)
        /*00a4*/ 	.word	0x00000000


	//----- nvinfo : EIATTR_MIN_STACK_SIZE
	.align		4
.L_55:
        /*00a8*/ 	.byte	0x04, 0x12
        /*00aa*/ 	.short	(.L_57 - .L_56)
	.align		4
.L_56:
        /*00ac*/ 	.word	index@(_Z22make_sequential_kernelPKjPjPKtii)
        /*00b0*/ 	.word	0x00000000


	//----- nvinfo : EIATTR_MIN_STACK_SIZE
	.align		4
.L_57:
        /*00b4*/ 	.byte	0x04, 0x12
        /*00b6*/ 	.short	(.L_59 - .L_58)
	.align		4
.L_58:
        /*00b8*/ 	.word	index@(_Z18reconstruct_kernelPKjPKtS0_PK6__halfS2_iiiPS3_iiiiiiii)
        /*00bc*/ 	.word	0x00000000


	//----- nvinfo : EIATTR_MIN_STACK_SIZE
	.align		4
.L_59:
        /*00c0*/ 	.byte	0x04, 0x12
        /*00c2*/ 	.short	(.L_61 - .L_60)
	.align		4
.L_60:
        /*00c4*/ 	.word	index@(_Z23reconstruct_gptq_kernelPKjPKtS0_PK6__halfiiiiPS3_iii)
        /*00c8*/ 	.word	0x00000000


	//----- nvinfo : EIATTR_MIN_STACK_SIZE
	.align		4
.L_61:
        /*00cc*/ 	.byte	0x04, 0x12
        /*00ce*/ 	.short	(.L_63 - .L_62)
	.align		4
.L_62:
        /*00d0*/ 	.word	index@(_Z14shuffle_kernelPjiiiiiiii)
        /*00d4*/ 	.word	0x00000000
.L_63:


//--------------------- .nv.compat                --------------------------
	.section	.nv.compat,"",@"SHT_CUDA_COMPAT_INFO"
	.align	4
        /*0000*/ 	.byte	0x02, 0x09, 0x01, 0x00, 0x02, 0x02, 0x01, 0x00, 0x02, 0x05, 0x05, 0x00, 0x03, 0x07, 0x01, 0x01
        /*0010*/ 	.byte	0x02, 0x03, 0x00, 0x00, 0x02, 0x06, 0x01, 0x00, 0x04, 0x0b, 0x08, 0x00, 0x00, 0x00, 0x00, 0x00
        /*0020*/ 	.byte	0x00, 0x00, 0x00, 0x00


//--------------------- .nv.info._Z25matrix_fp16_to_fp8_kernelPK6__halfPh --------------------------
	.section	.nv.info._Z25matrix_fp16_to_fp8_kernelPK6__halfPh,"",@"SHT_CUDA_INFO"
	.sectionflags	@""
	.align	4


	//----- nvinfo : EIATTR_CUDA_API_VERSION
	.align		4
        /*0000*/ 	.byte	0x04, 0x37
        /*0002*/ 	.short	(.L_65 - .L_64)
.L_64:
        /*0004*/ 	.word	0x00000082


	//----- nvinfo : EIATTR_KPARAM_INFO
	.align		4
.L_65:
        /*0008*/ 	.byte	0x04, 0x17
        /*000a*/ 	.short	(.L_67 - .L_66)
.L_66:
        /*000c*/ 	.word	0x00000000
        /*0010*/ 	.short	0x0001
        /*0012*/ 	.short	0x0008
        /*0014*/ 	.byte	0x00, 0xf0, 0x21, 0x00


	//----- nvinfo : EIATTR_KPARAM_INFO
	.align		4
.L_67:
        /*0018*/ 	.byte	0x04, 0x17
        /*001a*/ 	.short	(.L_69 - .L_68)
.L_68:
        /*001c*/ 	.word	0x00000000
        /*0020*/ 	.short	0x0000
        /*0022*/ 	.short	0x0000
        /*0024*/ 	.byte	0x00, 0xf0, 0x21, 0x00


	//----- nvinfo : EIATTR_SPARSE_MMA_MASK
	.align		4
.L_69:
        /*0028*/ 	.byte	0x03, 0x50
        /*002a*/ 	.short	0x0000


	//----- nvinfo : EIATTR_MAXREG_COUNT
	.align		4
        /*002c*/ 	.byte	0x03, 0x1b
        /*002e*/ 	.short	0x00ff


	//----- nvinfo : EIATTR_MERCURY_ISA_VERSION
	.align		4
        /*0030*/ 	.byte	0x03, 0x5f
        /*0032*/ 	.short	0x0101


	//----- nvinfo : EIATTR_EXIT_INSTR_OFFSETS
	.align		4
        /*0034*/ 	.byte	0x04, 0x1c
        /*0036*/ 	.short	(.L_71 - .L_70)


	//   ....[0]....
.L_70:
        /*0038*/ 	.word	0x00000130


	//----- nvinfo : EIATTR_CBANK_PARAM_SIZE
	.align		4
.L_71:
        /*003c*/ 	.byte	0x03, 0x19
        /*003e*/ 	.short	0x0010


	//----- nvinfo : EIATTR_PARAM_CBANK
	.align		4
        /*0040*/ 	.byte	0x04, 0x0a
        /*0042*/ 	.short	(.L_73 - .L_72)
	.align		4
.L_72:
        /*0044*/ 	.word	index@(.nv.constant0._Z25matrix_fp16_to_fp8_kernelPK6__halfPh)
        /*0048*/ 	.short	0x0210
        /*004a*/ 	.short	0x0010


	//----- nvinfo : EIATTR_SW_WAR
	.align		4
.L_73:
        /*004c*/ 	.byte	0x04, 0x36
        /*004e*/ 	.short	(.L_75 - .L_74)
.L_74:
        /*0050*/ 	.word	0x00000008
.L_75:


//--------------------- .nv.info._Z25matrix_fp8_to_fp16_kernelPKhP6__half --------------------------
	.section	.nv.info._Z25matrix_fp8_to_fp16_kernelPKhP6__half,"",@"SHT_CUDA_INFO"
	.sectionflags	@""
	.align	4


	//----- nvinfo : EIATTR_CUDA_API_VERSION
	.align		4
        /*0000*/ 	.byte	0x04, 0x37
        /*0002*/ 	.short	(.L_77 - .L_76)
.L_76:
        /*0004*/ 	.word	0x00000082


	//----- nvinfo : EIATTR_KPARAM_INFO
	.align		4
.L_77:
        /*0008*/ 	.byte	0x04, 0x17
        /*000a*/ 	.short	(.L_79 - .L_78)
.L_78:
        /*000c*/ 	.word	0x00000000
        /*0010*/ 	.short	0x0001
        /*0012*/ 	.short	0x0008
        /*0014*/ 	.byte	0x00, 0xf0, 0x21, 0x00


	//----- nvinfo : EIATTR_KPARAM_INFO
	.align		4
.L_79:
        /*0018*/ 	.byte	0x04, 0x17
        /*001a*/ 	.short	(.L_81 - .L_80)
.L_80:
        /*001c*/ 	.word	0x00000000
        /*0020*/ 	.short	0x0000
        /*0022*/ 	.short	0x0000
        /*0024*/ 	.byte	0x00, 0xf0, 0x21, 0x00


	//----- nvinfo : EIATTR_SPARSE_MMA_MASK
	.align		4
.L_81:
        /*0028*/ 	.byte	0x03, 0x50
        /*002a*/ 	.short	0x0000


	//----- nvinfo : EIATTR_MAXREG_COUNT
	.align		4
        /*002c*/ 	.byte	0x03, 0x1b
        /*002e*/ 	.short	0x00ff


	//----- nvinfo : EIATTR_MERCURY_ISA_VERSION
	.align		4
        /*0030*/ 	.byte	0x03, 0x5f
        /*0032*/ 	.short	0x0101


	//----- nvinfo : EIATTR_EXIT_INSTR_OFFSETS
	.align		4
        /*0034*/ 	.byte	0x04, 0x1c
        /*0036*/ 	.short	(.L_83 - .L_82)


	//   ....[0]....
.L_82:
        /*0038*/ 	.word	0x00000130


	//----- nvinfo : EIATTR_CBANK_PARAM_SIZE
	.align		4
.L_83:
        /*003c*/ 	.byte	0x03, 0x19
        /*003e*/ 	.short	0x0010


	//----- nvinfo : EIATTR_PARAM_CBANK
	.align		4
        /*0040*/ 	.byte	0x04, 0x0a
        /*0042*/ 	.short	(.L_85 - .L_84)
	.align		4
.L_84:
        /*0044*/ 	.word	index@(.nv.constant0._Z25matrix_fp8_to_fp16_kernelPKhP6__half)
        /*0048*/ 	.short	0x0210
        /*004a*/ 	.short	0x0010


	//----- nvinfo : EIATTR_SW_WAR
	.align		4
.L_85:
        /*004c*/ 	.byte	0x04, 0x36
        /*004e*/ 	.short	(.L_87 - .L_86)
.L_86:
        /*0050*/ 	.word	0x00000008
.L_87:


//--------------------- .nv.info._Z22make_sequential_kernelPKjPjPKtii --------------------------
	.section	.nv.info._Z22make_sequential_kernelPKjPjPKtii,"",@"SHT_CUDA_INFO"
	.sectionflags	@""
	.align	4


	//----- nvinfo : EIATTR_CUDA_API_VERSION
	.align		4
        /*0000*/ 	.byte	0x04, 0x37
        /*0002*/ 	.short	(.L_89 - .L_88)
.L_88:
        /*0004*/ 	.word	0x00000082


	//----- nvinfo : EIATTR_KPARAM_INFO
	.align		4
.L_89:
        /*0008*/ 	.byte	0x04, 0x17
        /*000a*/ 	.short	(.L_91 - .L_90)
.L_90:
        /*000c*/ 	.word	0x00000000
        /*0010*/ 	.short	0x0004
        /*0012*/ 	.short	0x001c
        /*0014*/ 	.byte	0x00, 0xf0, 0x11, 0x00


	//----- nvinfo : EIATTR_KPARAM_INFO
	.align		4
.L_91:
        /*0018*/ 	.byte	0x04, 0x17
        /*001a*/ 	.short	(.L_93 - .L_92)
.L_92:
        /*001c*/ 	.word	0x00000000
        /*0020*/ 	.short	0x0003
        /*0022*/ 	.short	0x0018
        /*0024*/ 	.byte	0x00, 0xf0, 0x11, 0x00


	//----- nvinfo : EIATTR_KPARAM_INFO
	.align		4
.L_93:
        /*0028*/ 	.byte	0x04, 0x17
        /*002a*/ 	.short	(.L_95 - .L_94)
.L_94:
        /*002c*/ 	.word	0x00000000
        /*0030*/ 	.short	0x0002
        /*0032*/ 	.short	0x0010
        /*0034*/ 	.byte	0x00, 0xf0, 0x21, 0x00


	//----- nvinfo : EIATTR_KPARAM_INFO
	.align		4
.L_95:
        /*0038*/ 	.byte	0x04, 0x17
        /*003a*/ 	.short	(.L_97 - .L_96)
.L_96:
        /*003c*/ 	.word	0x00000000
        /*0040*/ 	.short	0x0001
        /*0042*/ 	.short	0x0008
        /*0044*/ 	.byte	0x00, 0xf0, 0x21, 0x00


	//----- nvinfo : EIATTR_KPARAM_INFO
	.align		4
.L_97:
        /*0048*/ 	.byte	0x04, 0x17
        /*004a*/ 	.short	(.L_99 - .L_98)
.L_98:
        /*004c*/ 	.word	0x00000000
        /*0050*/ 	.short	0x0000
        /*0052*/ 	.short	0x0000
        /*0054*/ 	.byte	0x00, 0xf0, 0x21, 0x00


	//----- nvinfo : EIATTR_SPARSE_MMA_MASK
	.align		4
.L_99:
        /*0058*/ 	.byte	0x03, 0x50
        /*005a*/ 	.short	0x0000


	//----- nvinfo : EIATTR_MAXREG_COUNT
	.align		4
        /*005c*/ 	.byte	0x03, 0x1b
        /*005e*/ 	.short	0x00ff


	//----- nvinfo : EIATTR_MERCURY_ISA_VERSION
	.align		4
        /*0060*/ 	.byte	0x03, 0x5f
        /*0062*/ 	.short	0x0101


	//----- nvinfo : EIATTR_EXIT_INSTR_OFFSETS
	.align		4
        /*0064*/ 	.byte	0x04, 0x1c
        /*0066*/ 	.short	(.L_101 - .L_100)


	//   ....[0]....
.L_100:
        /*0068*/ 	.word	0x00000070


	//   ....[1]....
        /*006c*/ 	.word	0x00000780


	//----- nvinfo : EIATTR_CBANK_PARAM_SIZE
	.align		4
.L_101:
        /*0070*/ 	.byte	0x03, 0x19
        /*0072*/ 	.short	0x0020


	//----- nvinfo : EIATTR_PARAM_CBANK
	.align		4
        /*0074*/ 	.byte	0x04, 0x0a
        /*0076*/ 	.short	(.L_103 - .L_102)
	.align		4
.L_102:
        /*0078*/ 	.word	index@(.nv.constant0._Z22make_sequential_kernelPKjPjPKtii)
        /*007c*/ 	.short	0x0210
        /*007e*/ 	.short	0x0020


	//----- nvinfo : EIATTR_SW_WAR
	.align		4
.L_103:
        /*0080*/ 	.byte	0x04, 0x36
        /*0082*/ 	.short	(.L_105 - .L_104)
.L_104:
        /*0084*/ 	.word	0x00000008
.L_105:


//--------------------- .nv.info._Z18reconstruct_kernelPKjPKtS0_PK6__halfS2_iiiPS3_iiiiiiii --------------------------
	.section	.nv.info._Z18reconstruct_kernelPKjPKtS0_PK6__halfS2_iiiPS3_iiiiiiii,"",@"SHT_CUDA_INFO"
	.sectionflags	@""
	.align	4


	//----- nvinfo : EIATTR_CUDA_API_VERSION
	.align		4
        /*0000*/ 	.byte	0x04, 0x37
        /*0002*/ 	.short	(.L_107 - .L_106)
.L_106:
        /*0004*/ 	.word	0x00000082


	//----- nvinfo : EIATTR_KPARAM_INFO
	.align		4
.L_107:
        /*0008*/ 	.byte	0x04, 0x17
        /*000a*/ 	.short	(.L_109 - .L_108)
.L_108:
        /*000c*/ 	.word	0x00000000
        /*0010*/ 	.short	0x0010
        /*0012*/ 	.short	0x005c
        /*0014*/ 	.byte	0x00, 0xf0, 0x11, 0x00


	//----- nvinfo : EIATTR_KPARAM_INFO
	.align		4
.L_109:
        /*0018*/ 	.byte	0x04, 0x17
        /*001a*/ 	.short	(.L_111 - .L_110)
.L_110:
        /*001c*/ 	.word	0x00000000
        /*0020*/ 	.short	0x000f
        /*0022*/ 	.short	0x0058
        /*0024*/ 	.byte	0x00, 0xf0, 0x11, 0x00


	//----- nvinfo : EIATTR_KPARAM_INFO
	.align		4
.L_111:
        /*0028*/ 	.byte	0x04, 0x17
        /*002a*/ 	.short	(.L_113 - .L_112)
.L_112:
        /*002c*/ 	.word	0x00000000
        /*0030*/ 	.short	0x000e
        /*0032*/ 	.short	0x0054
        /*0034*/ 	.byte	0x00, 0xf0, 0x11, 0x00


	//----- nvinfo : EIATTR_KPARAM_INFO
	.align		4
.L_113:
        /*0038*/ 	.byte	0x04, 0x17
        /*003a*/ 	.short	(.L_115 - .L_114)
.L_114:
        /*003c*/ 	.word	0x00000000
        /*0040*/ 	.short	0x000d
        /*0042*/ 	.short	0x0050
        /*0044*/ 	.byte	0x00, 0xf0, 0x11, 0x00


	//----- nvinfo : EIATTR_KPARAM_INFO
	.align		4
.L_115:
        /*0048*/ 	.byte	0x04, 0x17
        /*004a*/ 	.short	(.L_117 - .L_116)
.L_116:
        /*004c*/ 	.word	0x00000000
        /*0050*/ 	.short	0x000c
        /*0052*/ 	.short	0x004c
        /*0054*/ 	.byte	0x00, 0xf0, 0x11, 0x00


	//----- nvinfo : EIATTR_KPARAM_INFO
	.align		4
.L_117:
        /*0058*/ 	.byte	0x04, 0x17
        /*005a*/ 	.short	(.L_119 - .L_118)
.L_118:
        /*005c*/ 	.word	0x00000000
        /*0060*/ 	.short	0x000b
        /*0062*/ 	.short	0x0048
        /*0064*/ 	.byte	0x00, 0xf0, 0x11, 0x00


	//----- nvinfo : EIATTR_KPARAM_INFO
	.align		4
.L_119:
        /*0068*/ 	.byte	0x04, 0x17
        /*006a*/ 	.short	(.L_121 - .L_120)
.L_120:
        /*006c*/ 	.word	0x00000000
        /*0070*/ 	.short	0x000a
        /*0072*/ 	.short	0x0044
        /*0074*/ 	.byte	0x00, 0xf0, 0x11, 0x00


	//----- nvinfo : EIATTR_KPARAM_INFO
	.align		4
.L_121:
        /*0078*/ 	.byte	0x04, 0x17
        /*007a*/ 	.short	(.L_123 - .L_122)
.L_122:
        /*007c*/ 	.word	0x00000000
        /*0080*/ 	.short	0x0009
        /*0082*/ 	.short	0x0040
        /*0084*/ 	.byte	0x00, 0xf0, 0x11, 0x00


	//----- nvinfo : EIATTR_KPARAM_INFO
	.align		4
.L_123:
        /*0088*/ 	.byte	0x04, 0x17
        /*008a*/ 	.short	(.L_125 - .L_124)
.L_124:
        /*008c*/ 	.word	0x00000000
        /*0090*/ 	.short	0x0008
        /*0092*/ 	.short	0x0038
        /*0094*/ 	.byte	0x00, 0xf0, 0x21, 0x00


	//----- nvinfo : EIATTR_KPARAM_INFO
	.align		4
.L_125:
        /*0098*/ 	.byte	0x04, 0x17
        /*009a*/ 	.short	(.L_127 - .L_126)
.L_126:
        /*009c*/ 	.word	0x00000000
        /*00a0*/ 	.short	0x0007
        /*00a2*/ 	.short	0x0030
        /*00a4*/ 	.byte	0x00, 0xf0, 0x11, 0x00


	//----- nvinfo : EIATTR_KPARAM_INFO
	.align		4
.L_127:
        /*00a8*/ 	.byte	0x04, 0x17
        /*00aa*/ 	.short	(.L_129 - .L_128)
.L_128:
        /*00ac*/ 	.word	0x00000000
        /*00b0*/ 	.short	0x0006
        /*00b2*/ 	.short	0x002c
        /*00b4*/ 	.byte	0x00, 0xf0, 0x11, 0x00


	//----- nvinfo : EIATTR_KPARAM_INFO
	.align		4
.L_129:
        /*00b8*/ 	.byte	0x04, 0x17
        /*00ba*/ 	.short	(.L_131 - .L_130)
.L_130:
        /*00bc*/ 	.word	0x00000000
        /*00c0*/ 	.short	0x0005
        /*00c2*/ 	.short	0x0028
        /*00c4*/ 	.byte	0x00, 0xf0, 0x11, 0x00


	//----- nvinfo : EIATTR_KPARAM_INFO
	.align		4
.L_131:
        /*00c8*/ 	.byte	0x04, 0x17
        /*00ca*/ 	.short	(.L_133 - .L_132)
.L_132:
        /*00cc*/ 	.word	0x00000000
        /*00d0*/ 	.short	0x0004
        /*00d2*/ 	.short	0x0020
        /*00d4*/ 	.byte	0x00, 0xf0, 0x21, 0x00


	//----- nvinfo : EIATTR_KPARAM_INFO
	.align		4
.L_133:
        /*00d8*/ 	.byte	0x04, 0x17
        /*00da*/ 	.short	(.L_135 - .L_134)
.L_134:
        /*00dc*/ 	.word	0x00000000
        /*00e0*/ 	.short	0x0003
        /*00e2*/ 	.short	0x0018
        /*00e4*/ 	.byte	0x00, 0xf0, 0x21, 0x00


	//----- nvinfo : EIATTR_KPARAM_INFO
	.align		4
.L_135:
        /*00e8*/ 	.byte	0x04, 0x17
        /*00ea*/ 	.short	(.L_137 - .L_136)
.L_136:
        /*00ec*/ 	.word	0x00000000
        /*00f0*/ 	.short	0x0002
        /*00f2*/ 	.short	0x0010
        /*00f4*/ 	.byte	0x00, 0xf0, 0x21, 0x00


	//----- nvinfo : EIATTR_KPARAM_INFO
	.align		4
.L_137:
        /*00f8*/ 	.byte	0x04, 0x17
        /*00fa*/ 	.short	(.L_139 - .L_138)
.L_138:
        /*00fc*/ 	.word	0x00000000
        /*0100*/ 	.short	0x0001
        /*0102*/ 	.short	0x0008
        /*0104*/ 	.byte	0x00, 0xf0, 0x21, 0x00


	//----- nvinfo : EIATTR_KPARAM_INFO
	.align		4
.L_139:
        /*0108*/ 	.byte	0x04, 0x17
        /*010a*/ 	.short	(.L_141 - .L_140)
.L_140:
        /*010c*/ 	.word	0x00000000
        /*0110*/ 	.short	0x0000
        /*0112*/ 	.short	0x0000
        /*0114*/ 	.byte	0x00, 0xf0, 0x21, 0x00


	//----- nvinfo : EIATTR_SPARSE_MMA_MASK
	.align		4
.L_141:
        /*0118*/ 	.byte	0x03, 0x50
        /*011a*/ 	.short	0x0000


	//----- nvinfo : EIATTR_MAXREG_COUNT
	.align		4
        /*011c*/ 	.byte	0x03, 0x1b
        /*011e*/ 	.short	0x00ff


	//----- nvinfo : EIATTR_NUM_BARRIERS
	.align		4
        /*0120*/ 	.byte	0x02, 0x4c
        /*0122*/ 	.byte	0x01
	.zero		1


	//----- nvinfo : EIATTR_MERCURY_ISA_VERSION
	.align		4
        /*0124*/ 	.byte	0x03, 0x5f
        /*0126*/ 	.short	0x0101


	//----- nvinfo : EIATTR_EXIT_INSTR_OFFSETS
	.align		4
        /*0128*/ 	.byte	0x04, 0x1c
        /*012a*/ 	.short	(.L_143 - .L_142)


	//   ....[0]....
.L_142:
        /*012c*/ 	.word	0x00000180


	//   ....[1]....
        /*0130*/ 	.word	0x000099e0


	//   ....[2]....
        /*0134*/ 	.word	0x0000a370


	//   ....[3]....
        /*0138*/ 	.word	0x0000a3b0


	//   ....[4]....
        /*013c*/ 	.word	0x0000abd0


	//   ....[5]....
        /*0140*/ 	.word	0x0000ac10


	//----- nvinfo : EIATTR_CBANK_PARAM_SIZE
	.align		4
.L_143:
        /*0144*/ 	.byte	0x03, 0x19
        /*0146*/ 	.short	0x0060


	//----- nvinfo : EIATTR_PARAM_CBANK
	.align		4
        /*0148*/ 	.byte	0x04, 0x0a
        /*014a*/ 	.short	(.L_145 - .L_144)
	.align		4
.L_144:
        /*014c*/ 	.word	index@(.nv.constant0._Z18reconstruct_kernelPKjPKtS0_PK6__halfS2_iiiPS3_iiiiiiii)
        /*0150*/ 	.short	0x0210
        /*0152*/ 	.short	0x0060


	//----- nvinfo : EIATTR_SW_WAR
	.align		4
.L_145:
        /*0154*/ 	.byte	0x04, 0x36
        /*0156*/ 	.short	(.L_147 - .L_146)
.L_146:
        /*0158*/ 	.word	0x00000008
.L_147:


//--------------------- .nv.info._Z23reconstruct_gptq_kernelPKjPKtS0_PK6__halfiiiiPS3_iii --------------------------
	.section	.nv.info._Z23reconstruct_gptq_kernelPKjPKtS0_PK6__halfiiiiPS3_iii,"",@"SHT_CUDA_INFO"
	.sectionflags	@""
	.align	4


	//----- nvinfo : EIATTR_CUDA_API_VERSION
	.align		4
        /*0000*/ 	.byte	0x04, 0x37
        /*0002*/ 	.short	(.L_149 - .L_148)
.L_148:
        /*0004*/ 	.word	0x00000082


	//----- nvinfo : EIATTR_KPARAM_INFO
	.align		4
.L_149:
        /*0008*/ 	.byte	0x04, 0x17
        /*000a*/ 	.short	(.L_151 - .L_150)
.L_150:
        /*000c*/ 	.word	0x00000000
        /*0010*/ 	.short	0x000b
        /*0012*/ 	.short	0x0040
        /*0014*/ 	.byte	0x00, 0xf0, 0x11, 0x00


	//----- nvinfo : EIATTR_KPARAM_INFO
	.align		4
.L_151:
        /*0018*/ 	.byte	0x04, 0x17
        /*001a*/ 	.short	(.L_153 - .L_152)
.L_152:
        /*001c*/ 	.word	0x00000000
        /*0020*/ 	.short	0x000a
        /*0022*/ 	.short	0x003c
        /*0024*/ 	.byte	0x00, 0xf0, 0x11, 0x00


	//----- nvinfo : EIATTR_KPARAM_INFO
	.align		4
.L_153:
        /*0028*/ 	.byte	0x04, 0x17
        /*002a*/ 	.short	(.L_155 - .L_154)
.L_154:
        /*002c*/ 	.word	0x00000000
        /*0030*/ 	.short	0x0009
        /*0032*/ 	.short	0x0038
        /*0034*/ 	.byte	0x00, 0xf0, 0x11, 0x00


	//----- nvinfo : EIATTR_KPARAM_INFO
	.align		4
.L_155:
        /*0038*/ 	.byte	0x04, 0x17
        /*003a*/ 	.short	(.L_157 - .L_156)
.L_156:
        /*003c*/ 	.word	0x00000000
        /*0040*/ 	.short	0x0008
        /*0042*/ 	.short	0x0030
        /*0044*/ 	.byte	0x00, 0xf0, 0x21, 0x00


	//----- nvinfo : EIATTR_KPARAM_INFO
	.align		4
.L_157:
        /*0048*/ 	.byte	0x04, 0x17
        /*004a*/ 	.short	(.L_159 - .L_158)
.L_158:
        /*004c*/ 	.word	0x00000000
        /*0050*/ 	.short	0x0007
        /*0052*/ 	.short	0x002c
        /*0054*/ 	.byte	0x00, 0xf0, 0x11, 0x00


	//----- nvinfo : EIATTR_KPARAM_INFO
	.align		4
.L_159:
        /*0058*/ 	.byte	0x04, 0x17
        /*005a*/ 	.short	(.L_161 - .L_160)
.L_160:
        /*005c*/ 	.word	0x00000000
        /*0060*/ 	.short	0x0006
        /*0062*/ 	.short	0x0028
        /*0064*/ 	.byte	0x00, 0xf0, 0x11, 0x00


	//----- nvinfo : EIATTR_KPARAM_INFO
	.align		4
.L_161:
        /*0068*/ 	.byte	0x04, 0x17
        /*006a*/ 	.short	(.L_163 - .L_162)
.L_162:
        /*006c*/ 	.word	0x00000000
        /*0070*/ 	.short	0x0005
        /*0072*/ 	.short	0x0024
        /*0074*/ 	.byte	0x00, 0xf0, 0x11, 0x00


	//----- nvinfo : EIATTR_KPARAM_INFO
	.align		4
.L_163:
        /*0078*/ 	.byte	0x04, 0x17
        /*007a*/ 	.short	(.L_165 - .L_164)
.L_164:
        /*007c*/ 	.word	0x00000000
        /*0080*/ 	.short	0x0004
        /*0082*/ 	.short	0x0020
        /*0084*/ 	.byte	0x00, 0xf0, 0x11, 0x00


	//----- nvinfo : EIATTR_KPARAM_INFO
	.align		4
.L_165:
        /*0088*/ 	.byte	0x04, 0x17
        /*008a*/ 	.short	(.L_167 - .L_166)
.L_166:
        /*008c*/ 	.word	0x00000000
        /*0090*/ 	.short	0x0003
        /*0092*/ 	.short	0x0018
        /*0094*/ 	.byte	0x00, 0xf0, 0x21, 0x00


	//----- nvinfo : EIATTR_KPARAM_INFO
	.align		4
.L_167:
        /*0098*/ 	.byte	0x04, 0x17
        /*009a*/ 	.short	(.L_169 - .L_168)
.L_168:
        /*009c*/ 	.word	0x00000000
        /*00a0*/ 	.short	0x0002
        /*00a2*/ 	.short	0x0010
        /*00a4*/ 	.byte	0x00, 0xf0, 0x21, 0x00


	//----- nvinfo : EIATTR_KPARAM_INFO
	.align		4
.L_169:
        /*00a8*/ 	.byte	0x04, 0x17
        /*00aa*/ 	.short	(.L_171 - .L_170)
.L_170:
        /*00ac*/ 	.word	0x00000000
        /*00b0*/ 	.short	0x0001
        /*00b2*/ 	.short	0x0008
        /*00b4*/ 	.byte	0x00, 0xf0, 0x21, 0x00


	//----- nvinfo : EIATTR_KPARAM_INFO
	.align		4
.L_171:
        /*00b8*/ 	.byte	0x04, 0x17
        /*00ba*/ 	.short	(.L_173 - .L_172)
.L_172:
        /*00bc*/ 	.word	0x00000000
        /*00c0*/ 	.short	0x0000
        /*00c2*/ 	.short	0x0000
        /*00c4*/ 	.byte	0x00, 0xf0, 0x21, 0x00


	//----- nvinfo : EIATTR_SPARSE_MMA_MASK
	.align		4
.L_173:
        /*00c8*/ 	.byte	0x03, 0x50
        /*00ca*/ 	.short	0x0000


	//----- nvinfo : EIATTR_MAXREG_COUNT
	.align		4
        /*00cc*/ 	.byte	0x03, 0x1b
        /*00ce*/ 	.short	0x00ff


	//----- nvinfo : EIATTR_NUM_BARRIERS
	.align		4
        /*00d0*/ 	.byte	0x02, 0x4c
        /*00d2*/ 	.byte	0x01
	.zero		1


	//----- nvinfo : EIATTR_MERCURY_ISA_VERSION
	.align		4
        /*00d4*/ 	.byte	0x03, 0x5f
        /*00d6*/ 	.short	0x0101


	//----- nvinfo : EIATTR_EXIT_INSTR_OFFSETS
	.align		4
        /*00d8*/ 	.byte	0x04, 0x1c
        /*00da*/ 	.short	(.L_175 - .L_174)


	//   ....[0]....
.L_174:
        /*00dc*/ 	.word	0x000001d0


	//   ....[1]....
        /*00e0*/ 	.word	0x00000500


	//   ....[2]....
        /*00e4*/ 	.word	0x00001850


	//----- nvinfo : EIATTR_CRS_STACK_SIZE
	.align		4
.L_175:
        /*00e8*/ 	.byte	0x04, 0x1e
        /*00ea*/ 	.short	(.L_177 - .L_176)
.L_176:
        /*00ec*/ 	.word	0x00000000


	//----- nvinfo : EIATTR_CBANK_PARAM_SIZE
	.align		4
.L_177:
        /*00f0*/ 	.byte	0x03, 0x19
        /*00f2*/ 	.short	0x0044


	//----- nvinfo : EIATTR_PARAM_CBANK
	.align		4
        /*00f4*/ 	.byte	0x04, 0x0a
        /*00f6*/ 	.short	(.L_179 - .L_178)
	.align		4
.L_178:
        /*00f8*/ 	.word	index@(.nv.constant0._Z23reconstruct_gptq_kernelPKjPKtS0_PK6__halfiiiiPS3_iii)
        /*00fc*/ 	.short	0x0210
        /*00fe*/ 	.short	0x0044


	//----- nvinfo : EIATTR_SW_WAR
	.align		4
.L_179:
        /*0100*/ 	.byte	0x04, 0x36
        /*0102*/ 	.short	(.L_181 - .L_180)
.L_180:
        /*0104*/ 	.word	0x00000008
.L_181:


//--------------------- .nv.info._Z14shuffle_kernelPjiiiiiiii --------------------------
	.section	.nv.info._Z14shuffle_kernelPjiiiiiiii,"",@"SHT_CUDA_INFO"
	.sectionflags	@""
	.align	4


	//----- nvinfo : EIATTR_CUDA_API_VERSION
	.align		4
        /*0000*/ 	.byte	0x04, 0x37
        /*0002*/ 	.short	(.L_183 - .L_182)
.L_182:
        /*0004*/ 	.word	0x00000082


	//----- nvinfo : EIATTR_KPARAM_INFO
	.align		4
.L_183:
        /*0008*/ 	.byte	0x04, 0x17
        /*000a*/ 	.short	(.L_185 - .L_184)
.L_184:
        /*000c*/ 	.word	0x00000000
        /*0010*/ 	.short	0x0008
        /*0012*/ 	.short	0x0024
        /*0014*/ 	.byte	0x00, 0xf0, 0x11, 0x00


	//----- nvinfo : EIATTR_KPARAM_INFO
	.align		4
.L_185:
        /*0018*/ 	.byte	0x04, 0x17
        /*001a*/ 	.short	(.L_187 - .L_186)
.L_186:
        /*001c*/ 	.word	0x00000000
        /*0020*/ 	.short	0x0007
        /*0022*/ 	.short	0x0020
        /*0024*/ 	.byte	0x00, 0xf0, 0x11, 0x00


	//----- nvinfo : EIATTR_KPARAM_INFO
	.align		4
.L_187:
        /*0028*/ 	.byte	0x04, 0x17
        /*002a*/ 	.short	(.L_189 - .L_188)
.L_188:
        /*002c*/ 	.word	0x00000000
        /*0030*/ 	.short	0x0006
        /*0032*/ 	.short	0x001c
        /*0034*/ 	.byte	0x00, 0xf0, 0x11, 0x00


	//----- nvinfo : EIATTR_KPARAM_INFO
	.align		4
.L_189:
        /*0038*/ 	.byte	0x04, 0x17
        /*003a*/ 	.short	(.L_191 - .L_190)
.L_190:
        /*003c*/ 	.word	0x00000000
        /*0040*/ 	.short	0x0005
        /*0042*/ 	.short	0x0018
        /*0044*/ 	.byte	0x00, 0xf0, 0x11, 0x00


	//----- nvinfo : EIATTR_KPARAM_INFO
	.align		4
.L_191:
        /*0048*/ 	.byte	0x04, 0x17
        /*004a*/ 	.short	(.L_193 - .L_192)
.L_192:
        /*004c*/ 	.word	0x00000000
        /*0050*/ 	.short	0x0004
        /*0052*/ 	.short	0x0014
        /*0054*/ 	.byte	0x00, 0xf0, 0x11, 0x00


	//----- nvinfo : EIATTR_KPARAM_INFO
	.align		4
.L_193:
        /*0058*/ 	.byte	0x04, 0x17
        /*005a*/ 	.short	(.L_195 - .L_194)
.L_194:
        /*005c*/ 	.word	0x00000000
        /*0060*/ 	.short	0x0003
        /*0062*/ 	.short	0x0010
        /*0064*/ 	.byte	0x00, 0xf0, 0x11, 0x00


	//----- nvinfo : EIATTR_KPARAM_INFO
	.align		4
.L_195:
        /*0068*/ 	.byte	0x04, 0x17
        /*006a*/ 	.short	(.L_197 - .L_196)
.L_196:
        /*006c*/ 	.word	0x00000000
        /*0070*/ 	.short	0x0002
        /*0072*/ 	.short	0x000c
        /*0074*/ 	.byte	0x00, 0xf0, 0x11, 0x00


	//----- nvinfo : EIATTR_KPARAM_INFO
	.align		4
.L_197:
        /*0078*/ 	.byte	0x04, 0x17
        /*007a*/ 	.short	(.L_199 - .L_198)
.L_198:
        /*007c*/ 	.word	0x00000000
        /*0080*/ 	.short	0x0001
        /*0082*/ 	.short	0x0008
        /*0084*/ 	.byte	0x00, 0xf0, 0x11, 0x00


	//----- nvinfo : EIATTR_KPARAM_INFO
	.align		4
.L_199:
        /*0088*/ 	.byte	0x04, 0x17
        /*008a*/ 	.short	(.L_201 - .L_200)
.L_200:
        /*008c*/ 	.word	0x00000000
        /*0090*/ 	.short	0x0000
        /*0092*/ 	.short	0x0000
        /*0094*/ 	.byte	0x00, 0xf0, 0x21, 0x00


	//----- nvinfo : EIATTR_SPARSE_MMA_MASK
	.align		4
.L_201:
        /*0098*/ 	.byte	0x03, 0x50
        /*009a*/ 	.short	0x0000


	//----- nvinfo : EIATTR_MAXREG_COUNT
	.align		4
        /*009c*/ 	.byte	0x03, 0x1b
        /*009e*/ 	.short	0x00ff


	//----- nvinfo : EIATTR_MERCURY_ISA_VERSION
	.align		4
        /*00a0*/ 	.byte	0x03, 0x5f
        /*00a2*/ 	.short	0x0101


	//----- nvinfo : EIATTR_EXIT_INSTR_OFFSETS
	.align		4
        /*00a4*/ 	.byte	0x04, 0x1c
        /*00a6*/ 	.short	(.L_203 - .L_202)


	//   ....[0]....
.L_202:
        /*00a8*/ 	.word	0x00000060


	//   ....[1]....
        /*00ac*/ 	.word	0x000026a0


	//   ....[2]....
        /*00b0*/ 	.word	0x00002970


	//   ....[3]....
        /*00b4*/ 	.word	0x00002e70


	//----- nvinfo : EIATTR_CBANK_PARAM_SIZE
	.align		4
.L_203:
        /*00b8*/ 	.byte	0x03, 0x19
        /*00ba*/ 	.short	0x0028


	//----- nvinfo : EIATTR_PARAM_CBANK
	.align		4
        /*00bc*/ 	.byte	0x04, 0x0a
        /*00be*/ 	.short	(.L_205 - .L_204)
	.align		4
.L_204:
        /*00c0*/ 	.word	index@(.nv.constant0._Z14shuffle_kernelPjiiiiiiii)
        /*00c4*/ 	.short	0x0210
        /*00c6*/ 	.short	0x0028


	//----- nvinfo : EIATTR_SW_WAR
	.align		4
.L_205:
        /*00c8*/ 	.byte	0x04, 0x36
        /*00ca*/ 	.short	(.L_207 - .L_206)
.L_206:
        /*00cc*/ 	.word	0x00000008
.L_207:


//--------------------- .nv.callgraph             --------------------------
	.section	.nv.callgraph,"",@"SHT_CUDA_CALLGRAPH"
	.align	4
	.sectionentsize	8
	.align		4
        /*0000*/ 	.word	0x00000000
	.align		4
        /*0004*/ 	.word	0xffffffff
	.align		4
        /*0008*/ 	.word	0x00000000
	.align		4
        /*000c*/ 	.word	0xfffffffe
	.align		4
        /*0010*/ 	.word	0x00000000
	.align		4
        /*0014*/ 	.word	0xfffffffd
	.align		4
        /*0018*/ 	.word	0x00000000
	.align		4
        /*001c*/ 	.word	0xfffffffc


//--------------------- .nv.constant4             --------------------------
	.section	.nv.constant4,"a",@progbits
	.align	8
	.align		8
.nv.constant4:
        /*0000*/ 	.dword	_ZN42_INTERNAL_7abcda1a_11_q_matrix_cu_334ac6264cuda3std3__45__cpo5beginE
	.align		8
        /*0008*/ 	.dword	_ZN42_INTERNAL_7abcda1a_11_q_matrix_cu_334ac6264cuda3std3__45__cpo3endE
	.align		8
        /*0010*/ 	.dword	_ZN42_INTERNAL_7abcda1a_11_q_matrix_cu_334ac6264cuda3std3__45__cpo6cbeginE
	.align		8
        /*0018*/ 	.dword	_ZN42_INTERNAL_7abcda1a_11_q_matrix_cu_334ac6264cuda3std3__45__cpo4cendE
	.align		8
        /*0020*/ 	.dword	_ZN42_INTERNAL_7abcda1a_11_q_matrix_cu_334ac6264cuda3std3__45__cpo6rbeginE
	.align		8
        /*0028*/ 	.dword	_ZN42_INTERNAL_7abcda1a_11_q_matrix_cu_334ac6264cuda3std3__45__cpo4rendE
	.align		8
        /*0030*/ 	.dword	_ZN42_INTERNAL_7abcda1a_11_q_matrix_cu_334ac6264cuda3std3__45__cpo7crbeginE
	.align		8
        /*0038*/ 	.dword	_ZN42_INTERNAL_7abcda1a_11_q_matrix_cu_334ac6264cuda3std3__45__cpo5crendE
	.align		8
        /*0040*/ 	.dword	_ZN42_INTERNAL_7abcda1a_11_q_matrix_cu_334ac6264cuda3std3__444_GLOBAL__N__7abcda1a_11_q_matrix_cu_334ac6266ignoreE
	.align		8
        /*0048*/ 	.dword	_ZN42_INTERNAL_7abcda1a_11_q_matrix_cu_334ac6264cuda3std3__419piecewise_constructE
	.align		8
        /*0050*/ 	.dword	_ZN42_INTERNAL_7abcda1a_11_q_matrix_cu_334ac6264cuda3std3__48in_placeE
	.align		8
        /*0058*/ 	.dword	_ZN42_INTERNAL_7abcda1a_11_q_matrix_cu_334ac6264cuda3std3__420unreachable_sentinelE
	.align		8
        /*0060*/ 	.dword	_ZN42_INTERNAL_7abcda1a_11_q_matrix_cu_334ac6264cuda3std6ranges3__45__cpo4swapE
	.align		8
        /*0068*/ 	.dword	_ZN42_INTERNAL_7abcda1a_11_q_matrix_cu_334ac6264cuda3std6ranges3__45__cpo9iter_moveE
	.align		8
        /*0070*/ 	.dword	_ZN42_INTERNAL_7abcda1a_11_q_matrix_cu_334ac6264cuda3std6ranges3__45__cpo5beginE
	.align		8
        /*0078*/ 	.dword	_ZN42_INTERNAL_7abcda1a_11_q_matrix_cu_334ac6264cuda3std6ranges3__45__cpo3endE
	.align		8
        /*0080*/ 	.dword	_ZN42_INTERNAL_7abcda1a_11_q_matrix_cu_334ac6264cuda3std6ranges3__45__cpo6cbeginE
	.align		8
        /*0088*/ 	.dword	_ZN42_INTERNAL_7abcda1a_11_q_matrix_cu_334ac6264cuda3std6ranges3__45__cpo4cendE
	.align		8
        /*0090*/ 	.dword	_ZN42_INTERNAL_7abcda1a_11_q_matrix_cu_334ac6264cuda3std6ranges3__45__cpo7advanceE
	.align		8
        /*0098*/ 	.dword	_ZN42_INTERNAL_7abcda1a_11_q_matrix_cu_334ac6264cuda3std6ranges3__45__cpo9iter_swapE
	.align		8
        /*00a0*/ 	.dword	_ZN42_INTERNAL_7abcda1a_11_q_matrix_cu_334ac6264cuda3std6ranges3__45__cpo4nextE
	.align		8
        /*00a8*/ 	.dword	_ZN42_INTERNAL_7abcda1a_11_q_matrix_cu_334ac6264cuda3std6ranges3__45__cpo4prevE
	.align		8
        /*00b0*/ 	.dword	_ZN42_INTERNAL_7abcda1a_11_q_matrix_cu_334ac6264cuda3std6ranges3__45__cpo4dataE
	.align		8
        /*00b8*/ 	.dword	_ZN42_INTERNAL_7abcda1a_11_q_matrix_cu_334ac6264cuda3std6ranges3__45__cpo5cdataE
	.align		8
        /*00c0*/ 	.dword	_ZN42_INTERNAL_7abcda1a_11_q_matrix_cu_334ac6264cuda3std6ranges3__45__cpo4sizeE
	.align		8
        /*00c8*/ 	.dword	_ZN42_INTERNAL_7abcda1a_11_q_matrix_cu_334ac6264cuda3std6ranges3__45__cpo5ssizeE
	.align		8
        /*00d0*/ 	.dword	_ZN42_INTERNAL_7abcda1a_11_q_matrix_cu_334ac6264cuda3std6ranges3__45__cpo8distanceE
	.align		8
        /*00d8*/ 	.dword	_ZN42_INTERNAL_7abcda1a_11_q_matrix_cu_334ac6266thrust23THRUST_300001_SM_900_NS6system6detail10sequential3seqE


//--------------------- .text._Z25matrix_fp16_to_fp8_kernelPK6__halfPh --------------------------
	.section	.text._Z25matrix_fp16_to_fp8_kernelPK6__halfPh,"ax",@progbits
	.align	128
        .global         _Z25matrix_fp16_to_fp8_kernelPK6__halfPh
        .type           _Z25matrix_fp16_to_fp8_kernelPK6__halfPh,@function
        .size           _Z25matrix_fp16_to_fp8_kernelPK6__halfPh,(.L_x_68 - _Z25matrix_fp16_to_fp8_kernelPK6__halfPh)
        .other          _Z25matrix_fp16_to_fp8_kernelPK6__halfPh,@"STO_CUDA_ENTRY STV_DEFAULT"
_Z25matrix_fp16_to_fp8_kernelPK6__halfPh:
.text._Z25matrix_fp16_to_fp8_kernelPK6__halfPh:
[----:B------:R-:W-:Y:S01]  /*0000*/  LDC R1, c[0x0][0x28] ;  /* 0x00000a00ff017b82 */ /* 0x000fe20000000800 */
[----:B------:R-:W0:Y:S07]  /*0010*/  S2R R0, SR_CTAID.X ;  /* 0x0000000000007919 */ /* 0x000e2e0000002500 */
[----:B------:R-:W1:Y:S01]  /*0020*/  LDC.64 R2, c[0x0][0x210] ;  /* 0x00008400ff027b82 */ /* 0x000e620000000a00 */
[----:B------:R-:W-:Y:S01]  /*0030*/  ULDC.64 UR4, c[0x0][0x208] ;  /* 0x0000820000047ab9 */ /* 0x000fe20000000a00 */
[----:B------:R-:W-:Y:S01]  /*0040*/  ULDC.64 UR6, c[0x0][0x218] ;  /* 0x0000860000067ab9 */ /* 0x000fe20000000a00 */
[----:B------:R-:W0:Y:S02]  /*0050*/  S2R R5, SR_TID.X ;  /* 0x0000000000057919 */ /* 0x000e240000002100 */
[----:B0-----:R-:W-:-:S04]  /*0060*/  IMAD R5, R0, 0x20, R5 ;  /* 0x0000002000057824 */ /* 0x001fc800078e0205 */
[----:B------:R-:W-:-:S04]  /*0070*/  IMAD.SHL.U32 R5, R5, 0x8, RZ ;  /* 0x0000000805057824 */ /* 0x000fc800078e00ff */
[----:B-1----:R-:W-:-:S05]  /*0080*/  IMAD.WIDE R2, R5, 0x2, R2 ;  /* 0x0000000205027825 */ /* 0x002fca00078e0202 */
[----:B------:R-:W2:Y:S01]  /*0090*/  LDG.E.128.CONSTANT R8, desc[UR4][R2.64] ;  /* 0x0000000402087981 */ /* 0x000ea2000c1e9d00 */
[----:B------:R-:W-:-:S04]  /*00a0*/  IADD3 R4, P0, R5, UR6, RZ ;  /* 0x0000000605047c10 */ /* 0x000fc8000ff1e0ff */
[----:B------:R-:W-:Y:S02]  /*00b0*/  LEA.HI.X.SX32 R5, R5, UR7, 0x1, P0 ;  /* 0x0000000705057c11 */ /* 0x000fe400080f0eff */
[----:B--2---:R-:W-:Y:S02]  /*00c0*/  LOP3.LUT R10, R10, 0xff00ff00, RZ, 0xc0, !PT ;  /* 0xff00ff000a0a7812 */ /* 0x004fe400078ec0ff */
[----:B------:R-:W-:Y:S02]  /*00d0*/  LOP3.LUT R11, R11, 0xff00ff00, RZ, 0xc0, !PT ;  /* 0xff00ff000b0b7812 */ /* 0x000fe400078ec0ff */
[----:B------:R-:W-:Y:S02]  /*00e0*/  LOP3.LUT R8, R8, 0xff00ff00, RZ, 0xc0, !PT ;  /* 0xff00ff0008087812 */ /* 0x000fe400078ec0ff */
[----:B------:R-:W-:Y:S02]  /*00f0*/  LOP3.LUT R9, R9, 0xff00ff00, RZ, 0xc0, !PT ;  /* 0xff00ff0009097812 */ /* 0x000fe400078ec0ff */
[----:B------:R-:W-:-:S02]  /*0100*/  LEA.HI R11, R11, R10, RZ, 0x18 ;  /* 0x0000000a0b0b7211 */ /* 0x000fc400078fc0ff */
[----:B------:R-:W-:-:S05]  /*0110*/  LEA.HI R10, R9, R8, RZ, 0x18 ;  /* 0x00000008090a7211 */ /* 0x000fca00078fc0ff */
[----:B------:R-:W-:Y:S01]  /*0120*/  STG.E.64 desc[UR4][R4.64], R10 ;  /* 0x0000000a04007986 */ /* 0x000fe2000c101b04 */
[----:B------:R-:W-:Y:S05]  /*0130*/  EXIT ;  /* 0x000000000000794d */ /* 0x000fea0003800000 */
.L_x_0:
[----:B------:R-:W-:-:S00]  /*0140*/  BRA `(.L_x_0) ;  /* 0xfffffffc00fc7947 */ /* 0x000fc0000383ffff */
[----:B------:R-:W-:-:S00]  /*0150*/  NOP ;  /* 0x0000000000007918 */ /* 0x000fc00000000000 */
        /* <DEDUP_REMOVED lines=10> */
.L_x_68:


//--------------------- .text._Z25matrix_fp8_to_fp16_kernelPKhP6__half --------------------------
	.section	.text._Z25matrix_fp8_to_fp16_kernelPKhP6__half,"ax",@progbits
	.align	128
        .global         _Z25matrix_fp8_to_fp16_kernelPKhP6__half
        .type           _Z25matrix_fp8_to_fp16_kernelPKhP6__half,@function
        .size           _Z25matrix_fp8_to_fp16_kernelPKhP6__half,(.L_x_69 - _Z25matrix_fp8_to_fp16_kernelPKhP6__half)
        .other          _Z25matrix_fp8_to_fp16_kernelPKhP6__half,@"STO_CUDA_ENTRY STV_DEFAULT"
_Z25matrix_fp8_to_fp16_kernelPKhP6__half:
.text._Z25matrix_fp8_to_fp16_kernelPKhP6__half:
[----:B------:R-:W-:Y:S01]  /*0000*/  LDC R1, c[0x0][0x28] ;  /* 0x00000a00ff017b82 */ /* 0x000fe20000000800 */
[----:B------:R-:W0:Y:S01]  /*0010*/  S2R R0, SR_CTAID.X ;  /* 0x0000000000007919 */ /* 0x000e220000002500 */
[----:B------:R-:W-:Y:S01]  /*0020*/  ULDC.64 UR4, c[0x0][0x210] ;  /* 0x0000840000047ab9 */ /* 0x000fe20000000a00 */
[----:B------:R-:W0:Y:S02]  /*0030*/  S2R R3, SR_TID.X ;  /* 0x0000000000037919 */ /* 0x000e240000002100 */
[----:B0-----:R-:W-:-:S03]  /*0040*/  IMAD R0, R0, 0x20, R3 ;  /* 0x0000002000007824 */ /* 0x001fc600078e0203 */
[----:B------:R-:W0:Y:S01]  /*0050*/  LDC.64 R2, c[0x0][0x218] ;  /* 0x00008600ff027b82 */ /* 0x000e220000000a00 */
[----:B------:R-:W-:-:S05]  /*0060*/  IMAD.SHL.U32 R7, R0, 0x8, RZ ;  /* 0x0000000800077824 */ /* 0x000fca00078e00ff */
[----:B------:R-:W-:-:S04]  /*0070*/  IADD3 R4, P0, R7, UR4, RZ ;  /* 0x0000000407047c10 */ /* 0x000fc8000ff1e0ff */
[----:B------:R-:W-:Y:S01]  /*0080*/  LEA.HI.X.SX32 R5, R7, UR5, 0x1, P0 ;  /* 0x0000000507057c11 */ /* 0x000fe200080f0eff */
[----:B------:R-:W-:-:S05]  /*0090*/  ULDC.64 UR4, c[0x0][0x208] ;  /* 0x0000820000047ab9 */ /* 0x000fca0000000a00 */
[----:B------:R-:W2:Y:S01]  /*00a0*/  LDG.E.64.CONSTANT R4, desc[UR4][R4.64] ;  /* 0x0000000404047981 */ /* 0x000ea2000c1e9b00 */
[----:B0-----:R-:W-:-:S04]  /*00b0*/  IMAD.WIDE R2, R7, 0x2, R2 ;  /* 0x0000000207027825 */ /* 0x001fc800078e0202 */
[C---:B--2---:R-:W-:Y:S01]  /*00c0*/  IMAD.SHL.U32 R0, R4.reuse, 0x100, RZ ;  /* 0x0000010004007824 */ /* 0x044fe200078e00ff */
[----:B------:R-:W-:Y:S01]  /*00d0*/  LOP3.LUT R8, R4, 0xff00ff00, RZ, 0xc0, !PT ;  /* 0xff00ff0004087812 */ /* 0x000fe200078ec0ff */
[C---:B------:R-:W-:Y:S01]  /*00e0*/  IMAD.SHL.U32 R6, R5.reuse, 0x100, RZ ;  /* 0x0000010005067824 */ /* 0x040fe200078e00ff */
[----:B------:R-:W-:Y:S02]  /*00f0*/  LOP3.LUT R10, R5, 0xff00ff00, RZ, 0xc0, !PT ;  /* 0xff00ff00050a7812 */ /* 0x000fe400078ec0ff */
[----:B------:R-:W-:Y:S02]  /*0100*/  LOP3.LUT R9, R0, 0xff00ff00, RZ, 0xc0, !PT ;  /* 0xff00ff0000097812 */ /* 0x000fe400078ec0ff */
[----:B------:R-:W-:-:S05]  /*0110*/  LOP3.LUT R11, R6, 0xff00ff00, RZ, 0xc0, !PT ;  /* 0xff00ff00060b7812 */ /* 0x000fca00078ec0ff */
[----:B------:R-:W-:Y:S01]  /*0120*/  STG.E.128 desc[UR4][R2.64], R8 ;  /* 0x0000000802007986 */ /* 0x000fe2000c101d04 */
[----:B------:R-:W-:Y:S05]  /*0130*/  EXIT ;  /* 0x000000000000794d */ /* 0x000fea0003800000 */
.L_x_1:
        /* <DEDUP_REMOVED lines=12> */
.L_x_69:


//--------------------- .text._Z22make_sequential_kernelPKjPjPKtii --------------------------
	.section	.text._Z22make_sequential_kernelPKjPjPKtii,"ax",@progbits
	.align	128
        .global         _Z22make_sequential_kernelPKjPjPKtii
        .type           _Z22make_sequential_kernelPKjPjPKtii,@function
        .size           _Z22make_sequential_kernelPKjPjPKtii,(.L_x_70 - _Z22make_sequential_kernelPKjPjPKtii)
        .other          _Z22make_sequential_kernelPKjPjPKtii,@"STO_CUDA_ENTRY STV_DEFAULT"
_Z22make_sequential_kernelPKjPjPKtii:
.text._Z22make_sequential_kernelPKjPjPKtii:
[----:B------:R-:W-:Y:S01]  /*0000*/  LDC R1, c[0x0][0x28] ;  /* 0x00000a00ff017b82 */ /* 0x000fe20000000800 */
[----:B------:R-:W0:Y:S01]  /*0010*/  S2R R0, SR_CTAID.X ;  /* 0x0000000000007919 */ /* 0x000e220000002500 */
[----:B------:R-:W-:Y:S02]  /*0020*/  ULDC UR4, c[0x0][0x22c] ;  /* 0x00008b0000047ab9 */ /* 0x000fe40000000800 */
[----:B------:R-:W-:Y:S01]  /*0030*/  USHF.R.S32.HI UR4, URZ, 0x1, UR4 ;  /* 0x000000013f047899 */ /* 0x000fe20008011404 */
[----:B------:R-:W0:Y:S02]  /*0040*/  S2R R3, SR_TID.X ;  /* 0x0000000000037919 */ /* 0x000e240000002100 */
[----:B0-----:R-:W-:-:S05]  /*0050*/  IMAD R0, R0, 0x20, R3 ;  /* 0x0000002000007824 */ /* 0x001fca00078e0203 */
[----:B------:R-:W-:-:S13]  /*0060*/  ISETP.GE.AND P0, PT, R0, UR4, PT ;  /* 0x0000000400007c0c */ /* 0x000fda000bf06270 */
[----:B------:R-:W-:Y:S05]  /*0070*/  @P0 EXIT ;  /* 0x000000000000094d */ /* 0x000fea0003800000 */
[----:B------:R-:W0:Y:S01]  /*0080*/  S2R R5, SR_CTAID.Y ;  /* 0x0000000000057919 */ /* 0x000e220000002600 */
[----:B------:R-:W1:Y:S01]  /*0090*/  LDC.64 R14, c[0x0][0x220] ;  /* 0x00008800ff0e7b82 */ /* 0x000e620000000a00 */
[----:B------:R-:W-:-:S07]  /*00a0*/  ULDC.64 UR6, c[0x0][0x208] ;  /* 0x0000820000067ab9 */ /* 0x000fce0000000a00 */
[----:B------:R-:W2:Y:S01]  /*00b0*/  LDC.64 R20, c[0x0][0x210] ;  /* 0x00008400ff147b82 */ /* 0x000ea20000000a00 */
[----:B0-----:R-:W-:-:S04]  /*00c0*/  IMAD.SHL.U32 R3, R5, 0x8, RZ ;  /* 0x0000000805037824 */ /* 0x001fc800078e00ff */
[----:B-1----:R-:W-:-:S05]  /*00d0*/  IMAD.WIDE R14, R3, 0x2, R14 ;  /* 0x00000002030e7825 */ /* 0x002fca00078e020e */
[----:B------:R-:W3:Y:S04]  /*00e0*/  LDG.E.U16.CONSTANT R9, desc[UR6][R14.64] ;  /* 0x000000060e097981 */ /* 0x000ee8000c1e9500 */
[----:B------:R-:W4:Y:S04]  /*00f0*/  LDG.E.U16.CONSTANT R4, desc[UR6][R14.64+0x2] ;  /* 0x000002060e047981 */ /* 0x000f28000c1e9500 */
[----:B------:R-:W5:Y:S04]  /*0100*/  LDG.E.U16.CONSTANT R2, desc[UR6][R14.64+0x4] ;  /* 0x000004060e027981 */ /* 0x000f68000c1e9500 */
[----:B------:R-:W5:Y:S04]  /*0110*/  LDG.E.U16.CONSTANT R22, desc[UR6][R14.64+0x6] ;  /* 0x000006060e167981 */ /* 0x000f68000c1e9500 */
[----:B------:R-:W5:Y:S04]  /*0120*/  LDG.E.U16.CONSTANT R8, desc[UR6][R14.64+0x8] ;  /* 0x000008060e087981 */ /* 0x000f68000c1e9500 */
[----:B------:R-:W5:Y:S04]  /*0130*/  LDG.E.U16.CONSTANT R7, desc[UR6][R14.64+0xa] ;  /* 0x00000a060e077981 */ /* 0x000f68000c1e9500 */
[----:B------:R-:W5:Y:S01]  /*0140*/  LDG.E.U16.CONSTANT R6, desc[UR6][R14.64+0xc] ;  /* 0x00000c060e067981 */ /* 0x000f62000c1e9500 */
[----:B---3--:R-:W-:-:S02]  /*0150*/  SHF.R.U32.HI R3, RZ, 0x3, R9 ;  /* 0x00000003ff037819 */ /* 0x008fc40000011609 */
[----:B----4-:R-:W-:-:S03]  /*0160*/  SHF.R.U32.HI R11, RZ, 0x3, R4 ;  /* 0x00000003ff0b7819 */ /* 0x010fc60000011604 */
[--C-:B------:R-:W-:Y:S02]  /*0170*/  IMAD R3, R3, UR4, R0.reuse ;  /* 0x0000000403037c24 */ /* 0x100fe4000f8e0200 */
[----:B------:R-:W-:Y:S02]  /*0180*/  IMAD R11, R11, UR4, R0 ;  /* 0x000000040b0b7c24 */ /* 0x000fe4000f8e0200 */
[--C-:B--2---:R-:W-:Y:S02]  /*0190*/  IMAD.WIDE R16, R3, 0x8, R20.reuse ;  /* 0x0000000803107825 */ /* 0x104fe400078e0214 */
[----:B------:R0:W2:Y:S02]  /*01a0*/  LDG.E.U16.CONSTANT R3, desc[UR6][R14.64+0xe] ;  /* 0x00000e060e037981 */ /* 0x0000a4000c1e9500 */
[----:B------:R-:W-:Y:S02]  /*01b0*/  IMAD.WIDE R18, R11, 0x8, R20 ;  /* 0x000000080b127825 */ /* 0x000fe400078e0214 */
[----:B------:R-:W3:Y:S04]  /*01c0*/  LDG.E.64.CONSTANT R16, desc[UR6][R16.64] ;  /* 0x0000000610107981 */ /* 0x000ee8000c1e9b00 */
[----:B------:R-:W4:Y:S01]  /*01d0*/  LDG.E.64.CONSTANT R18, desc[UR6][R18.64] ;  /* 0x0000000612127981 */ /* 0x000f22000c1e9b00 */
[----:B-----5:R-:W-:-:S02]  /*01e0*/  SHF.R.U32.HI R11, RZ, 0x3, R2 ;  /* 0x00000003ff0b7819 */ /* 0x020fc40000011602 */
[----:B------:R-:W-:-:S03]  /*01f0*/  SHF.R.U32.HI R13, RZ, 0x3, R22 ;  /* 0x00000003ff0d7819 */ /* 0x000fc60000011616 */
[----:B------:R-:W-:Y:S01]  /*0200*/  IMAD R11, R11, UR4, R0 ;  /* 0x000000040b0b7c24 */ /* 0x000fe2000f8e0200 */
[----:B------:R-:W-:Y:S01]  /*0210*/  SHF.R.U32.HI R23, RZ, 0x3, R8 ;  /* 0x00000003ff177819 */ /* 0x000fe20000011608 */
[----:B------:R-:W-:Y:S02]  /*0220*/  IMAD R13, R13, UR4, R0 ;  /* 0x000000040d0d7c24 */ /* 0x000fe4000f8e0200 */
[----:B------:R-:W-:-:S04]  /*0230*/  IMAD.WIDE R10, R11, 0x8, R20 ;  /* 0x000000080b0a7825 */ /* 0x000fc800078e0214 */
[----:B------:R-:W-:Y:S02]  /*0240*/  IMAD R25, R23, UR4, R0 ;  /* 0x0000000417197c24 */ /* 0x000fe4000f8e0200 */
[--C-:B------:R-:W-:Y:S01]  /*0250*/  IMAD.WIDE R12, R13, 0x8, R20.reuse ;  /* 0x000000080d0c7825 */ /* 0x100fe200078e0214 */
[----:B------:R-:W5:Y:S03]  /*0260*/  LDG.E.64.CONSTANT R10, desc[UR6][R10.64] ;  /* 0x000000060a0a7981 */ /* 0x000f66000c1e9b00 */
[----:B------:R-:W-:Y:S02]  /*0270*/  IMAD.SHL.U32 R9, R9, 0x4, RZ ;  /* 0x0000000409097824 */ /* 0x000fe400078e00ff */
[----:B0-----:R-:W-:Y:S01]  /*0280*/  IMAD.WIDE R14, R25, 0x8, R20 ;  /* 0x00000008190e7825 */ /* 0x001fe200078e0214 */
[----:B------:R-:W-:Y:S01]  /*0290*/  SHF.R.U32.HI R25, RZ, 0x3, R7 ;  /* 0x00000003ff197819 */ /* 0x000fe20000011607 */
[----:B------:R-:W5:Y:S02]  /*02a0*/  LDG.E.64.CONSTANT R12, desc[UR6][R12.64] ;  /* 0x000000060c0c7981 */ /* 0x000f64000c1e9b00 */
[----:B------:R-:W-:Y:S01]  /*02b0*/  IMAD.SHL.U32 R23, R4, 0x4, RZ ;  /* 0x0000000404177824 */ /* 0x000fe200078e00ff */
[----:B------:R-:W-:Y:S01]  /*02c0*/  LOP3.LUT R9, R9, 0x1c, RZ, 0xc0, !PT ;  /* 0x0000001c09097812 */ /* 0x000fe200078ec0ff */
[----:B------:R-:W-:Y:S01]  /*02d0*/  IMAD R25, R25, UR4, R0 ;  /* 0x0000000419197c24 */ /* 0x000fe2000f8e0200 */
[----:B------:R-:W-:Y:S01]  /*02e0*/  SHF.R.U32.HI R27, RZ, 0x3, R6 ;  /* 0x00000003ff1b7819 */ /* 0x000fe20000011606 */
[----:B------:R-:W5:Y:S01]  /*02f0*/  LDG.E.64.CONSTANT R14, desc[UR6][R14.64] ;  /* 0x000000060e0e7981 */ /* 0x000f62000c1e9b00 */
[----:B------:R-:W-:-:S02]  /*0300*/  LOP3.LUT R23, R23, 0x1c, RZ, 0xc0, !PT ;  /* 0x0000001c17177812 */ /* 0x000fc400078ec0ff */
[-CC-:B---3--:R-:W-:Y:S02]  /*0310*/  SHF.R.U64 R4, R16, R9.reuse, R17.reuse ;  /* 0x0000000910047219 */ /* 0x188fe40000001211 */
[----:B------:R-:W-:Y:S01]  /*0320*/  SHF.R.U32.HI R9, RZ, R9, R17 ;  /* 0x00000009ff097219 */ /* 0x000fe20000011611 */
[----:B------:R-:W-:Y:S01]  /*0330*/  IMAD.WIDE R16, R25, 0x8, R20 ;  /* 0x0000000819107825 */ /* 0x000fe200078e0214 */
[-CC-:B----4-:R-:W-:Y:S02]  /*0340*/  SHF.R.U64 R24, R18, R23.reuse, R19.reuse ;  /* 0x0000001712187219 */ /* 0x190fe40000001213 */
[----:B------:R-:W-:Y:S01]  /*0350*/  SHF.R.U32.HI R23, RZ, R23, R19 ;  /* 0x00000017ff177219 */ /* 0x000fe20000011613 */
[----:B------:R-:W-:Y:S01]  /*0360*/  IMAD R19, R27, UR4, R0 ;  /* 0x000000041b137c24 */ /* 0x000fe2000f8e0200 */
[----:B--2---:R-:W-:Y:S01]  /*0370*/  SHF.R.U32.HI R25, RZ, 0x3, R3 ;  /* 0x00000003ff197819 */ /* 0x004fe20000011603 */
[----:B------:R-:W2:Y:S02]  /*0380*/  LDG.E.64.CONSTANT R16, desc[UR6][R16.64] ;  /* 0x0000000610107981 */ /* 0x000ea4000c1e9b00 */
[----:B------:R-:W-:-:S04]  /*0390*/  IMAD.WIDE R18, R19, 0x8, R20 ;  /* 0x0000000813127825 */ /* 0x000fc800078e0214 */
[----:B------:R-:W-:Y:S02]  /*03a0*/  IMAD R25, R25, UR4, R0 ;  /* 0x0000000419197c24 */ /* 0x000fe4000f8e0200 */
[----:B------:R-:W3:Y:S02]  /*03b0*/  LDG.E.64.CONSTANT R18, desc[UR6][R18.64] ;  /* 0x0000000612127981 */ /* 0x000ee4000c1e9b00 */
[----:B------:R-:W-:-:S06]  /*03c0*/  IMAD.WIDE R20, R25, 0x8, R20 ;  /* 0x0000000819147825 */ /* 0x000fcc00078e0214 */
[----:B------:R-:W4:Y:S01]  /*03d0*/  LDG.E.64.CONSTANT R20, desc[UR6][R20.64] ;  /* 0x0000000614147981 */ /* 0x000f22000c1e9b00 */
[----:B------:R-:W-:Y:S02]  /*03e0*/  IMAD.SHL.U32 R25, R24, 0x10, RZ ;  /* 0x0000001018197824 */ /* 0x000fe400078e00ff */
[----:B------:R-:W-:Y:S01]  /*03f0*/  IMAD.SHL.U32 R2, R2, 0x4, RZ ;  /* 0x0000000402027824 */ /* 0x000fe200078e00ff */
[----:B------:R-:W-:Y:S01]  /*0400*/  SHF.L.U64.HI R24, R24, 0x4, R23 ;  /* 0x0000000418187819 */ /* 0x000fe20000010217 */
[----:B------:R-:W-:Y:S01]  /*0410*/  IMAD.SHL.U32 R22, R22, 0x4, RZ ;  /* 0x0000000416167824 */ /* 0x000fe200078e00ff */
[----:B------:R-:W-:Y:S02]  /*0420*/  LOP3.LUT R25, R25, 0xf0, RZ, 0xc0, !PT ;  /* 0x000000f019197812 */ /* 0x000fe400078ec0ff */
[----:B------:R-:W-:Y:S02]  /*0430*/  LOP3.LUT R23, R2, 0x1c, RZ, 0xc0, !PT ;  /* 0x0000001c02177812 */ /* 0x000fe400078ec0ff */
[----:B------:R-:W-:-:S02]  /*0440*/  LOP3.LUT R4, R25, 0xf, R4, 0xf8, !PT ;  /* 0x0000000f19047812 */ /* 0x000fc400078ef804 */
[-CC-:B-----5:R-:W-:Y:S02]  /*0450*/  SHF.R.U64 R2, R10, R23.reuse, R11.reuse ;  /* 0x000000170a027219 */ /* 0x1a0fe4000000120b */
[----:B------:R-:W-:Y:S01]  /*0460*/  SHF.R.U32.HI R25, RZ, R23, R11 ;  /* 0x00000017ff197219 */ /* 0x000fe2000001160b */
[----:B------:R-:W-:Y:S01]  /*0470*/  IMAD.SHL.U32 R8, R8, 0x4, RZ ;  /* 0x0000000408087824 */ /* 0x000fe200078e00ff */
[----:B------:R-:W-:Y:S02]  /*0480*/  LOP3.LUT R11, R22, 0x1c, RZ, 0xc0, !PT ;  /* 0x0000001c160b7812 */ /* 0x000fe400078ec0ff */
[----:B------:R-:W-:Y:S01]  /*0490*/  LOP3.LUT R24, R24, 0xf0, RZ, 0xc0, !PT ;  /* 0x000000f018187812 */ /* 0x000fe200078ec0ff */
[----:B------:R-:W-:Y:S01]  /*04a0*/  IMAD.SHL.U32 R23, R2, 0x100, RZ ;  /* 0x0000010002177824 */ /* 0x000fe200078e00ff */
[----:B------:R-:W-:Y:S02]  /*04b0*/  SHF.R.U64 R10, R12, R11, R13 ;  /* 0x0000000b0c0a7219 */ /* 0x000fe4000000120d */
[----:B------:R-:W-:-:S02]  /*04c0*/  LOP3.LUT R9, R24, 0xf, R9, 0xf8, !PT ;  /* 0x0000000f18097812 */ /* 0x000fc400078ef809 */
[----:B------:R-:W-:Y:S02]  /*04d0*/  SHF.L.U64.HI R22, R2, 0x8, R25 ;  /* 0x0000000802167819 */ /* 0x000fe40000010219 */
[----:B------:R-:W-:Y:S02]  /*04e0*/  SHF.R.U32.HI R13, RZ, R11, R13 ;  /* 0x0000000bff0d7219 */ /* 0x000fe4000001160d */
[----:B------:R-:W-:Y:S01]  /*04f0*/  LOP3.LUT R11, R8, 0x1c, RZ, 0xc0, !PT ;  /* 0x0000001c080b7812 */ /* 0x000fe200078ec0ff */
[----:B------:R-:W-:Y:S01]  /*0500*/  IMAD.SHL.U32 R7, R7, 0x4, RZ ;  /* 0x0000000407077824 */ /* 0x000fe200078e00ff */
[----:B------:R-:W-:Y:S02]  /*0510*/  LOP3.LUT R23, R4, 0xf00, R23, 0xf8, !PT ;  /* 0x00000f0004177812 */ /* 0x000fe400078ef817 */
[----:B------:R-:W-:Y:S02]  /*0520*/  LOP3.LUT R9, R9, 0xf00, R22, 0xf8, !PT ;  /* 0x00000f0009097812 */ /* 0x000fe400078ef816 */
[----:B------:R-:W-:-:S02]  /*0530*/  SHF.L.U64.HI R8, R10, 0xc, R13 ;  /* 0x0000000c0a087819 */ /* 0x000fc4000001020d */
[-CC-:B------:R-:W-:Y:S01]  /*0540*/  SHF.R.U64 R4, R14, R11.reuse, R15.reuse ;  /* 0x0000000b0e047219 */ /* 0x180fe2000000120f */
[----:B------:R-:W-:Y:S01]  /*0550*/  IMAD.SHL.U32 R2, R10, 0x1000, RZ ;  /* 0x000010000a027824 */ /* 0x000fe200078e00ff */
[----:B------:R-:W-:Y:S01]  /*0560*/  SHF.R.U32.HI R11, RZ, R11, R15 ;  /* 0x0000000bff0b7219 */ /* 0x000fe2000001160f */
[----:B------:R-:W-:Y:S01]  /*0570*/  IMAD.SHL.U32 R6, R6, 0x4, RZ ;  /* 0x0000000406067824 */ /* 0x000fe200078e00ff */
[----:B------:R-:W-:Y:S01]  /*0580*/  LOP3.LUT R7, R7, 0x1c, RZ, 0xc0, !PT ;  /* 0x0000001c07077812 */ /* 0x000fe200078ec0ff */
[C---:B------:R-:W-:Y:S01]  /*0590*/  IMAD.U32 R13, R4.reuse, 0x10000, RZ ;  /* 0x00010000040d7824 */ /* 0x040fe200078e00ff */
[----:B------:R-:W-:Y:S02]  /*05a0*/  LOP3.LUT R15, R9, 0xf000, R8, 0xf8, !PT ;  /* 0x0000f000090f7812 */ /* 0x000fe400078ef808 */
[----:B------:R-:W0:Y:S01]  /*05b0*/  LDC.64 R8, c[0x0][0x218] ;  /* 0x00008600ff087b82 */ /* 0x000e220000000a00 */
[----:B------:R-:W-:Y:S02]  /*05c0*/  SHF.L.U64.HI R4, R4, 0x10, R11 ;  /* 0x0000001004047819 */ /* 0x000fe4000001020b */
[----:B------:R-:W-:Y:S01]  /*05d0*/  LOP3.LUT R2, R23, 0xf000, R2, 0xf8, !PT ;  /* 0x0000f00017027812 */ /* 0x000fe200078ef802 */
[----:B------:R-:W-:Y:S01]  /*05e0*/  IMAD.SHL.U32 R3, R3, 0x4, RZ ;  /* 0x0000000403037824 */ /* 0x000fe200078e00ff */
[----:B------:R-:W-:-:S02]  /*05f0*/  LOP3.LUT R4, R15, 0xf0000, R4, 0xf8, !PT ;  /* 0x000f00000f047812 */ /* 0x000fc400078ef804 */
[----:B------:R-:W-:Y:S02]  /*0600*/  LOP3.LUT R13, R2, 0xf0000, R13, 0xf8, !PT ;  /* 0x000f0000020d7812 */ /* 0x000fe400078ef80d */
[----:B------:R-:W-:Y:S01]  /*0610*/  LOP3.LUT R3, R3, 0x1c, RZ, 0xc0, !PT ;  /* 0x0000001c03037812 */ /* 0x000fe200078ec0ff */
[----:B------:R-:W-:-:S04]  /*0620*/  IMAD R5, R5, UR4, R0 ;  /* 0x0000000405057c24 */ /* 0x000fc8000f8e0200 */
[----:B0-----:R-:W-:Y:S01]  /*0630*/  IMAD.WIDE R8, R5, 0x8, R8 ;  /* 0x0000000805087825 */ /* 0x001fe200078e0208 */
[-CC-:B--2---:R-:W-:Y:S02]  /*0640*/  SHF.R.U64 R11, R16, R7.reuse, R17.reuse ;  /* 0x00000007100b7219 */ /* 0x184fe40000001211 */
[----:B------:R-:W-:Y:S02]  /*0650*/  SHF.R.U32.HI R16, RZ, R7, R17 ;  /* 0x00000007ff107219 */ /* 0x000fe40000011611 */
[----:B------:R-:W-:Y:S01]  /*0660*/  LOP3.LUT R7, R6, 0x1c, RZ, 0xc0, !PT ;  /* 0x0000001c06077812 */ /* 0x000fe200078ec0ff */
[C---:B------:R-:W-:Y:S01]  /*0670*/  IMAD.SHL.U32 R2, R11.reuse, 0x100000, RZ ;  /* 0x001000000b027824 */ /* 0x040fe200078e00ff */
[----:B------:R-:W-:Y:S02]  /*0680*/  SHF.L.U64.HI R11, R11, 0x14, R16 ;  /* 0x000000140b0b7819 */ /* 0x000fe40000010210 */
[-CC-:B---3--:R-:W-:Y:S02]  /*0690*/  SHF.R.U64 R6, R18, R7.reuse, R19.reuse ;  /* 0x0000000712067219 */ /* 0x188fe40000001213 */
[----:B------:R-:W-:-:S02]  /*06a0*/  SHF.R.U32.HI R19, RZ, R7, R19 ;  /* 0x00000007ff137219 */ /* 0x000fc40000011613 */
[----:B------:R-:W-:Y:S01]  /*06b0*/  LOP3.LUT R11, R4, 0xf00000, R11, 0xf8, !PT ;  /* 0x00f00000040b7812 */ /* 0x000fe200078ef80b */
[----:B------:R-:W-:Y:S01]  /*06c0*/  IMAD.SHL.U32 R7, R6, 0x1000000, RZ ;  /* 0x0100000006077824 */ /* 0x000fe200078e00ff */
[----:B------:R-:W-:Y:S02]  /*06d0*/  LOP3.LUT R2, R13, 0xf00000, R2, 0xf8, !PT ;  /* 0x00f000000d027812 */ /* 0x000fe400078ef802 */
[-C--:B----4-:R-:W-:Y:S02]  /*06e0*/  SHF.R.U64 R4, R20, R3.reuse, R21 ;  /* 0x0000000314047219 */ /* 0x090fe40000001215 */
[----:B------:R-:W-:Y:S02]  /*06f0*/  SHF.L.U64.HI R6, R6, 0x18, R19 ;  /* 0x0000001806067819 */ /* 0x000fe40000010213 */
[----:B------:R-:W-:Y:S02]  /*0700*/  SHF.R.U32.HI R3, RZ, R3, R21 ;  /* 0x00000003ff037219 */ /* 0x000fe40000011615 */
[----:B------:R-:W-:Y:S01]  /*0710*/  LOP3.LUT R7, R2, 0xf000000, R7, 0xf8, !PT ;  /* 0x0f00000002077812 */ /* 0x000fe200078ef807 */
[----:B------:R-:W-:Y:S01]  /*0720*/  IMAD.SHL.U32 R2, R4, 0x10000000, RZ ;  /* 0x1000000004027824 */ /* 0x000fe200078e00ff */
[----:B------:R-:W-:-:S02]  /*0730*/  LOP3.LUT R6, R11, 0xf000000, R6, 0xf8, !PT ;  /* 0x0f0000000b067812 */ /* 0x000fc400078ef806 */
[----:B------:R-:W-:Y:S02]  /*0740*/  SHF.L.U64.HI R3, R4, 0x1c, R3 ;  /* 0x0000001c04037819 */ /* 0x000fe40000010203 */
[----:B------:R-:W-:Y:S02]  /*0750*/  LOP3.LUT R2, R7, 0xf0000000, R2, 0xf8, !PT ;  /* 0xf000000007027812 */ /* 0x000fe400078ef802 */
[----:B------:R-:W-:-:S05]  /*0760*/  LOP3.LUT R3, R6, 0xf0000000, R3, 0xf8, !PT ;  /* 0xf000000006037812 */ /* 0x000fca00078ef803 */
[----:B------:R-:W-:Y:S01]  /*0770*/  STG.E.64 desc[UR6][R8.64], R2 ;  /* 0x0000000208007986 */ /* 0x000fe2000c101b06 */
[----:B------:R-:W-:Y:S05]  /*0780*/  EXIT ;  /* 0x000000000000794d */ /* 0x000fea0003800000 */
.L_x_2:
        /* <DEDUP_REMOVED lines=15> */
.L_x_70:


//--------------------- .text._Z18reconstruct_kernelPKjPKtS0_PK6__halfS2_iiiPS3_iiiiiiii --------------------------
	.section	.text._Z18reconstruct_kernelPKjPKtS0_PK6__halfS2_iiiPS3_iiiiiiii,"ax",@progbits
	.align	128
        .global         _Z18reconstruct_kernelPKjPKtS0_PK6__halfS2_iiiPS3_iiiiiiii
        .type           _Z18reconstruct_kernelPKjPKtS0_PK6__halfS2_iiiPS3_iiiiiiii,@function
        .size           _Z18reconstruct_kernelPKjPKtS0_PK6__halfS2_iiiPS3_iiiiiiii,(.L_x_71 - _Z18reconstruct_kernelPKjPKtS0_PK6__halfS2_iiiPS3_iiiiiiii)
        .other          _Z18reconstruct_kernelPKjPKtS0_PK6__halfS2_iiiPS3_iiiiiiii,@"STO_CUDA_ENTRY STV_DEFAULT"
_Z18reconstruct_kernelPKjPKtS0_PK6__halfS2_iiiPS3_iiiiiiii:
.text._Z18reconstruct_kernelPKjPKtS0_PK6__halfS2_iiiPS3_iiiiiiii:
[----:B------:R-:W-:Y:S01]  /*0000*/  LDC R1, c[0x0][0x28] ;  /* 0x00000a00ff017b82 */ /* 0x000fe20000000800 */
[----:B------:R-:W0:Y:S07]  /*0010*/  S2R R8, SR_CTAID.Y ;  /* 0x0000000000087919 */ /* 0x000e2e0000002600 */
[----:B------:R-:W1:Y:S01]  /*0020*/  LDC R7, c[0x0][0x238] ;  /* 0x00008e00ff077b82 */ /* 0x000e620000000800 */
[----:B------:R-:W-:Y:S01]  /*0030*/  ULDC.64 UR4, c[0x0][0x218] ;  /* 0x0000860000047ab9 */ /* 0x000fe20000000a00 */
[----:B------:R-:W-:Y:S01]  /*0040*/  ULDC UR6, c[0x0][0x23c] ;  /* 0x00008f0000067ab9 */ /* 0x000fe20000000800 */
[----:B------:R-:W2:Y:S01]  /*0050*/  S2R R11, SR_TID.X ;  /* 0x00000000000b7919 */ /* 0x000ea20000002100 */
[----:B------:R-:W-:-:S04]  /*0060*/  ISETP.NE.U32.AND P0, PT, RZ, UR4, PT ;  /* 0x00000004ff007c0c */ /* 0x000fc8000bf05070 */
[----:B------:R-:W-:Y:S01]  /*0070*/  ISETP.NE.AND.EX P0, PT, RZ, UR5, PT, P0 ;  /* 0x00000005ff007c0c */ /* 0x000fe2000bf05300 */
[----:B------:R-:W-:Y:S01]  /*0080*/  ULDC.64 UR4, c[0x0][0x208] ;  /* 0x0000820000047ab9 */ /* 0x000fe20000000a00 */
[----:B0-----:R-:W-:-:S04]  /*0090*/  IMAD.SHL.U32 R0, R8, 0x80, RZ ;  /* 0x0000008008007824 */ /* 0x001fc800078e00ff */
[----:B--2---:R-:W-:-:S05]  /*00a0*/  IMAD.IADD R2, R0, 0x1, R11 ;  /* 0x0000000100027824 */ /* 0x004fca00078e020b */
[----:B-1----:R-:W-:-:S13]  /*00b0*/  ISETP.GE.OR P1, PT, R2, R7, !P0 ;  /* 0x000000070200720c */ /* 0x002fda0004726670 */
[----:B------:R-:W0:Y:S02]  /*00c0*/  @!P1 LDC.64 R4, c[0x0][0x218] ;  /* 0x00008600ff049b82 */ /* 0x000e240000000a00 */
[----:B0-----:R-:W-:-:S06]  /*00d0*/  @!P1 IMAD.WIDE R4, R2, 0x2, R4 ;  /* 0x0000000202049825 */ /* 0x001fcc00078e0204 */
[----:B------:R-:W2:Y:S01]  /*00e0*/  @!P1 LDG.E.U16.CONSTANT R4, desc[UR4][R4.64] ;  /* 0x0000000404049981 */ /* 0x000ea2000c1e9500 */
[----:B------:R-:W-:Y:S01]  /*00f0*/  IMAD.U32 R3, RZ, RZ, UR6 ;  /* 0x00000006ff037e24 */ /* 0x000fe2000f8e00ff */
[----:B------:R-:W-:Y:S01]  /*0100*/  @!P1 MOV R6, 0x400 ;  /* 0x0000040000069802 */ /* 0x000fe20000000f00 */
[----:B------:R-:W0:Y:S01]  /*0110*/  S2R R2, SR_CTAID.X ;  /* 0x0000000000027919 */ /* 0x000e220000002500 */
[----:B------:R-:W1:Y:S01]  /*0120*/  @!P1 S2R R9, SR_CgaCtaId ;  /* 0x0000000000099919 */ /* 0x000e620000008800 */
[----:B0-----:R-:W-:-:S04]  /*0130*/  LEA R2, R2, R11, 0x7 ;  /* 0x0000000b02027211 */ /* 0x001fc800078e38ff */
[----:B------:R-:W-:Y:S02]  /*0140*/  ISETP.GE.AND P2, PT, R2, R3, PT ;  /* 0x000000030200720c */ /* 0x000fe40003f46270 */
[----:B-1----:R-:W-:-:S05]  /*0150*/  @!P1 LEA R6, R9, R6, 0x18 ;  /* 0x0000000609069211 */ /* 0x002fca00078ec0ff */
[----:B------:R-:W-:-:S05]  /*0160*/  @!P1 IMAD R9, R11, 0x2, R6 ;  /* 0x000000020b099824 */ /* 0x000fca00078e0206 */
[----:B--2---:R0:W-:Y:S01]  /*0170*/  @!P1 STS.U16 [R9], R4 ;  /* 0x0000000409009388 */ /* 0x0041e20000000400 */
[----:B------:R-:W-:Y:S05]  /*0180*/  @P2 EXIT ;  /* 0x000000000000294d */ /* 0x000fea0003800000 */
[----:B------:R-:W1:Y:S01]  /*0190*/  LDC.64 R14, c[0x0][0x230] ;  /* 0x00008c00ff0e7b82 */ /* 0x000e620000000a00 */
[----:B------:R-:W-:Y:S01]  /*01a0*/  SHF.L.U32 R5, R8, 0x8, RZ ;  /* 0x0000000808057819 */ /* 0x000fe200000006ff */
[----:B------:R-:W-:-:S06]  /*01b0*/  ULDC UR6, c[0x0][0x250] ;  /* 0x0000940000067ab9 */ /* 0x000fcc0000000800 */
[----:B------:R-:W2:Y:S01]  /*01c0*/  LDC.64 R18, c[0x0][0x228] ;  /* 0x00008a00ff127b82 */ /* 0x000ea20000000a00 */
[----:B0-----:R-:W-:-:S07]  /*01d0*/  SHF.R.S32.HI R9, RZ, 0x1f, R2 ;  /* 0x0000001fff097819 */ /* 0x001fce0000011402 */
[----:B------:R-:W0:Y:S01]  /*01e0*/  LDC.64 R16, c[0x0][0x220] ;  /* 0x00008800ff107b82 */ /* 0x000e220000000a00 */
[----:B-1----:R-:W-:-:S07]  /*01f0*/  IMAD.WIDE R14, R5, 0x2, R14 ;  /* 0x00000002050e7825 */ /* 0x002fce00078e020e */
[----:B------:R-:W1:Y:S01]  /*0200*/  LDC R21, c[0x0][0x254] ;  /* 0x00009500ff157b82 */ /* 0x000e620000000800 */
[----:B------:R-:W3:Y:S01]  /*0210*/  LDG.E.U16.CONSTANT R4, desc[UR4][R14.64] ;  /* 0x000000040e047981 */ /* 0x000ee2000c1e9500 */
[----:B------:R-:W-:-:S03]  /*0220*/  LEA.HI R9, R9, R2, RZ, 0x3 ;  /* 0x0000000209097211 */ /* 0x000fc600078f18ff */
[----:B------:R4:W5:Y:S03]  /*0230*/  LDG.E.U16.CONSTANT R11, desc[UR4][R14.64+0x2] ;  /* 0x000002040e0b7981 */ /* 0x000966000c1e9500 */
[----:B------:R-:W0:Y:S01]  /*0240*/  LDC R23, c[0x0][0x25c] ;  /* 0x00009700ff177b82 */ /* 0x000e220000000800 */
[C---:B---3--:R-:W-:Y:S02]  /*0250*/  IMAD R5, R4.reuse, R3, RZ ;  /* 0x0000000304057224 */ /* 0x048fe400078e02ff */
[----:B--2---:R-:W-:-:S03]  /*0260*/  IMAD.WIDE.U32 R18, R4, 0x2, R18 ;  /* 0x0000000204127825 */ /* 0x004fc600078e0012 */
[----:B------:R-:W-:Y:S02]  /*0270*/  SHF.R.S32.HI R6, RZ, 0x1f, R5 ;  /* 0x0000001fff067819 */ /* 0x000fe40000011405 */
[----:B------:R4:W5:Y:S02]  /*0280*/  LDG.E.U16.CONSTANT R8, desc[UR4][R18.64] ;  /* 0x0000000412087981 */ /* 0x000964000c1e9500 */
[----:B------:R-:W-:Y:S02]  /*0290*/  LEA.HI R6, R6, R5, RZ, 0x3 ;  /* 0x0000000506067211 */ /* 0x000fe400078f18ff */
[----:B------:R-:W-:-:S04]  /*02a0*/  SHF.R.S32.HI R5, RZ, 0x3, R9 ;  /* 0x00000003ff057819 */ /* 0x000fc80000011409 */
[----:B------:R-:W-:-:S05]  /*02b0*/  LEA.HI.SX32 R9, R6, R5, 0x1d ;  /* 0x0000000506097211 */ /* 0x000fca00078feaff */
[----:B0-----:R-:W-:-:S05]  /*02c0*/  IMAD.WIDE R16, R9, 0x4, R16 ;  /* 0x0000000409107825 */ /* 0x001fca00078e0210 */
[----:B------:R4:W5:Y:S01]  /*02d0*/  LDG.E.CONSTANT R9, desc[UR4][R16.64] ;  /* 0x0000000410097981 */ /* 0x000962000c1e9900 */
[C---:B------:R-:W-:Y:S01]  /*02e0*/  ISETP.GT.AND P1, PT, R0.reuse, UR6, PT ;  /* 0x0000000600007c0c */ /* 0x040fe2000bf24270 */
[----:B------:R-:W-:Y:S01]  /*02f0*/  IMAD.MOV.U32 R10, RZ, RZ, RZ ;  /* 0x000000ffff0a7224 */ /* 0x000fe200078e00ff */
[----:B-1----:R-:W-:Y:S01]  /*0300*/  ISETP.GT.AND P2, PT, R0, R21, PT ;  /* 0x000000150000720c */ /* 0x002fe20003f44270 */
[----:B------:R-:W-:-:S10]  /*0310*/  IMAD.MOV.U32 R12, RZ, RZ, RZ ;  /* 0x000000ffff0c7224 */ /* 0x000fd400078e00ff */
[----:B----4-:R-:W-:Y:S05]  /*0320*/  @!P1 BRA `(.L_x_3) ;  /* 0x00000000001c9947 */ /* 0x010fea0003800000 */
[----:B------:R-:W0:Y:S02]  /*0330*/  LDC R13, c[0x0][0x254] ;  /* 0x00009500ff0d7b82 */ /* 0x000e240000000800 */
[----:B0-----:R-:W-:-:S04]  /*0340*/  VIMNMX R6, R0, R13, PT ;  /* 0x0000000d00067248 */ /* 0x001fc80003fe0100 */
[----:B------:R-:W-:-:S04]  /*0350*/  IADD3 R6, R6, -UR6, RZ ;  /* 0x8000000606067c10 */ /* 0x000fc8000fffe0ff */
[----:B------:R-:W-:-:S04]  /*0360*/  SHF.R.S32.HI R13, RZ, 0x1f, R6 ;  /* 0x0000001fff0d7819 */ /* 0x000fc80000011406 */
[----:B------:R-:W-:-:S04]  /*0370*/  LEA.HI R13, R13, R6, RZ, 0x5 ;  /* 0x000000060d0d7211 */ /* 0x000fc800078f28ff */
[----:B------:R-:W-:-:S05]  /*0380*/  SHF.R.S32.HI R13, RZ, 0x5, R13 ;  /* 0x00000005ff0d7819 */ /* 0x000fca000001140d */
[----:B------:R-:W-:-:S07]  /*0390*/  IMAD R12, R13, 0x6, RZ ;  /* 0x000000060d0c7824 */ /* 0x000fce00078e02ff */
.L_x_3:
[----:B------:R-:W-:Y:S05]  /*03a0*/  @!P2 BRA `(.L_x_4) ;  /* 0x00000000001ca947 */ /* 0x000fea0003800000 */
[----:B------:R-:W0:Y:S02]  /*03b0*/  LDC R13, c[0x0][0x258] ;  /* 0x00009600ff0d7b82 */ /* 0x000e240000000800 */
[----:B0-----:R-:W-:-:S05]  /*03c0*/  VIMNMX R6, R0, R13, PT ;  /* 0x0000000d00067248 */ /* 0x001fca0003fe0100 */
[----:B------:R-:W-:-:S05]  /*03d0*/  IMAD.IADD R6, R6, 0x1, -R21 ;  /* 0x0000000106067824 */ /* 0x000fca00078e0a15 */
[----:B------:R-:W-:-:S04]  /*03e0*/  SHF.R.S32.HI R13, RZ, 0x1f, R6 ;  /* 0x0000001fff0d7819 */ /* 0x000fc80000011406 */
[----:B------:R-:W-:-:S04]  /*03f0*/  LEA.HI R13, R13, R6, RZ, 0x5 ;  /* 0x000000060d0d7211 */ /* 0x000fc800078f28ff */
[----:B------:R-:W-:-:S05]  /*0400*/  SHF.R.S32.HI R13, RZ, 0x5, R13 ;  /* 0x00000005ff0d7819 */ /* 0x000fca000001140d */
[----:B------:R-:W-:-:S07]  /*0410*/  IMAD R10, R13, 0x5, RZ ;  /* 0x000000050d0a7824 */ /* 0x000fce00078e02ff */
.L_x_4:
[----:B------:R-:W-:Y:S01]  /*0420*/  ULDC UR7, c[0x0][0x258] ;  /* 0x0000960000077ab9 */ /* 0x000fe20000000800 */
[----:B------:R-:W-:Y:S01]  /*0430*/  HFMA2.MMA R15, -RZ, RZ, 0, 0 ;  /* 0x00000000ff0f7435 */ /* 0x000fe200000001ff */
[C---:B------:R-:W-:Y:S01]  /*0440*/  ISETP.GT.AND P1, PT, R0.reuse, UR7, PT ;  /* 0x0000000700007c0c */ /* 0x040fe2000bf24270 */
[----:B------:R-:W-:Y:S01]  /*0450*/  IMAD.MOV.U32 R13, RZ, RZ, RZ ;  /* 0x000000ffff0d7224 */ /* 0x000fe200078e00ff */
[----:B------:R-:W-:-:S11]  /*0460*/  ISETP.GT.AND P2, PT, R0, R23, PT ;  /* 0x000000170000720c */ /* 0x000fd60003f44270 */
[----:B------:R-:W-:Y:S05]  /*0470*/  @!P1 BRA `(.L_x_5) ;  /* 0x00000000001c9947 */ /* 0x000fea0003800000 */
[----:B------:R-:W0:Y:S02]  /*0480*/  LDC R15, c[0x0][0x25c] ;  /* 0x00009700ff0f7b82 */ /* 0x000e240000000800 */
[----:B0-----:R-:W-:-:S05]  /*0490*/  VIMNMX R6, R0, R15, PT ;  /* 0x0000000f00067248 */ /* 0x001fca0003fe0100 */
[----:B------:R-:W-:-:S05]  /*04a0*/  VIADD R6, R6, -UR7 ;  /* 0x8000000706067c36 */ /* 0x000fca0008000000 */
[----:B------:R-:W-:-:S04]  /*04b0*/  SHF.R.S32.HI R15, RZ, 0x1f, R6 ;  /* 0x0000001fff0f7819 */ /* 0x000fc80000011406 */
[----:B------:R-:W-:-:S04]  /*04c0*/  LEA.HI R15, R15, R6, RZ, 0x5 ;  /* 0x000000060f0f7211 */ /* 0x000fc800078f28ff */
[----:B------:R-:W-:-:S05]  /*04d0*/  SHF.R.S32.HI R15, RZ, 0x5, R15 ;  /* 0x00000005ff0f7819 */ /* 0x000fca000001140f */
[----:B------:R-:W-:-:S07]  /*04e0*/  IMAD.SHL.U32 R15, R15, 0x4, RZ ;  /* 0x000000040f0f7824 */ /* 0x000fce00078e00ff */
.L_x_5:
[----:B------:R-:W-:Y:S05]  /*04f0*/  @!P2 BRA `(.L_x_6) ;  /* 0x00000000001ca947 */ /* 0x000fea0003800000 */
[----:B------:R-:W0:Y:S02]  /*0500*/  LDC R13, c[0x0][0x260] ;  /* 0x00009800ff0d7b82 */ /* 0x000e240000000800 */
[----:B0-----:R-:W-:-:S04]  /*0510*/  VIMNMX R6, R0, R13, PT ;  /* 0x0000000d00067248 */ /* 0x001fc80003fe0100 */
[----:B------:R-:W-:-:S04]  /*0520*/  IADD3 R6, R6, -R23, RZ ;  /* 0x8000001706067210 */ /* 0x000fc80007ffe0ff */
[----:B------:R-:W-:-:S04]  /*0530*/  SHF.R.S32.HI R13, RZ, 0x1f, R6 ;  /* 0x0000001fff0d7819 */ /* 0x000fc80000011406 */
[----:B------:R-:W-:-:S04]  /*0540*/  LEA.HI R13, R13, R6, RZ, 0x5 ;  /* 0x000000060d0d7211 */ /* 0x000fc800078f28ff */
[----:B------:R-:W-:-:S05]  /*0550*/  SHF.R.S32.HI R13, RZ, 0x5, R13 ;  /* 0x00000005ff0d7819 */ /* 0x000fca000001140d */
[----:B------:R-:W-:-:S07]  /*0560*/  IMAD R13, R13, 0x3, RZ ;  /* 0x000000030d0d7824 */ /* 0x000fce00078e02ff */
.L_x_6:
[----:B------:R-:W-:Y:S01]  /*0570*/  ULDC UR7, c[0x0][0x260] ;  /* 0x0000980000077ab9 */ /* 0x000fe20000000800 */
[----:B------:R-:W-:Y:S01]  /*0580*/  IMAD.MOV.U32 R14, RZ, RZ, RZ ;  /* 0x000000ffff0e7224 */ /* 0x000fe200078e00ff */
[----:B------:R-:W-:-:S13]  /*0590*/  ISETP.GT.AND P1, PT, R0, UR7, PT ;  /* 0x0000000700007c0c */ /* 0x000fda000bf24270 */
[----:B------:R-:W-:Y:S05]  /*05a0*/  @!P1 BRA `(.L_x_7) ;  /* 0x00000000001c9947 */ /* 0x000fea0003800000 */
[----:B------:R-:W0:Y:S02]  /*05b0*/  LDC R17, c[0x0][0x264] ;  /* 0x00009900ff117b82 */ /* 0x000e240000000800 */
[----:B0-----:R-:W-:-:S05]  /*05c0*/  VIMNMX R6, R0, R17, PT ;  /* 0x0000001100067248 */ /* 0x001fca0003fe0100 */
[----:B------:R-:W-:-:S05]  /*05d0*/  VIADD R6, R6, -UR7 ;  /* 0x8000000706067c36 */ /* 0x000fca0008000000 */
[----:B------:R-:W-:-:S04]  /*05e0*/  SHF.R.S32.HI R17, RZ, 0x1f, R6 ;  /* 0x0000001fff117819 */ /* 0x000fc80000011406 */
[----:B------:R-:W-:-:S04]  /*05f0*/  LEA.HI R17, R17, R6, RZ, 0x5 ;  /* 0x0000000611117211 */ /* 0x000fc800078f28ff */
[----:B------:R-:W-:-:S04]  /*0600*/  SHF.R.S32.HI R17, RZ, 0x5, R17 ;  /* 0x00000005ff117819 */ /* 0x000fc80000011411 */
[----:B------:R-:W-:-:S07]  /*0610*/  SHF.L.U32 R14, R17, 0x1, RZ ;  /* 0x00000001110e7819 */ /* 0x000fce00000006ff */
.L_x_7:
[----:B------:R-:W-:Y:S01]  /*0620*/  VIMNMX R16, R0, UR6, PT ;  /* 0x0000000600107c48 */ /* 0x000fe2000bfe0100 */
[----:B------:R-:W-:Y:S01]  /*0630*/  IMAD.SHL.U32 R6, R2, 0x4, RZ ;  /* 0x0000000402067824 */ /* 0x000fe200078e00ff */
[C---:B------:R-:W-:Y:S01]  /*0640*/  VIADDMNMX R7, R0.reuse, 0x80, R7, PT ;  /* 0x0000008000077846 */ /* 0x040fe20003800107 */
[----:B------:R-:W-:Y:S01]  /*0650*/  ULDC.64 UR8, c[0x0][0x210] ;  /* 0x0000840000087ab9 */ /* 0x000fe20000000a00 */
[----:B------:R-:W-:Y:S01]  /*0660*/  SHF.R.S32.HI R17, RZ, 0x1f, R16 ;  /* 0x0000001fff117819 */ /* 0x000fe20000011410 */
[----:B-----5:R-:W-:Y:S01]  /*0670*/  IMAD.IADD R11, R0, 0x1, R11 ;  /* 0x00000001000b7824 */ /* 0x020fe200078e020b */
[----:B------:R-:W-:Y:S02]  /*0680*/  LOP3.LUT R6, R6, 0x1c, RZ, 0xc0, !PT ;  /* 0x0000001c06067812 */ /* 0x000fe400078ec0ff */
[----:B------:R-:W-:Y:S02]  /*0690*/  LEA.HI R17, R17, R16, RZ, 0x5 ;  /* 0x0000001011117211 */ /* 0x000fe400078f28ff */
[----:B------:R-:W-:-:S02]  /*06a0*/  SHF.R.U32.HI R9, RZ, R6, R9 ;  /* 0x00000006ff097219 */ /* 0x000fc40000011609 */
[----:B------:R-:W-:Y:S02]  /*06b0*/  SHF.R.S32.HI R17, RZ, 0x5, R17 ;  /* 0x00000005ff117819 */ /* 0x000fe40000011411 */
[----:B------:R-:W-:Y:S01]  /*06c0*/  LOP3.LUT R9, R9, 0xf, RZ, 0xc0, !PT ;  /* 0x0000000f09097812 */ /* 0x000fe200078ec0ff */
[----:B------:R-:W-:Y:S01]  /*06d0*/  BAR.SYNC.DEFER_BLOCKING 0x0 ;  /* 0x0000000000007b1d */ /* 0x000fe20000010000 */
[C---:B------:R-:W-:Y:S01]  /*06e0*/  ISETP.GE.AND P1, PT, R0.reuse, R7, PT ;  /* 0x000000070000720c */ /* 0x040fe20003f26270 */
[----:B------:R-:W-:Y:S01]  /*06f0*/  IMAD R12, R17, 0x8, R12 ;  /* 0x00000008110c7824 */ /* 0x000fe200078e020c */
[----:B------:R-:W-:Y:S02]  /*0700*/  IADD3 R9, R9, 0x1, RZ ;  /* 0x0000000109097810 */ /* 0x000fe40007ffe0ff */
[----:B------:R-:W-:Y:S02]  /*0710*/  ISETP.GE.OR P1, PT, R0, UR6, P1 ;  /* 0x0000000600007c0c */ /* 0x000fe40008f26670 */
[----:B------:R-:W-:Y:S01]  /*0720*/  IADD3 R10, R15, R12, R10 ;  /* 0x0000000c0f0a7210 */ /* 0x000fe20007ffe00a */
[----:B------:R-:W-:-:S03]  /*0730*/  IMAD R12, R9, R9, RZ ;  /* 0x00000009090c7224 */ /* 0x000fc600078e02ff */
[----:B------:R-:W-:Y:S02]  /*0740*/  IADD3 R10, R14, R10, R13 ;  /* 0x0000000a0e0a7210 */ /* 0x000fe40007ffe00d */
[----:B------:R-:W0:Y:S03]  /*0750*/  I2F.F16 R13, R12 ;  /* 0x0000000c000d7306 */ /* 0x000e260000200c00 */
[----:B------:R-:W-:Y:S01]  /*0760*/  IMAD R9, R10, R3, RZ ;  /* 0x000000030a097224 */ /* 0x000fe200078e02ff */
[----:B------:R-:W-:-:S04]  /*0770*/  SHF.R.S32.HI R10, RZ, 0x1f, R2 ;  /* 0x0000001fff0a7819 */ /* 0x000fc80000011402 */
[----:B------:R-:W-:-:S04]  /*0780*/  IADD3 R17, P2, R2, R9, RZ ;  /* 0x0000000902117210 */ /* 0x000fc80007f5e0ff */
[----:B------:R-:W-:Y:S02]  /*0790*/  LEA.HI.X.SX32 R10, R9, R10, 0x1, P2 ;  /* 0x0000000a090a7211 */ /* 0x000fe400010f0eff */
[C---:B------:R-:W-:Y:S01]  /*07a0*/  LEA R16, P2, R17.reuse, UR8, 0x2 ;  /* 0x0000000811107c11 */ /* 0x040fe2000f8410ff */
[----:B0-----:R-:W-:Y:S01]  /*07b0*/  HMUL2 R8, R13.H0_H0, R8.H0_H0 ;  /* 0x200000080d087232 */ /* 0x001fe20000000800 */
[----:B------:R-:W-:Y:S02]  /*07c0*/  SEL R9, R0, RZ, !P0 ;  /* 0x000000ff00097207 */ /* 0x000fe40004000000 */
[----:B------:R-:W-:Y:S01]  /*07d0*/  LEA.HI.X R17, R17, UR9, R10, 0x2, P2 ;  /* 0x0000000911117c11 */ /* 0x000fe200090f140a */
[----:B------:R-:W-:Y:S08]  /*07e0*/  @P1 BRA `(.L_x_8) ;  /* 0x0000002400541947 */ /* 0x000ff00003800000 */
[----:B------:R-:W-:Y:S01]  /*07f0*/  SHF.R.S32.HI R10, RZ, 0x1f, R3 ;  /* 0x0000001fff0a7819 */ /* 0x000fe20000011403 */
[----:B------:R-:W-:Y:S01]  /*0800*/  ULDC UR6, c[0x0][0x23c] ;  /* 0x00008f0000067ab9 */ /* 0x000fe20000000800 */
[----:B------:R-:W-:-:S05]  /*0810*/  ULDC UR7, c[0x0][0x250] ;  /* 0x0000940000077ab9 */ /* 0x000fca0000000800 */
.L_x_12:
[----:B------:R-:W-:-:S13]  /*0820*/  ISETP.NE.AND P1, PT, R0, R11, PT ;  /* 0x0000000b0000720c */ /* 0x000fda0003f25270 */
[----:B------:R-:W-:Y:S05]  /*0830*/  @P1 BRA `(.L_x_9) ;  /* 0x0000000000581947 */ /* 0x000fea0003800000 */
[----:B------:R-:W0:Y:S01]  /*0840*/  LDC.64 R12, c[0x0][0x220] ;  /* 0x00008800ff0c7b82 */ /* 0x000e220000000a00 */
[----:B------:R-:W-:-:S04]  /*0850*/  VIADD R4, R4, 0x1 ;  /* 0x0000000104047836 */ /* 0x000fc80000000000 */
[----:B------:R-:W-:-:S03]  /*0860*/  IMAD R3, R4, UR6, RZ ;  /* 0x0000000604037c24 */ /* 0x000fc6000f8e02ff */
[----:B------:R-:W1:Y:S02]  /*0870*/  LDC.64 R18, c[0x0][0x230] ;  /* 0x00008c00ff127b82 */ /* 0x000e640000000a00 */
[----:B------:R-:W-:-:S04]  /*0880*/  SHF.R.S32.HI R8, RZ, 0x1f, R3 ;  /* 0x0000001fff087819 */ /* 0x000fc80000011403 */
[----:B------:R-:W-:Y:S02]  /*0890*/  LEA.HI R8, R8, R3, RZ, 0x3 ;  /* 0x0000000308087211 */ /* 0x000fe400078f18ff */
[----:B------:R-:W2:Y:S02]  /*08a0*/  LDC.64 R14, c[0x0][0x228] ;  /* 0x00008a00ff0e7b82 */ /* 0x000ea40000000a00 */
[----:B------:R-:W-:-:S05]  /*08b0*/  LEA.HI.SX32 R3, R8, R5, 0x1d ;  /* 0x0000000508037211 */ /* 0x000fca00078feaff */
[----:B0-----:R-:W-:-:S06]  /*08c0*/  IMAD.WIDE R12, R3, 0x4, R12 ;  /* 0x00000004030c7825 */ /* 0x001fcc00078e020c */
[----:B------:R-:W3:Y:S01]  /*08d0*/  LDG.E.CONSTANT R13, desc[UR4][R12.64] ;  /* 0x000000040c0d7981 */ /* 0x000ee2000c1e9900 */
[----:B------:R-:W-:-:S05]  /*08e0*/  SHF.L.U32 R3, R0, 0x1, RZ ;  /* 0x0000000100037819 */ /* 0x000fca00000006ff */
[----:B-1----:R-:W-:-:S04]  /*08f0*/  IMAD.WIDE R18, R3, 0x2, R18 ;  /* 0x0000000203127825 */ /* 0x002fc800078e0212 */
[----:B--2---:R-:W-:Y:S02]  /*0900*/  IMAD.WIDE R14, R4, 0x2, R14 ;  /* 0x00000002040e7825 */ /* 0x004fe400078e020e */
[----:B------:R-:W2:Y:S04]  /*0910*/  LDG.E.U16.CONSTANT R19, desc[UR4][R18.64+0x2] ;  /* 0x0000020412137981 */ /* 0x000ea8000c1e9500 */
[----:B------:R-:W4:Y:S01]  /*0920*/  LDG.E.U16.CONSTANT R8, desc[UR4][R14.64] ;  /* 0x000000040e087981 */ /* 0x000f22000c1e9500 */
[----:B---3--:R-:W-:-:S04]  /*0930*/  SHF.R.U32.HI R3, RZ, R6, R13 ;  /* 0x00000006ff037219 */ /* 0x008fc8000001160d */
[----:B------:R-:W-:-:S05]  /*0940*/  LOP3.LUT R3, R3, 0xf, RZ, 0xc0, !PT ;  /* 0x0000000f03037812 */ /* 0x000fca00078ec0ff */
[----:B------:R-:W-:Y:S02]  /*0950*/  VIADD R3, R3, 0x1 ;  /* 0x0000000103037836 */ /* 0x000fe40000000000 */
[----:B--2---:R-:W-:Y:S02]  /*0960*/  IMAD.IADD R11, R19, 0x1, R0 ;  /* 0x00000001130b7824 */ /* 0x004fe400078e0200 */
[----:B------:R-:W-:-:S06]  /*0970*/  IMAD R3, R3, R3, RZ ;  /* 0x0000000303037224 */ /* 0x000fcc00078e02ff */
[----:B------:R-:W4:Y:S02]  /*0980*/  I2F.F16 R3, R3 ;  /* 0x0000000300037306 */ /* 0x000f240000200c00 */
[----:B----4-:R-:W-:-:S07]  /*0990*/  HMUL2 R8, R3.H0_H0, R8.H0_H0 ;  /* 0x2000000803087232 */ /* 0x010fce0000000800 */
.L_x_9:
[----:B------:R-:W-:Y:S01]  /*09a0*/  MOV R14, R16 ;  /* 0x00000010000e7202 */ /* 0x000fe20000000f00 */
[----:B------:R-:W-:Y:S01]  /*09b0*/  IMAD.MOV.U32 R15, RZ, RZ, R17 ;  /* 0x000000ffff0f7224 */ /* 0x000fe200078e0011 */
[----:B------:R-:W-:Y:S06]  /*09c0*/  @!P0 BRA `(.L_x_10) ;  /* 0x0000001000d48947 */ /* 0x000fec0003800000 */
[----:B------:R-:W2:Y:S01]  /*09d0*/  LDG.E.CONSTANT R32, desc[UR4][R14.64] ;  /* 0x000000040e207981 */ /* 0x000ea2000c1e9900 */
[----:B------:R-:W0:Y:S02]  /*09e0*/  LDC R3, c[0x0][0x23c] ;  /* 0x00008f00ff037b82 */ /* 0x000e240000000800 */
[----:B0-----:R-:W-:-:S04]  /*09f0*/  LEA R34, P1, R3, R14, 0x2 ;  /* 0x0000000e03227211 */ /* 0x001fc800078210ff */
[----:B------:R-:W-:-:S05]  /*0a00*/  LEA.HI.X R35, R3, R15, R10, 0x2, P1 ;  /* 0x0000000f03237211 */ /* 0x000fca00008f140a */
[----:B------:R-:W3:Y:S01]  /*0a10*/  LDG.E.CONSTANT R29, desc[UR4][R34.64] ;  /* 0x00000004221d7981 */ /* 0x000ee2000c1e9900 */
[----:B------:R-:W-:-:S05]  /*0a20*/  IMAD.WIDE R20, R3, 0x8, R14 ;  /* 0x0000000803147825 */ /* 0x000fca00078e020e */
[----:B------:R0:W4:Y:S01]  /*0a30*/  LDG.E.CONSTANT R28, desc[UR4][R20.64] ;  /* 0x00000004141c7981 */ /* 0x000122000c1e9900 */
[----:B------:R-:W-:-:S05]  /*0a40*/  IMAD.WIDE R30, R3, 0x8, R34 ;  /* 0x00000008031e7825 */ /* 0x000fca00078e0222 */
[----:B------:R-:W5:Y:S01]  /*0a50*/  LDG.E.CONSTANT R25, desc[UR4][R30.64] ;  /* 0x000000041e197981 */ /* 0x000f62000c1e9900 */
[----:B------:R-:W-:-:S05]  /*0a60*/  IMAD.WIDE R26, R3, 0x8, R20 ;  /* 0x00000008031a7825 */ /* 0x000fca00078e0214 */
[----:B------:R1:W5:Y:S01]  /*0a70*/  LDG.E.CONSTANT R17, desc[UR4][R26.64] ;  /* 0x000000041a117981 */ /* 0x000362000c1e9900 */
[----:B------:R-:W-:-:S05]  /*0a80*/  IMAD.WIDE R18, R3, 0x8, R30 ;  /* 0x0000000803127825 */ /* 0x000fca00078e021e */
[----:B------:R-:W5:Y:S01]  /*0a90*/  LDG.E.CONSTANT R12, desc[UR4][R18.64] ;  /* 0x00000004120c7981 */ /* 0x000f62000c1e9900 */
[C---:B------:R-:W-:Y:S01]  /*0aa0*/  IMAD.WIDE R22, R3.reuse, 0x8, R26 ;  /* 0x0000000803167825 */ /* 0x040fe200078e021a */
[----:B------:R-:W1:Y:S04]  /*0ab0*/  S2R R16, SR_CgaCtaId ;  /* 0x0000000000107919 */ /* 0x000e680000008800 */
[----:B------:R-:W5:Y:S01]  /*0ac0*/  LDG.E.CONSTANT R24, desc[UR4][R22.64] ;  /* 0x0000000416187981 */ /* 0x000f62000c1e9900 */
[----:B------:R-:W-:Y:S01]  /*0ad0*/  MOV R13, 0x400 ;  /* 0x00000400000d7802 */ /* 0x000fe20000000f00 */
[----:B0-----:R-:W-:-:S03]  /*0ae0*/  IMAD.WIDE R20, R3, 0x8, R18 ;  /* 0x0000000803147825 */ /* 0x001fc600078e0212 */
[----:B-1----:R-:W-:Y:S02]  /*0af0*/  LEA R16, R16, R13, 0x18 ;  /* 0x0000000d10107211 */ /* 0x002fe400078ec0ff */
[----:B------:R0:W5:Y:S03]  /*0b00*/  LDG.E.CONSTANT R13, desc[UR4][R20.64] ;  /* 0x00000004140d7981 */ /* 0x000166000c1e9900 */
[----:B------:R-:W-:-:S05]  /*0b10*/  IMAD R16, R9, 0x2, R16 ;  /* 0x0000000209107824 */ /* 0x000fca00078e0210 */
[----:B------:R-:W0:Y:S04]  /*0b20*/  LDS.U16 R26, [R16] ;  /* 0x00000000101a7984 */ /* 0x000e280000000400 */
[----:B------:R-:W-:Y:S01]  /*0b30*/  LDS.U16 R30, [R16+0x4] ;  /* 0x00000400101e7984 */ /* 0x000fe20000000400 */
[----:B0-----:R-:W-:Y:S01]  /*0b40*/  IMAD R21, R26, R3, R2 ;  /* 0x000000031a157224 */ /* 0x001fe200078e0202 */
[----:B--2---:R-:W-:Y:S02]  /*0b50*/  SHF.R.U32.HI R18, RZ, 0x8, R32 ;  /* 0x00000008ff127819 */ /* 0x004fe40000011620 */
[----:B------:R-:W-:Y:S02]  /*0b60*/  LOP3.LUT R27, R32, 0xff, RZ, 0xc0, !PT ;  /* 0x000000ff201b7812 */ /* 0x000fe400078ec0ff */
[----:B------:R-:W-:-:S02]  /*0b70*/  LOP3.LUT R18, R18, 0xff, RZ, 0xc0, !PT ;  /* 0x000000ff12127812 */ /* 0x000fc400078ec0ff */
[----:B------:R-:W-:Y:S02]  /*0b80*/  IADD3 R31, R27, -0x80, RZ ;  /* 0xffffff801b1f7810 */ /* 0x000fe40007ffe0ff */
[----:B------:R-:W0:Y:S01]  /*0b90*/  LDS.U16 R27, [R16+0x2] ;  /* 0x00000200101b7984 */ /* 0x000e220000000400 */
[----:B------:R-:W-:Y:S01]  /*0ba0*/  VIADD R23, R18, 0xffffff80 ;  /* 0xffffff8012177836 */ /* 0x000fe20000000000 */
[----:B------:R-:W-:Y:S01]  /*0bb0*/  SHF.R.U32.HI R20, RZ, 0x10, R32 ;  /* 0x00000010ff147819 */ /* 0x000fe20000011620 */
[----:B------:R-:W1:Y:S01]  /*0bc0*/  LDC.64 R18, c[0x0][0x248] ;  /* 0x00009200ff127b82 */ /* 0x000e620000000a00 */
[----:B------:R-:W-:Y:S08]  /*0bd0*/  I2F.F16 R31, R31 ;  /* 0x0000001f001f7306 */ /* 0x000ff00000200c00 */
[----:B------:R-:W2:Y:S01]  /*0be0*/  I2F.F16 R22, R23 ;  /* 0x0000001700167306 */ /* 0x000ea20000200c00 */
[----:B------:R-:W-:-:S02]  /*0bf0*/  LEA.HI R33, R32, 0xffffff80, RZ, 0x8 ;  /* 0xffffff8020217811 */ /* 0x000fc400078f40ff */
[----:B------:R-:W-:Y:S02]  /*0c00*/  LOP3.LUT R20, R20, 0xff, RZ, 0xc0, !PT ;  /* 0x000000ff14147812 */ /* 0x000fe400078ec0ff */
[----:B--2---:R-:W-:Y:S02]  /*0c10*/  PRMT R31, R31, 0x5410, R22 ;  /* 0x000054101f1f7816 */ /* 0x004fe40000000016 */
[----:B------:R-:W2:Y:S04]  /*0c20*/  LDS.U16 R22, [R16+0x6] ;  /* 0x0000060010167984 */ /* 0x000ea80000000400 */
[----:B------:R-:W-:Y:S02]  /*0c30*/  HFMA2.MMA R32, R31, R8, -RZ ;  /* 0x000000081f207235 */ /* 0x000fe400001000ff */
[----:B------:R-:W4:Y:S01]  /*0c40*/  LDS.U16 R31, [R16+0x8] ;  /* 0x00000800101f7984 */ /* 0x000f220000000400 */
[----:B------:R-:W-:Y:S01]  /*0c50*/  VIADD R26, R20, 0xffffff80 ;  /* 0xffffff80141a7836 */ /* 0x000fe20000000000 */
[----:B---3--:R-:W-:Y:S01]  /*0c60*/  SHF.R.U32.HI R34, RZ, 0x8, R29 ;  /* 0x00000008ff227819 */ /* 0x008fe2000001161d */
[----:B------:R-:W-:Y:S01]  /*0c70*/  I2F.F16 R33, R33 ;  /* 0x0000002100217306 */ /* 0x000fe20000200c00 */
[----:B------:R-:W-:-:S02]  /*0c80*/  LOP3.LUT R23, R29, 0xff, RZ, 0xc0, !PT ;  /* 0x000000ff1d177812 */ /* 0x000fc400078ec0ff */
[----:B------:R-:W-:-:S05]  /*0c90*/  LOP3.LUT R34, R34, 0xff, RZ, 0xc0, !PT ;  /* 0x000000ff22227812 */ /* 0x000fca00078ec0ff */
[----:B------:R-:W3:Y:S01]  /*0ca0*/  I2F.F16 R26, R26 ;  /* 0x0000001a001a7306 */ /* 0x000ee20000200c00 */
[----:B------:R-:W-:Y:S01]  /*0cb0*/  IADD3 R23, R23, -0x80, RZ ;  /* 0xffffff8017177810 */ /* 0x000fe20007ffe0ff */
[----:B------:R-:W-:Y:S02]  /*0cc0*/  VIADD R34, R34, 0xffffff80 ;  /* 0xffffff8022227836 */ /* 0x000fe40000000000 */
[----:B-1----:R-:W-:-:S04]  /*0cd0*/  IMAD.WIDE R20, R21, 0x2, R18 ;  /* 0x0000000215147825 */ /* 0x002fc800078e0212 */
[----:B------:R-:W-:Y:S01]  /*0ce0*/  I2F.F16 R23, R23 ;  /* 0x0000001700177306 */ /* 0x000fe20000200c00 */
[----:B------:R1:W-:Y:S01]  /*0cf0*/  STG.E.U16 desc[UR4][R20.64], R32 ;  /* 0x0000002014007986 */ /* 0x0003e2000c101504 */
[----:B0-----:R-:W-:-:S06]  /*0d00*/  IMAD R27, R27, R3, R2 ;  /* 0x000000031b1b7224 */ /* 0x001fcc00078e0202 */
[----:B------:R-:W0:Y:S01]  /*0d10*/  I2F.F16 R34, R34 ;  /* 0x0000002200227306 */ /* 0x000e220000200c00 */
[----:B---3--:R-:W-:Y:S01]  /*0d20*/  PRMT R33, R26, 0x5410, R33 ;  /* 0x000054101a217816 */ /* 0x008fe20000000021 */
[----:B------:R-:W-:Y:S01]  /*0d30*/  IMAD.WIDE R26, R27, 0x2, R18 ;  /* 0x000000021b1a7825 */ /* 0x000fe200078e0212 */
[----:B------:R-:W-:Y:S02]  /*0d40*/  PRMT R36, R32, 0x7632, R36 ;  /* 0x0000763220247816 */ /* 0x000fe40000000024 */
[----:B------:R-:W-:Y:S01]  /*0d50*/  LDS.U16 R32, [R16+0xc] ;  /* 0x00000c0010207984 */ /* 0x000fe20000000400 */
[----:B-1----:R-:W-:Y:S02]  /*0d60*/  IMAD R21, R30, R3, R2 ;  /* 0x000000031e157224 */ /* 0x002fe400078e0202 */
[----:B------:R-:W-:Y:S01]  /*0d70*/  HMUL2 R33, R33, R8 ;  /* 0x0000000821217232 */ /* 0x000fe20000000000 */
[----:B------:R-:W1:Y:S01]  /*0d80*/  LDS.U16 R30, [R16+0xa] ;  /* 0x00000a00101e7984 */ /* 0x000e620000000400 */
[----:B------:R-:W-:-:S03]  /*0d90*/  IMAD.WIDE R20, R21, 0x2, R18 ;  /* 0x0000000215147825 */ /* 0x000fc600078e0212 */
[----:B------:R-:W-:Y:S01]  /*0da0*/  PRMT R37, R33, 0x7632, R37 ;  /* 0x0000763221257816 */ /* 0x000fe20000000025 */
[----:B------:R-:W-:Y:S01]  /*0db0*/  STG.E.U16 desc[UR4][R26.64], R36 ;  /* 0x000000241a007986 */ /* 0x000fe2000c101504 */
[----:B--2---:R-:W-:-:S03]  /*0dc0*/  IMAD R35, R22, R3, R2 ;  /* 0x0000000316237224 */ /* 0x004fc600078e0202 */
[----:B------:R0:W-:Y:S04]  /*0dd0*/  STG.E.U16 desc[UR4][R20.64], R33 ;  /* 0x0000002114007986 */ /* 0x0001e8000c101504 */
[----:B------:R-:W2:Y:S01]  /*0de0*/  LDS.U16 R33, [R16+0xe] ;  /* 0x00000e0010217984 */ /* 0x000ea20000000400 */
[----:B0-----:R-:W-:Y:S01]  /*0df0*/  PRMT R21, R23, 0x5410, R34 ;  /* 0x0000541017157816 */ /* 0x001fe20000000022 */
[----:B------:R-:W-:Y:S01]  /*0e00*/  IMAD.WIDE R22, R35, 0x2, R18 ;  /* 0x0000000223167825 */ /* 0x000fe200078e0212 */
[----:B------:R-:W-:Y:S02]  /*0e10*/  LEA.HI R35, R29, 0xffffff80, RZ, 0x8 ;  /* 0xffffff801d237811 */ /* 0x000fe400078f40ff */
[----:B------:R-:W-:Y:S01]  /*0e20*/  SHF.R.U32.HI R34, RZ, 0x10, R29 ;  /* 0x00000010ff227819 */ /* 0x000fe2000001161d */
[----:B----4-:R-:W-:-:S02]  /*0e30*/  IMAD R27, R31, R3, R2 ;  /* 0x000000031f1b7224 */ /* 0x010fc400078e0202 */
[----:B------:R0:W-:Y:S01]  /*0e40*/  I2F.F16 R31, R35 ;  /* 0x00000023001f7306 */ /* 0x0001e20000200c00 */
[----:B------:R-:W-:Y:S02]  /*0e50*/  LOP3.LUT R34, R34, 0xff, RZ, 0xc0, !PT ;  /* 0x000000ff22227812 */ /* 0x000fe400078ec0ff */
[----:B------:R-:W-:Y:S02]  /*0e60*/  LOP3.LUT R26, R28, 0xff, RZ, 0xc0, !PT ;  /* 0x000000ff1c1a7812 */ /* 0x000fe400078ec0ff */
[----:B0-----:R-:W-:Y:S01]  /*0e70*/  SHF.R.U32.HI R35, RZ, 0x8, R28 ;  /* 0x00000008ff237819 */ /* 0x001fe2000001161c */
[----:B------:R-:W-:-:S03]  /*0e80*/  VIADD R36, R34, 0xffffff80 ;  /* 0xffffff8022247836 */ /* 0x000fc60000000000 */
[----:B------:R-:W-:Y:S01]  /*0e90*/  LOP3.LUT R35, R35, 0xff, RZ, 0xc0, !PT ;  /* 0x000000ff23237812 */ /* 0x000fe200078ec0ff */
[----:B------:R-:W-:Y:S01]  /*0ea0*/  HFMA2.MMA R29, R21, R8, -RZ ;  /* 0x00000008151d7235 */ /* 0x000fe200001000ff */
[----:B------:R-:W-:Y:S01]  /*0eb0*/  IADD3 R34, R26, -0x80, RZ ;  /* 0xffffff801a227810 */ /* 0x000fe20007ffe0ff */
[----:B------:R-:W-:Y:S01]  /*0ec0*/  IMAD.WIDE R20, R27, 0x2, R18 ;  /* 0x000000021b147825 */ /* 0x000fe200078e0212 */
[----:B------:R-:W0:Y:S01]  /*0ed0*/  I2F.F16 R36, R36 ;  /* 0x0000002400247306 */ /* 0x000e220000200c00 */
[----:B------:R-:W3:Y:S02]  /*0ee0*/  LDS.U16 R27, [R16+0x10] ;  /* 0x00001000101b7984 */ /* 0x000ee40000000400 */
[----:B------:R-:W-:Y:S02]  /*0ef0*/  VIADD R35, R35, 0xffffff80 ;  /* 0xffffff8023237836 */ /* 0x000fe40000000000 */
[----:B------:R-:W4:Y:S03]  /*0f00*/  LDS.U16 R26, [R16+0x12] ;  /* 0x00001200101a7984 */ /* 0x000f260000000400 */
[----:B------:R-:W-:Y:S08]  /*0f10*/  I2F.F16 R34, R34 ;  /* 0x0000002200227306 */ /* 0x000ff00000200c00 */
[----:B------:R-:W5:Y:S01]  /*0f20*/  I2F.F16 R35, R35 ;  /* 0x0000002300237306 */ /* 0x000f620000200c00 */
[----:B------:R1:W-:Y:S01]  /*0f30*/  STG.E.U16 desc[UR4][R22.64], R37 ;  /* 0x0000002516007986 */ /* 0x0003e2000c101504 */
[----:B0-----:R-:W-:-:S03]  /*0f40*/  PRMT R31, R36, 0x5410, R31 ;  /* 0x00005410241f7816 */ /* 0x001fc6000000001f */
[----:B------:R0:W-:Y:S01]  /*0f50*/  STG.E.U16 desc[UR4][R20.64], R29 ;  /* 0x0000001d14007986 */ /* 0x0001e2000c101504 */
[----:B------:R-:W-:Y:S01]  /*0f60*/  LEA.HI R36, R28, 0xffffff80, RZ, 0x8 ;  /* 0xffffff801c247811 */ /* 0x000fe200078f40ff */
[----:B------:R-:W-:Y:S02]  /*0f70*/  HMUL2 R31, R31, R8 ;  /* 0x000000081f1f7232 */ /* 0x000fe40000000000 */
[-CC-:B-1----:R-:W-:Y:S01]  /*0f80*/  IMAD R23, R30, R3.reuse, R2.reuse ;  /* 0x000000031e177224 */ /* 0x182fe200078e0202 */
[----:B-----5:R-:W-:Y:S01]  /*0f90*/  PRMT R35, R34, 0x5410, R35 ;  /* 0x0000541022237816 */ /* 0x020fe20000000023 */
[-C--:B------:R-:W-:Y:S01]  /*0fa0*/  IMAD R37, R32, R3.reuse, R2 ;  /* 0x0000000320257224 */ /* 0x080fe200078e0202 */
[----:B0-----:R-:W-:Y:S01]  /*0fb0*/  PRMT R29, R29, 0x7632, R29 ;  /* 0x000076321d1d7816 */ /* 0x001fe2000000001d */
[----:B------:R-:W-:Y:S01]  /*0fc0*/  IMAD.WIDE R20, R23, 0x2, R18 ;  /* 0x0000000217147825 */ /* 0x000fe200078e0212 */
[----:B------:R-:W-:Y:S02]  /*0fd0*/  SHF.R.U32.HI R30, RZ, 0x10, R28 ;  /* 0x00000010ff1e7819 */ /* 0x000fe4000001161c */
[----:B------:R-:W0:Y:S01]  /*0fe0*/  LDS.U16 R28, [R16+0x16] ;  /* 0x00001600101c7984 */ /* 0x000e220000000400 */
[----:B--2---:R-:W-:Y:S01]  /*0ff0*/  IMAD R33, R33, R3, R2 ;  /* 0x0000000321217224 */ /* 0x004fe200078e0202 */
[----:B------:R-:W-:Y:S01]  /*1000*/  HFMA2.MMA R32, R35, R8, -RZ ;  /* 0x0000000823207235 */ /* 0x000fe200001000ff */
[----:B------:R-:W-:Y:S01]  /*1010*/  IMAD.WIDE R22, R37, 0x2, R18 ;  /* 0x0000000225167825 */ /* 0x000fe200078e0212 */
[----:B------:R1:W-:Y:S01]  /*1020*/  STG.E.U16 desc[UR4][R20.64], R29 ;  /* 0x0000001d14007986 */ /* 0x0003e2000c101504 */
[----:B------:R-:W-:-:S03]  /*1030*/  PRMT R37, R31, 0x7632, R37 ;  /* 0x000076321f257816 */ /* 0x000fc60000000025 */
[----:B------:R-:W2:Y:S01]  /*1040*/  LDS.U16 R29, [R16+0x14] ;  /* 0x00001400101d7984 */ /* 0x000ea20000000400 */
[----:B------:R-:W-:-:S03]  /*1050*/  LOP3.LUT R34, R30, 0xff, RZ, 0xc0, !PT ;  /* 0x000000ff1e227812 */ /* 0x000fc600078ec0ff */
[----:B------:R-:W-:Y:S01]  /*1060*/  STG.E.U16 desc[UR4][R22.64], R31 ;  /* 0x0000001f16007986 */ /* 0x000fe2000c101504 */
[----:B-1----:R-:W-:-:S03]  /*1070*/  IMAD.WIDE R20, R33, 0x2, R18 ;  /* 0x0000000221147825 */ /* 0x002fc600078e0212 */
[----:B------:R-:W1:Y:S01]  /*1080*/  LDS.U16 R31, [R16+0x18] ;  /* 0x00001800101f7984 */ /* 0x000e620000000400 */
[----:B------:R5:W-:Y:S03]  /*1090*/  I2F.F16 R30, R36 ;  /* 0x00000024001e7306 */ /* 0x000be60000200c00 */
[----:B------:R4:W-:Y:S01]  /*10a0*/  STG.E.U16 desc[UR4][R20.64], R37 ;  /* 0x0000002514007986 */ /* 0x0009e2000c101504 */
[----:B------:R-:W-:Y:S01]  /*10b0*/  VIADD R35, R34, 0xffffff80 ;  /* 0xffffff8022237836 */ /* 0x000fe20000000000 */
[----:B------:R-:W-:Y:S01]  /*10c0*/  LEA.HI R34, R25, 0xffffff80, RZ, 0x8 ;  /* 0xffffff8019227811 */ /* 0x000fe200078f40ff */
[----:B---3--:R-:W-:Y:S01]  /*10d0*/  IMAD R27, R27, R3, R2 ;  /* 0x000000031b1b7224 */ /* 0x008fe200078e0202 */
[----:B------:R-:W3:Y:S01]  /*10e0*/  LDS.U16 R33, [R16+0x1a] ;  /* 0x00001a0010217984 */ /* 0x000ee20000000400 */
[----:B-----5:R-:W-:Y:S02]  /*10f0*/  PRMT R36, R32, 0x7610, R36 ;  /* 0x0000761020247816 */ /* 0x020fe40000000024 */
[----:B----4-:R-:W-:-:S02]  /*1100*/  SHF.R.U32.HI R20, RZ, 0x8, R25 ;  /* 0x00000008ff147819 */ /* 0x010fc40000011619 */
[----:B------:R-:W-:Y:S02]  /*1110*/  PRMT R21, R32, 0x7632, R21 ;  /* 0x0000763220157816 */ /* 0x000fe40000000015 */
[----:B------:R-:W-:Y:S02]  /*1120*/  LOP3.LUT R32, R25, 0xff, RZ, 0xc0, !PT ;  /* 0x000000ff19207812 */ /* 0x000fe400078ec0ff */
[----:B------:R-:W-:Y:S02]  /*1130*/  LOP3.LUT R20, R20, 0xff, RZ, 0xc0, !PT ;  /* 0x000000ff14147812 */ /* 0x000fe400078ec0ff */
[----:B------:R-:W-:-:S03]  /*1140*/  SHF.R.U32.HI R25, RZ, 0x10, R25 ;  /* 0x00000010ff197819 */ /* 0x000fc60000011619 */
[----:B------:R-:W-:Y:S01]  /*1150*/  VIADD R37, R20, 0xffffff80 ;  /* 0xffffff8014257836 */ /* 0x000fe20000000000 */
[----:B------:R-:W-:Y:S01]  /*1160*/  LOP3.LUT R20, R25, 0xff, RZ, 0xc0, !PT ;  /* 0x000000ff19147812 */ /* 0x000fe200078ec0ff */
[----:B------:R-:W4:Y:S01]  /*1170*/  I2F.F16 R35, R35 ;  /* 0x0000002300237306 */ /* 0x000f220000200c00 */
[----:B------:R-:W-:Y:S01]  /*1180*/  IADD3 R32, R32, -0x80, RZ ;  /* 0xffffff8020207810 */ /* 0x000fe20007ffe0ff */
[----:B------:R-:W5:Y:S01]  /*1190*/  LDS.U16 R25, [R16+0x1c] ;  /* 0x00001c0010197984 */ /* 0x000f620000000400 */
[----:B------:R-:W-:-:S04]  /*11a0*/  IMAD.WIDE R22, R27, 0x2, R18 ;  /* 0x000000021b167825 */ /* 0x000fc800078e0212 */
[----:B------:R-:W-:Y:S01]  /*11b0*/  IMAD R27, R26, R3, R2 ;  /* 0x000000031a1b7224 */ /* 0x000fe200078e0202 */
[----:B------:R-:W-:Y:S01]  /*11c0*/  I2F.F16 R32, R32 ;  /* 0x0000002000207306 */ /* 0x000fe20000200c00 */
[----:B------:R0:W-:Y:S02]  /*11d0*/  STG.E.U16 desc[UR4][R22.64], R36 ;  /* 0x0000002416007986 */ /* 0x0001e4000c101504 */
[----:B------:R-:W-:-:S05]  /*11e0*/  IMAD.WIDE R26, R27, 0x2, R18 ;  /* 0x000000021b1a7825 */ /* 0x000fca00078e0212 */
[----:B------:R-:W2:Y:S01]  /*11f0*/  I2F.F16 R37, R37 ;  /* 0x0000002500257306 */ /* 0x000ea20000200c00 */
[----:B------:R1:W-:Y:S01]  /*1200*/  STG.E.U16 desc[UR4][R26.64], R21 ;  /* 0x000000151a007986 */ /* 0x0003e2000c101504 */
[----:B0-----:R-:W-:-:S06]  /*1210*/  VIADD R36, R20, 0xffffff80 ;  /* 0xffffff8014247836 */ /* 0x001fcc0000000000 */
[----:B------:R-:W-:Y:S01]  /*1220*/  I2F.F16 R34, R34 ;  /* 0x0000002200227306 */ /* 0x000fe20000200c00 */
[----:B----4-:R-:W-:Y:S02]  /*1230*/  PRMT R35, R35, 0x5410, R30 ;  /* 0x0000541023237816 */ /* 0x010fe4000000001e */
[----:B------:R-:W0:Y:S05]  /*1240*/  LDS.U16 R30, [R16+0x1e] ;  /* 0x00001e00101e7984 */ /* 0x000e2a0000000400 */
[----:B-1----:R-:W1:Y:S01]  /*1250*/  I2F.F16 R27, R36 ;  /* 0x00000024001b7306 */ /* 0x002e620000200c00 */
[----:B------:R-:W-:Y:S01]  /*1260*/  IMAD R23, R28, R3, R2 ;  /* 0x000000031c177224 */ /* 0x000fe200078e0202 */
[----:B------:R-:W-:-:S02]  /*1270*/  SHF.R.U32.HI R28, RZ, 0x8, R17 ;  /* 0x00000008ff1c7819 */ /* 0x000fc40000011611 */
[----:B--2---:R-:W-:Y:S01]  /*1280*/  PRMT R37, R32, 0x5410, R37 ;  /* 0x0000541020257816 */ /* 0x004fe20000000025 */
[----:B------:R-:W-:Y:S01]  /*1290*/  HMUL2 R22, R35, R8 ;  /* 0x0000000823167232 */ /* 0x000fe20000000000 */
[----:B------:R-:W-:Y:S01]  /*12a0*/  LOP3.LUT R26, R17, 0xff, RZ, 0xc0, !PT ;  /* 0x000000ff111a7812 */ /* 0x000fe200078ec0ff */
[-CC-:B------:R-:W-:Y:S01]  /*12b0*/  IMAD R21, R29, R3.reuse, R2.reuse ;  /* 0x000000031d157224 */ /* 0x180fe200078e0202 */
[----:B------:R-:W-:Y:S01]  /*12c0*/  LOP3.LUT R28, R28, 0xff, RZ, 0xc0, !PT ;  /* 0x000000ff1c1c7812 */ /* 0x000fe200078ec0ff */
[-C--:B------:R-:W-:Y:S01]  /*12d0*/  IMAD R31, R31, R3.reuse, R2 ;  /* 0x000000031f1f7224 */ /* 0x080fe200078e0202 */
[----:B------:R-:W-:Y:S01]  /*12e0*/  IADD3 R35, R26, -0x80, RZ ;  /* 0xffffff801a237810 */ /* 0x000fe20007ffe0ff */
[----:B------:R-:W-:Y:S01]  /*12f0*/  HFMA2.MMA R26, R37, R8, -RZ ;  /* 0x00000008251a7235 */ /* 0x000fe200001000ff */
[----:B------:R-:W-:Y:S01]  /*1300*/  IMAD.WIDE R20, R21, 0x2, R18 ;  /* 0x0000000215147825 */ /* 0x000fe200078e0212 */
[----:B------:R-:W-:Y:S01]  /*1310*/  PRMT R29, R22, 0x7610, R29 ;  /* 0x00007610161d7816 */ /* 0x000fe2000000001d */
[----:B------:R-:W2:Y:S01]  /*1320*/  LDS.U16 R32, [R16+0x20] ;  /* 0x0000200010207984 */ /* 0x000ea20000000400 */
[----:B-1----:R-:W-:Y:S01]  /*1330*/  PRMT R27, R27, 0x5410, R34 ;  /* 0x000054101b1b7816 */ /* 0x002fe20000000022 */
[----:B------:R-:W-:Y:S01]  /*1340*/  VIADD R34, R28, 0xffffff80 ;  /* 0xffffff801c227836 */ /* 0x000fe20000000000 */
[----:B------:R-:W-:Y:S01]  /*1350*/  PRMT R36, R22, 0x7632, R36 ;  /* 0x0000763216247816 */ /* 0x000fe20000000024 */
[----:B------:R-:W-:Y:S01]  /*1360*/  IMAD.WIDE R22, R23, 0x2, R18 ;  /* 0x0000000217167825 */ /* 0x000fe200078e0212 */
[----:B------:R1:W-:Y:S03]  /*1370*/  STG.E.U16 desc[UR4][R20.64], R29 ;  /* 0x0000001d14007986 */ /* 0x0003e6000c101504 */
[----:B------:R-:W-:Y:S01]  /*1380*/  I2F.F16 R34, R34 ;  /* 0x0000002200227306 */ /* 0x000fe20000200c00 */
[----:B------:R4:W-:Y:S01]  /*1390*/  STG.E.U16 desc[UR4][R22.64], R36 ;  /* 0x0000002416007986 */ /* 0x0009e2000c101504 */
[----:B---3--:R-:W-:-:S02]  /*13a0*/  IMAD R33, R33, R3, R2 ;  /* 0x0000000321217224 */ /* 0x008fc400078e0202 */
[----:B-----5:R-:W-:Y:S01]  /*13b0*/  IMAD R25, R25, R3, R2 ;  /* 0x0000000319197224 */ /* 0x020fe200078e0202 */
[----:B------:R-:W-:Y:S01]  /*13c0*/  PRMT R37, R26, 0x7632, R37 ;  /* 0x000076321a257816 */ /* 0x000fe20000000025 */
[----:B------:R-:W3:Y:S01]  /*13d0*/  LDS.U16 R28, [R16+0x22] ;  /* 0x00002200101c7984 */ /* 0x000ee20000000400 */
[----:B-1----:R-:W-:-:S03]  /*13e0*/  IMAD.WIDE R20, R31, 0x2, R18 ;  /* 0x000000021f147825 */ /* 0x002fc600078e0212 */
[----:B------:R-:W1:Y:S01]  /*13f0*/  LDS.U16 R29, [R16+0x24] ;  /* 0x00002400101d7984 */ /* 0x000e620000000400 */
[----:B------:R-:W5:Y:S01]  /*1400*/  I2F.F16 R31, R35 ;  /* 0x00000023001f7306 */ /* 0x000f620000200c00 */
[----:B----4-:R-:W-:Y:S01]  /*1410*/  PRMT R36, R26, 0x7610, R36 ;  /* 0x000076101a247816 */ /* 0x010fe20000000024 */
[----:B------:R-:W-:Y:S01]  /*1420*/  IMAD.WIDE R22, R33, 0x2, R18 ;  /* 0x0000000221167825 */ /* 0x000fe200078e0212 */
[----:B------:R-:W-:-:S03]  /*1430*/  SHF.R.U32.HI R33, RZ, 0x10, R17 ;  /* 0x00000010ff217819 */ /* 0x000fc60000011611 */
[----:B------:R4:W-:Y:S01]  /*1440*/  STG.E.U16 desc[UR4][R20.64], R36 ;  /* 0x0000002414007986 */ /* 0x0009e2000c101504 */
[----:B------:R-:W-:-:S03]  /*1450*/  LOP3.LUT R33, R33, 0xff, RZ, 0xc0, !PT ;  /* 0x000000ff21217812 */ /* 0x000fc600078ec0ff */
[----:B------:R0:W-:Y:S01]  /*1460*/  STG.E.U16 desc[UR4][R22.64], R37 ;  /* 0x0000002516007986 */ /* 0x0001e2000c101504 */
[----:B----4-:R-:W-:Y:S02]  /*1470*/  HMUL2 R21, R27, R8 ;  /* 0x000000081b157232 */ /* 0x010fe40000000000 */
[----:B------:R-:W-:Y:S01]  /*1480*/  IMAD.WIDE R26, R25, 0x2, R18 ;  /* 0x00000002191a7825 */ /* 0x000fe200078e0212 */
[----:B------:R-:W-:Y:S01]  /*1490*/  LEA.HI R17, R17, 0xffffff80, RZ, 0x8 ;  /* 0xffffff8011117811 */ /* 0x000fe200078f40ff */
[----:B------:R-:W-:Y:S04]  /*14a0*/  LDS.U16 R25, [R16+0x26] ;  /* 0x0000260010197984 */ /* 0x000fe80000000400 */
[----:B------:R5:W-:Y:S01]  /*14b0*/  STG.E.U16 desc[UR4][R26.64], R21 ;  /* 0x000000151a007986 */ /* 0x000be2000c101504 */
[----:B------:R-:W-:-:S02]  /*14c0*/  VIADD R36, R33, 0xffffff80 ;  /* 0xffffff8021247836 */ /* 0x000fc40000000000 */
[----:B0-----:R-:W-:Y:S01]  /*14d0*/  IMAD R23, R30, R3, R2 ;  /* 0x000000031e177224 */ /* 0x001fe200078e0202 */
[----:B------:R-:W-:Y:S02]  /*14e0*/  SHF.R.U32.HI R30, RZ, 0x8, R12 ;  /* 0x00000008ff1e7819 */ /* 0x000fe4000001160c */
[----:B-----5:R-:W-:Y:S02]  /*14f0*/  PRMT R27, R31, 0x5410, R34 ;  /* 0x000054101f1b7816 */ /* 0x020fe40000000022 */
[----:B------:R-:W0:Y:S01]  /*1500*/  LDS.U16 R31, [R16+0x28] ;  /* 0x00002800101f7984 */ /* 0x000e220000000400 */
[----:B------:R-:W-:Y:S01]  /*1510*/  I2F.F16 R17, R17 ;  /* 0x0000001100117306 */ /* 0x000fe20000200c00 */
[----:B------:R-:W-:-:S07]  /*1520*/  LOP3.LUT R30, R30, 0xff, RZ, 0xc0, !PT ;  /* 0x000000ff1e1e7812 */ /* 0x000fce00078ec0ff */
[----:B------:R-:W4:Y:S01]  /*1530*/  I2F.F16 R36, R36 ;  /* 0x0000002400247306 */ /* 0x000f220000200c00 */
[----:B------:R-:W-:Y:S01]  /*1540*/  VIADD R35, R30, 0xffffff80 ;  /* 0xffffff801e237836 */ /* 0x000fe20000000000 */
[----:B------:R-:W-:Y:S01]  /*1550*/  PRMT R21, R21, 0x7632, R21 ;  /* 0x0000763215157816 */ /* 0x000fe20000000015 */
[----:B------:R-:W5:Y:S01]  /*1560*/  LDS.U16 R30, [R16+0x2a] ;  /* 0x00002a00101e7984 */ /* 0x000f620000000400 */
[----:B------:R-:W-:Y:S01]  /*1570*/  IMAD.WIDE R22, R23, 0x2, R18 ;  /* 0x0000000217167825 */ /* 0x000fe200078e0212 */
[----:B------:R-:W-:-:S04]  /*1580*/  LOP3.LUT R20, R12, 0xff, RZ, 0xc0, !PT ;  /* 0x000000ff0c147812 */ /* 0x000fc800078ec0ff */
[----:B------:R4:W-:Y:S01]  /*1590*/  STG.E.U16 desc[UR4][R22.64], R21 ;  /* 0x0000001516007986 */ /* 0x0009e2000c101504 */
[----:B--2---:R-:W-:Y:S01]  /*15a0*/  IMAD R33, R32, R3, R2 ;  /* 0x0000000320217224 */ /* 0x004fe200078e0202 */
[----:B------:R-:W-:Y:S02]  /*15b0*/  IADD3 R32, R20, -0x80, RZ ;  /* 0xffffff8014207810 */ /* 0x000fe40007ffe0ff */
[----:B------:R-:W-:Y:S01]  /*15c0*/  SHF.R.U32.HI R26, RZ, 0x10, R12 ;  /* 0x00000010ff1a7819 */ /* 0x000fe2000001160c */
[----:B------:R-:W-:Y:S01]  /*15d0*/  HFMA2.MMA R34, R27, R8, -RZ ;  /* 0x000000081b227235 */ /* 0x000fe200001000ff */
[----:B----4-:R-:W-:Y:S02]  /*15e0*/  PRMT R23, R36, 0x5410, R17 ;  /* 0x0000541024177816 */ /* 0x010fe40000000011 */
[----:B------:R-:W2:Y:S01]  /*15f0*/  LDS.U16 R17, [R16+0x2c] ;  /* 0x00002c0010117984 */ /* 0x000ea20000000400 */
[----:B------:R-:W-:Y:S01]  /*1600*/  LOP3.LUT R22, R26, 0xff, RZ, 0xc0, !PT ;  /* 0x000000ff1a167812 */ /* 0x000fe200078ec0ff */
[----:B------:R-:W-:Y:S01]  /*1610*/  I2F.F16 R32, R32 ;  /* 0x0000002000207306 */ /* 0x000fe20000200c00 */
[----:B------:R-:W-:Y:S01]  /*1620*/  IMAD.WIDE R20, R33, 0x2, R18 ;  /* 0x0000000221147825 */ /* 0x000fe200078e0212 */
[----:B------:R-:W-:-:S03]  /*1630*/  LEA.HI R33, R12, 0xffffff80, RZ, 0x8 ;  /* 0xffffff800c217811 */ /* 0x000fc600078f40ff */
[----:B------:R-:W-:Y:S02]  /*1640*/  HMUL2 R12, R23, R8 ;  /* 0x00000008170c7232 */ /* 0x000fe40000000000 */
[----:B------:R-:W-:Y:S01]  /*1650*/  VIADD R22, R22, 0xffffff80 ;  /* 0xffffff8016167836 */ /* 0x000fe20000000000 */
[----:B------:R-:W4:Y:S01]  /*1660*/  I2F.F16 R35, R35 ;  /* 0x0000002300237306 */ /* 0x000f220000200c00 */
[-CC-:B---3--:R-:W-:Y:S01]  /*1670*/  IMAD R27, R28, R3.reuse, R2.reuse ;  /* 0x000000031c1b7224 */ /* 0x188fe200078e0202 */
[----:B------:R3:W-:Y:S01]  /*1680*/  STG.E.U16 desc[UR4][R20.64], R34 ;  /* 0x0000002214007986 */ /* 0x0007e2000c101504 */
[-C--:B-1----:R-:W-:Y:S01]  /*1690*/  IMAD R29, R29, R3.reuse, R2 ;  /* 0x000000031d1d7224 */ /* 0x082fe200078e0202 */
[----:B------:R-:W-:Y:S01]  /*16a0*/  PRMT R36, R34, 0x7632, R36 ;  /* 0x0000763222247816 */ /* 0x000fe20000000024 */
[----:B0-----:R-:W-:Y:S02]  /*16b0*/  IMAD R23, R31, R3, R2 ;  /* 0x000000031f177224 */ /* 0x001fe400078e0202 */
[----:B------:R-:W-:Y:S01]  /*16c0*/  IMAD.WIDE R26, R27, 0x2, R18 ;  /* 0x000000021b1a7825 */ /* 0x000fe200078e0212 */
[----:B------:R-:W-:Y:S01]  /*16d0*/  I2F.F16 R33, R33 ;  /* 0x0000002100217306 */ /* 0x000fe20000200c00 */
[----:B------:R-:W0:Y:S01]  /*16e0*/  LDS.U16 R31, [R16+0x2e] ;  /* 0x00002e00101f7984 */ /* 0x000e220000000400 */
[----:B------:R-:W-:Y:S01]  /*16f0*/  PRMT R37, R12, 0x7610, R37 ;  /* 0x000076100c257816 */ /* 0x000fe20000000025 */
[----:B------:R-:W-:-:S05]  /*1700*/  IMAD.WIDE R28, R29, 0x2, R18 ;  /* 0x000000021d1c7825 */ /* 0x000fca00078e0212 */
[----:B---3--:R1:W3:Y:S01]  /*1710*/  I2F.F16 R34, R22 ;  /* 0x0000001600227306 */ /* 0x0082e20000200c00 */
[----:B------:R-:W-:Y:S01]  /*1720*/  IMAD R21, R25, R3, R2 ;  /* 0x0000000319157224 */ /* 0x000fe200078e0202 */
[----:B------:R5:W-:Y:S01]  /*1730*/  STG.E.U16 desc[UR4][R26.64], R36 ;  /* 0x000000241a007986 */ /* 0x000be2000c101504 */
[----:B------:R-:W-:Y:S02]  /*1740*/  LOP3.LUT R25, R24, 0xff, RZ, 0xc0, !PT ;  /* 0x000000ff18197812 */ /* 0x000fe400078ec0ff */
[--C-:B------:R-:W-:Y:S01]  /*1750*/  IMAD.WIDE R20, R21, 0x2, R18.reuse ;  /* 0x0000000215147825 */ /* 0x100fe200078e0212 */
[----:B------:R2:W-:Y:S03]  /*1760*/  STG.E.U16 desc[UR4][R28.64], R37 ;  /* 0x000000251c007986 */ /* 0x0005e6000c101504 */
[----:B-1----:R-:W-:Y:S01]  /*1770*/  IMAD.WIDE R22, R23, 0x2, R18 ;  /* 0x0000000217167825 */ /* 0x002fe200078e0212 */
[----:B------:R-:W-:Y:S01]  /*1780*/  LDS.U16 R28, [R16+0x36] ;  /* 0x00003600101c7984 */ /* 0x000fe20000000400 */
[----:B-----5:R-:W-:-:S02]  /*1790*/  SHF.R.U32.HI R26, RZ, 0x8, R24 ;  /* 0x00000008ff1a7819 */ /* 0x020fc40000011618 */
[----:B----4-:R-:W-:Y:S02]  /*17a0*/  PRMT R27, R32, 0x5410, R35 ;  /* 0x00005410201b7816 */ /* 0x010fe40000000023 */
[----:B--2---:R-:W-:Y:S02]  /*17b0*/  PRMT R29, R12, 0x7632, R29 ;  /* 0x000076320c1d7816 */ /* 0x004fe4000000001d */
[----:B------:R-:W-:Y:S02]  /*17c0*/  LOP3.LUT R26, R26, 0xff, RZ, 0xc0, !PT ;  /* 0x000000ff1a1a7812 */ /* 0x000fe400078ec0ff */
[----:B------:R-:W-:Y:S01]  /*17d0*/  LEA.HI R32, R24, 0xffffff80, RZ, 0x8 ;  /* 0xffffff8018207811 */ /* 0x000fe200078f40ff */
[----:B------:R-:W-:Y:S01]  /*17e0*/  HFMA2.MMA R27, R27, R8, -RZ ;  /* 0x000000081b1b7235 */ /* 0x000fe200001000ff */
[----:B------:R3:W-:Y:S01]  /*17f0*/  STG.E.U16 desc[UR4][R20.64], R29 ;  /* 0x0000001d14007986 */ /* 0x0007e2000c101504 */
[----:B------:R-:W-:Y:S01]  /*1800*/  SHF.R.U32.HI R24, RZ, 0x10, R24 ;  /* 0x00000010ff187819 */ /* 0x000fe20000011618 */
[----:B------:R-:W-:-:S02]  /*1810*/  VIADD R26, R26, 0xffffff80 ;  /* 0xffffff801a1a7836 */ /* 0x000fc40000000000 */
[----:B------:R-:W-:Y:S01]  /*1820*/  IMAD R35, R30, R3, R2 ;  /* 0x000000031e237224 */ /* 0x000fe200078e0202 */
[----:B------:R-:W-:Y:S01]  /*1830*/  LOP3.LUT R24, R24, 0xff, RZ, 0xc0, !PT ;  /* 0x000000ff18187812 */ /* 0x000fe200078ec0ff */
[----:B------:R-:W-:Y:S01]  /*1840*/  LDS.U16 R30, [R16+0x32] ;  /* 0x00003200101e7984 */ /* 0x000fe20000000400 */
[----:B------:R1:W-:Y:S01]  /*1850*/  I2F.F16 R12, R32 ;  /* 0x00000020000c7306 */ /* 0x0003e20000200c00 */
[----:B---3--:R-:W-:Y:S02]  /*1860*/  PRMT R29, R34, 0x5410, R33 ;  /* 0x00005410221d7816 */ /* 0x008fe40000000021 */
[----:B------:R-:W-:Y:S02]  /*1870*/  IADD3 R33, R25, -0x80, RZ ;  /* 0xffffff8019217810 */ /* 0x000fe40007ffe0ff */
[----:B------:R-:W2:Y:S03]  /*1880*/  LDS.U16 R25, [R16+0x30] ;  /* 0x0000300010197984 */ /* 0x000ea60000000400 */
[----:B------:R3:W-:Y:S01]  /*1890*/  I2F.F16 R34, R26 ;  /* 0x0000001a00227306 */ /* 0x0007e20000200c00 */
[----:B-1----:R-:W1:Y:S01]  /*18a0*/  LDS.U16 R32, [R16+0x34] ;  /* 0x0000340010207984 */ /* 0x002e620000000400 */
[----:B------:R-:W-:Y:S01]  /*18b0*/  VIADD R37, R24, 0xffffff80 ;  /* 0xffffff8018257836 */ /* 0x000fe20000000000 */
[----:B------:R-:W-:Y:S01]  /*18c0*/  PRMT R36, R27, 0x7632, R36 ;  /* 0x000076321b247816 */ /* 0x000fe20000000024 */
[----:B------:R-:W-:Y:S01]  /*18d0*/  IMAD.WIDE R20, R35, 0x2, R18 ;  /* 0x0000000223147825 */ /* 0x000fe200078e0212 */
[----:B---3--:R-:W-:Y:S01]  /*18e0*/  SHF.R.U32.HI R26, RZ, 0x8, R13 ;  /* 0x00000008ff1a7819 */ /* 0x008fe2000001160d */
[----:B------:R3:W-:Y:S01]  /*18f0*/  STG.E.U16 desc[UR4][R22.64], R27 ;  /* 0x0000001b16007986 */ /* 0x0007e2000c101504 */
[----:B------:R-:W-:Y:S01]  /*1900*/  LOP3.LUT R24, R13, 0xff, RZ, 0xc0, !PT ;  /* 0x000000ff0d187812 */ /* 0x000fe200078ec0ff */
[----:B------:R-:W4:Y:S02]  /*1910*/  I2F.F16 R33, R33 ;  /* 0x0000002100217306 */ /* 0x000f240000200c00 */
[----:B------:R5:W-:Y:S01]  /*1920*/  STG.E.U16 desc[UR4][R20.64], R36 ;  /* 0x0000002414007986 */ /* 0x000be2000c101504 */
[----:B------:R-:W-:-:S03]  /*1930*/  IADD3 R35, R24, -0x80, RZ ;  /* 0xffffff8018237810 */ /* 0x000fc60007ffe0ff */
[----:B------:R-:W-:Y:S01]  /*1940*/  LDS.U16 R24, [R16+0x3a] ;  /* 0x00003a0010187984 */ /* 0x000fe20000000400 */
[----:B---3--:R-:W-:Y:S01]  /*1950*/  IMAD R23, R17, R3, R2 ;  /* 0x0000000311177224 */ /* 0x008fe200078e0202 */
[----:B------:R-:W-:Y:S01]  /*1960*/  LOP3.LUT R27, R26, 0xff, RZ, 0xc0, !PT ;  /* 0x000000ff1a1b7812 */ /* 0x000fe200078ec0ff */
[----:B------:R-:W-:Y:S01]  /*1970*/  HMUL2 R17, R29, R8 ;  /* 0x000000081d117232 */ /* 0x000fe20000000000 */
[----:B------:R-:W3:Y:S01]  /*1980*/  LDS.U16 R26, [R16+0x38] ;  /* 0x00003800101a7984 */ /* 0x000ee20000000400 */
[----:B------:R-:W-:-:S03]  /*1990*/  IMAD.WIDE R22, R23, 0x2, R18 ;  /* 0x0000000217167825 */ /* 0x000fc600078e0212 */
[----:B------:R-:W-:Y:S01]  /*19a0*/  LDS.U16 R29, [R16+0x3e] ;  /* 0x00003e00101d7984 */ /* 0x000fe20000000400 */
[----:B-----5:R-:W-:-:S03]  /*19b0*/  VIADD R20, R27, 0xffffff80 ;  /* 0xffffff801b147836 */ /* 0x020fc60000000000 */
[----:B------:R-:W5:Y:S04]  /*19c0*/  LDS.U16 R27, [R16+0x3c] ;  /* 0x00003c00101b7984 */ /* 0x000f680000000400 */
[----:B------:R0:W-:Y:S01]  /*19d0*/  STG.E.U16 desc[UR4][R22.64], R17 ;  /* 0x0000001116007986 */ /* 0x0001e2000c101504 */
[----:B------:R-:W-:Y:S01]  /*19e0*/  I2F.F16 R35, R35 ;  /* 0x0000002300237306 */ /* 0x000fe20000200c00 */
[----:B----4-:R-:W-:Y:S02]  /*19f0*/  PRMT R21, R33, 0x5410, R34 ;  /* 0x0000541021157816 */ /* 0x010fe40000000022 */
[----:B0-----:R-:W-:Y:S01]  /*1a00*/  SHF.R.U32.HI R22, RZ, 0x10, R13 ;  /* 0x00000010ff167819 */ /* 0x001fe2000001160d */
[----:B------:R-:W-:-:S03]  /*1a10*/  IMAD R23, R31, R3, R2 ;  /* 0x000000031f177224 */ /* 0x000fc600078e0202 */
[----:B------:R-:W-:Y:S01]  /*1a20*/  LOP3.LUT R22, R22, 0xff, RZ, 0xc0, !PT ;  /* 0x000000ff16167812 */ /* 0x000fe200078ec0ff */
[----:B------:R-:W0:Y:S01]  /*1a30*/  I2F.F16 R20, R20 ;  /* 0x0000001400147306 */ /* 0x000e220000200c00 */
[----:B------:R-:W-:Y:S02]  /*1a40*/  LEA.HI R33, R13, 0xffffff80, RZ, 0x8 ;  /* 0xffffff800d217811 */ /* 0x000fe400078f40ff */
[----:B------:R-:W-:Y:S01]  /*1a50*/  PRMT R36, R17, 0x7632, R36 ;  /* 0x0000763211247816 */ /* 0x000fe20000000024 */
[----:B------:R-:W-:Y:S02]  /*1a60*/  VIADD R34, R22, 0xffffff80 ;  /* 0xffffff8016227836 */ /* 0x000fe40000000000 */
[----:B------:R-:W-:Y:S02]  /*1a70*/  IMAD.WIDE R22, R23, 0x2, R18 ;  /* 0x0000000217167825 */ /* 0x000fe400078e0212 */
[----:B------:R-:W4:Y:S03]  /*1a80*/  I2F.F16 R37, R37 ;  /* 0x0000002500257306 */ /* 0x000f260000200c00 */
[----:B------:R1:W-:Y:S05]  /*1a90*/  STG.E.U16 desc[UR4][R22.64], R36 ;  /* 0x0000002416007986 */ /* 0x0003ea000c101504 */
[----:B------:R-:W-:Y:S01]  /*1aa0*/  I2F.F16 R33, R33 ;  /* 0x0000002100217306 */ /* 0x000fe20000200c00 */
[----:B--2---:R-:W-:Y:S01]  /*1ab0*/  IMAD R13, R25, R3, R2 ;  /* 0x00000003190d7224 */ /* 0x004fe200078e0202 */
[----:B-1----:R-:W-:-:S06]  /*1ac0*/  HFMA2.MMA R23, R21, R8, -RZ ;  /* 0x0000000815177235 */ /* 0x002fcc00001000ff */
[----:B------:R-:W1:Y:S01]  /*1ad0*/  I2F.F16 R34, R34 ;  /* 0x0000002200227306 */ /* 0x000e620000200c00 */
[----:B0-----:R-:W-:Y:S01]  /*1ae0*/  PRMT R31, R35, 0x5410, R20 ;  /* 0x00005410231f7816 */ /* 0x001fe20000000014 */
[-C--:B------:R-:W-:Y:S01]  /*1af0*/  IMAD R17, R30, R3.reuse, R2 ;  /* 0x000000031e117224 */ /* 0x080fe200078e0202 */
[----:B----4-:R-:W-:Y:S01]  /*1b00*/  PRMT R37, R37, 0x5410, R12 ;  /* 0x0000541025257816 */ /* 0x010fe2000000000c */
[----:B------:R-:W-:Y:S02]  /*1b10*/  IMAD R35, R32, R3, R2 ;  /* 0x0000000320237224 */ /* 0x000fe400078e0202 */
[----:B------:R-:W-:Y:S01]  /*1b20*/  IMAD.WIDE R12, R13, 0x2, R18 ;  /* 0x000000020d0c7825 */ /* 0x000fe200078e0212 */
[----:B------:R-:W-:-:S03]  /*1b30*/  PRMT R32, R23, 0x7610, R32 ;  /* 0x0000761017207816 */ /* 0x000fc60000000020 */
[----:B------:R-:W-:Y:S01]  /*1b40*/  IMAD.WIDE R16, R17, 0x2, R18 ;  /* 0x0000000211107825 */ /* 0x000fe200078e0212 */
[----:B------:R-:W-:Y:S01]  /*1b50*/  PRMT R23, R23, 0x7632, R23 ;  /* 0x0000763217177816 */ /* 0x000fe20000000017 */
[----:B------:R-:W-:Y:S02]  /*1b60*/  HFMA2.MMA R31, R31, R8, -RZ ;  /* 0x000000081f1f7235 */ /* 0x000fe400001000ff */
[----:B------:R-:W-:Y:S01]  /*1b70*/  HMUL2 R25, R37, R8 ;  /* 0x0000000825197232 */ /* 0x000fe20000000000 */
[----:B------:R-:W-:Y:S01]  /*1b80*/  STG.E.U16 desc[UR4][R12.64], R32 ;  /* 0x000000200c007986 */ /* 0x000fe2000c101504 */
[----:B-1----:R-:W-:Y:S01]  /*1b90*/  PRMT R33, R34, 0x5410, R33 ;  /* 0x0000541022217816 */ /* 0x002fe20000000021 */
[----:B------:R-:W-:Y:S02]  /*1ba0*/  IMAD.WIDE R20, R35, 0x2, R18 ;  /* 0x0000000223147825 */ /* 0x000fe400078e0212 */
[----:B------:R0:W-:Y:S02]  /*1bb0*/  STG.E.U16 desc[UR4][R16.64], R23 ;  /* 0x0000001710007986 */ /* 0x0001e4000c101504 */
[----:B---3--:R-:W-:-:S02]  /*1bc0*/  IMAD R35, R26, R3, R2 ;  /* 0x000000031a237224 */ /* 0x008fc400078e0202 */
[----:B------:R-:W-:Y:S02]  /*1bd0*/  HMUL2 R33, R33, R8 ;  /* 0x0000000821217232 */ /* 0x000fe40000000000 */
[-CC-:B------:R-:W-:Y:S02]  /*1be0*/  IMAD R37, R24, R3.reuse, R2.reuse ;  /* 0x0000000318257224 */ /* 0x180fe400078e0202 */
[-CC-:B-----5:R-:W-:Y:S02]  /*1bf0*/  IMAD R24, R27, R3.reuse, R2.reuse ;  /* 0x000000031b187224 */ /* 0x1a0fe400078e0202 */
[-CC-:B------:R-:W-:Y:S02]  /*1c00*/  IMAD R30, R29, R3.reuse, R2.reuse ;  /* 0x000000031d1e7224 */ /* 0x180fe400078e0202 */
[----:B0-----:R-:W-:Y:S01]  /*1c10*/  IMAD R23, R28, R3, R2 ;  /* 0x000000031c177224 */ /* 0x001fe200078e0202 */
[----:B------:R-:W-:Y:S01]  /*1c20*/  PRMT R16, R25, 0x7632, R16 ;  /* 0x0000763219107816 */ /* 0x000fe20000000010 */
[----:B------:R-:W-:Y:S01]  /*1c30*/  IMAD.WIDE R28, R35, 0x2, R18 ;  /* 0x00000002231c7825 */ /* 0x000fe200078e0212 */
[----:B------:R-:W-:-:S03]  /*1c40*/  PRMT R17, R31, 0x7632, R17 ;  /* 0x000076321f117816 */ /* 0x000fc60000000011 */
[--C-:B------:R-:W-:Y:S01]  /*1c50*/  IMAD.WIDE R22, R23, 0x2, R18.reuse ;  /* 0x0000000217167825 */ /* 0x100fe200078e0212 */
[----:B------:R0:W-:Y:S03]  /*1c60*/  STG.E.U16 desc[UR4][R20.64], R25 ;  /* 0x0000001914007986 */ /* 0x0001e6000c101504 */
[--C-:B------:R-:W-:Y:S01]  /*1c70*/  IMAD.WIDE R26, R37, 0x2, R18.reuse ;  /* 0x00000002251a7825 */ /* 0x100fe200078e0212 */
[----:B------:R1:W-:Y:S03]  /*1c80*/  STG.E.U16 desc[UR4][R22.64], R16 ;  /* 0x0000001016007986 */ /* 0x0003e6000c101504 */
[--C-:B------:R-:W-:Y:S01]  /*1c90*/  IMAD.WIDE R12, R24, 0x2, R18.reuse ;  /* 0x00000002180c7825 */ /* 0x100fe200078e0212 */
[----:B------:R1:W-:Y:S03]  /*1ca0*/  STG.E.U16 desc[UR4][R28.64], R31 ;  /* 0x0000001f1c007986 */ /* 0x0003e6000c101504 */
[----:B------:R-:W-:Y:S01]  /*1cb0*/  IMAD.WIDE R18, R30, 0x2, R18 ;  /* 0x000000021e127825 */ /* 0x000fe200078e0212 */
[----:B0-----:R-:W-:Y:S01]  /*1cc0*/  PRMT R20, R33, 0x7632, R20 ;  /* 0x0000763221147816 */ /* 0x001fe20000000014 */
[----:B------:R1:W-:Y:S04]  /*1cd0*/  STG.E.U16 desc[UR4][R26.64], R17 ;  /* 0x000000111a007986 */ /* 0x0003e8000c101504 */
[----:B------:R1:W-:Y:S04]  /*1ce0*/  STG.E.U16 desc[UR4][R12.64], R33 ;  /* 0x000000210c007986 */ /* 0x0003e8000c101504 */
[----:B------:R1:W-:Y:S01]  /*1cf0*/  STG.E.U16 desc[UR4][R18.64], R20 ;  /* 0x0000001412007986 */ /* 0x0003e2000c101504 */
[----:B------:R-:W-:Y:S01]  /*1d00*/  IADD3 R9, R9, 0x20, RZ ;  /* 0x0000002009097810 */ /* 0x000fe20007ffe0ff */
[----:B------:R-:W-:Y:S06]  /*1d10*/  BRA `(.L_x_11) ;  /* 0x0000000c00f47947 */ /* 0x000fec0003800000 */
.L_x_10:
[----:B------:R-:W0:Y:S01]  /*1d20*/  LDC R3, c[0x0][0x23c] ;  /* 0x00008f00ff037b82 */ /* 0x000e220000000800 */
[----:B------:R-:W2:Y:S01]  /*1d30*/  LDG.E.CONSTANT R22, desc[UR4][R14.64] ;  /* 0x000000040e167981 */ /* 0x000ea2000c1e9900 */
[CC--:B0-----:R-:W-:Y:S02]  /*1d40*/  LEA R12, P2, R3.reuse, R14.reuse, 0x2 ;  /* 0x0000000e030c7211 */ /* 0x0c1fe400078410ff */
[C---:B------:R-:W-:Y:S02]  /*1d50*/  LEA R20, P1, R3.reuse, R14, 0x3 ;  /* 0x0000000e03147211 */ /* 0x040fe400078218ff */
[CCC-:B------:R-:W-:Y:S02]  /*1d60*/  LEA.HI.X R13, R3.reuse, R15.reuse, R10.reuse, 0x2, P2 ;  /* 0x0000000f030d7211 */ /* 0x1c0fe400010f140a */
[----:B------:R-:W-:-:S03]  /*1d70*/  LEA.HI.X R21, R3, R15, R10, 0x3, P1 ;  /* 0x0000000f03157211 */ /* 0x000fc600008f1c0a */
[----:B------:R0:W3:Y:S01]  /*1d80*/  LDG.E.CONSTANT R25, desc[UR4][R12.64] ;  /* 0x000000040c197981 */ /* 0x0000e2000c1e9900 */
[----:B------:R-:W-:-:S03]  /*1d90*/  LEA R34, P1, R3, R20, 0x2 ;  /* 0x0000001403227211 */ /* 0x000fc600078210ff */
[----:B------:R-:W4:Y:S01]  /*1da0*/  LDG.E.CONSTANT R32, desc[UR4][R20.64] ;  /* 0x0000000414207981 */ /* 0x000f22000c1e9900 */
[C---:B------:R-:W-:Y:S02]  /*1db0*/  LEA.HI.X R35, R3.reuse, R21, R10, 0x2, P1 ;  /* 0x0000001503237211 */ /* 0x040fe400008f140a */
[----:B------:R-:W-:-:S03]  /*1dc0*/  LEA R16, P1, R3, R20, 0x3 ;  /* 0x0000001403107211 */ /* 0x000fc600078218ff */
[----:B------:R-:W5:Y:S01]  /*1dd0*/  LDG.E.CONSTANT R23, desc[UR4][R34.64] ;  /* 0x0000000422177981 */ /* 0x000f62000c1e9900 */
[----:B------:R-:W-:-:S05]  /*1de0*/  LEA.HI.X R17, R3, R21, R10, 0x3, P1 ;  /* 0x0000001503117211 */ /* 0x000fca00008f1c0a */
[----:B------:R-:W5:Y:S01]  /*1df0*/  LDG.E.CONSTANT R30, desc[UR4][R16.64] ;  /* 0x00000004101e7981 */ /* 0x000f62000c1e9900 */
[----:B------:R-:W-:-:S04]  /*1e00*/  LEA R18, P1, R3, R16, 0x2 ;  /* 0x0000001003127211 */ /* 0x000fc800078210ff */
[----:B------:R-:W-:-:S05]  /*1e10*/  LEA.HI.X R19, R3, R17, R10, 0x2, P1 ;  /* 0x0000001103137211 */ /* 0x000fca00008f140a */
[----:B------:R1:W5:Y:S01]  /*1e20*/  LDG.E.CONSTANT R24, desc[UR4][R18.64] ;  /* 0x0000000412187981 */ /* 0x000362000c1e9900 */
[----:B0-----:R-:W-:-:S04]  /*1e30*/  LEA R12, P1, R3, R16, 0x3 ;  /* 0x00000010030c7211 */ /* 0x001fc800078218ff */
[----:B------:R-:W-:-:S05]  /*1e40*/  LEA.HI.X R13, R3, R17, R10, 0x3, P1 ;  /* 0x00000011030d7211 */ /* 0x000fca00008f1c0a */
[----:B------:R0:W5:Y:S01]  /*1e50*/  LDG.E.CONSTANT R28, desc[UR4][R12.64] ;  /* 0x000000040c1c7981 */ /* 0x000162000c1e9900 */
[C---:B------:R-:W-:Y:S01]  /*1e60*/  LEA R26, P1, R3.reuse, R12, 0x2 ;  /* 0x0000000c031a7211 */ /* 0x040fe200078210ff */
[----:B-1----:R-:W1:Y:S03]  /*1e70*/  LDC.64 R18, c[0x0][0x248] ;  /* 0x00009200ff127b82 */ /* 0x002e660000000a00 */
[----:B------:R-:W-:-:S05]  /*1e80*/  LEA.HI.X R27, R3, R13, R10, 0x2, P1 ;  /* 0x0000000d031b7211 */ /* 0x000fca00008f140a */
[----:B------:R3:W5:Y:S01]  /*1e90*/  LDG.E.CONSTANT R26, desc[UR4][R26.64] ;  /* 0x000000041a1a7981 */ /* 0x000762000c1e9900 */
[--C-:B--2---:R-:W-:Y:S02]  /*1ea0*/  SHF.R.U32.HI R16, RZ, 0x8, R22.reuse ;  /* 0x00000008ff107819 */ /* 0x104fe40000011616 */
[----:B------:R-:W-:Y:S02]  /*1eb0*/  LOP3.LUT R20, R22, 0xff, RZ, 0xc0, !PT ;  /* 0x000000ff16147812 */ /* 0x000fe400078ec0ff */
[----:B------:R-:W-:Y:S02]  /*1ec0*/  LOP3.LUT R16, R16, 0xff, RZ, 0xc0, !PT ;  /* 0x000000ff10107812 */ /* 0x000fe400078ec0ff */
[----:B0-----:R-:W-:Y:S01]  /*1ed0*/  SHF.R.U32.HI R12, RZ, 0x10, R22 ;  /* 0x00000010ff0c7819 */ /* 0x001fe20000011616 */
[----:B------:R-:W-:Y:S01]  /*1ee0*/  VIADD R20, R20, 0xffffff80 ;  /* 0xffffff8014147836 */ /* 0x000fe20000000000 */
[----:B------:R-:W-:Y:S01]  /*1ef0*/  LEA.HI R21, R22, 0xffffff80, RZ, 0x8 ;  /* 0xffffff8016157811 */ /* 0x000fe200078f40ff */
[----:B------:R-:W-:Y:S01]  /*1f00*/  VIADD R16, R16, 0xffffff80 ;  /* 0xffffff8010107836 */ /* 0x000fe20000000000 */
[----:B------:R-:W-:-:S02]  /*1f10*/  LOP3.LUT R13, R12, 0xff, RZ, 0xc0, !PT ;  /* 0x000000ff0c0d7812 */ /* 0x000fc400078ec0ff */
[----:B------:R3:W-:Y:S02]  /*1f20*/  I2F.F16 R12, R21 ;  /* 0x00000015000c7306 */ /* 0x0007e40000200c00 */
[----:B------:R-:W-:-:S06]  /*1f30*/  IADD3 R13, R13, -0x80, RZ ;  /* 0xffffff800d0d7810 */ /* 0x000fcc0007ffe0ff */
[----:B------:R-:W-:Y:S08]  /*1f40*/  I2F.F16 R20, R20 ;  /* 0x0000001400147306 */ /* 0x000ff00000200c00 */
[----:B------:R-:W0:Y:S01]  /*1f50*/  I2F.F16 R17, R16 ;  /* 0x0000001000117306 */ /* 0x000e220000200c00 */
[----:B---3--:R-:W-:Y:S02]  /*1f60*/  SHF.R.U32.HI R21, RZ, 0x8, R25 ;  /* 0x00000008ff157819 */ /* 0x008fe40000011619 */
[----:B------:R-:W-:-:S05]  /*1f70*/  LEA.HI R27, R25, 0xffffff80, RZ, 0x8 ;  /* 0xffffff80191b7811 */ /* 0x000fca00078f40ff */
[----:B------:R-:W2:Y:S01]  /*1f80*/  I2F.F16 R13, R13 ;  /* 0x0000000d000d7306 */ /* 0x000ea20000200c00 */
[----:B------:R-:W-:Y:S02]  /*1f90*/  LOP3.LUT R31, R21, 0xff, RZ, 0xc0, !PT ;  /* 0x000000ff151f7812 */ /* 0x000fe400078ec0ff */
[----:B----4-:R-:W-:-:S03]  /*1fa0*/  LEA.HI R22, R32, 0xffffff80, RZ, 0x8 ;  /* 0xffffff8020167811 */ /* 0x010fc600078f40ff */
[----:B------:R-:W-:Y:S01]  /*1fb0*/  VIADD R34, R31, 0xffffff80 ;  /* 0xffffff801f227836 */ /* 0x000fe20000000000 */
[----:B0-----:R-:W-:Y:S01]  /*1fc0*/  PRMT R29, R20, 0x5410, R17 ;  /* 0x00005410141d7816 */ /* 0x001fe20000000011 */
[----:B------:R-:W-:Y:S01]  /*1fd0*/  IMAD R17, R9, R3, R2 ;  /* 0x0000000309117224 */ /* 0x000fe200078e0202 */
[----:B------:R-:W-:Y:S01]  /*1fe0*/  LOP3.LUT R20, R25, 0xff, RZ, 0xc0, !PT ;  /* 0x000000ff19147812 */ /* 0x000fe200078ec0ff */
[----:B------:R-:W-:Y:S01]  /*1ff0*/  I2F.F16 R27, R27 ;  /* 0x0000001b001b7306 */ /* 0x000fe20000200c00 */
[----:B------:R-:W-:Y:S01]  /*2000*/  SHF.R.U32.HI R25, RZ, 0x10, R25 ;  /* 0x00000010ff197819 */ /* 0x000fe20000011619 */
[----:B-1----:R-:W-:Y:S01]  /*2010*/  IMAD.WIDE R16, R17, 0x2, R18 ;  /* 0x0000000211107825 */ /* 0x002fe200078e0212 */
[----:B------:R-:W-:Y:S01]  /*2020*/  HFMA2.MMA R29, R29, R8, -RZ ;  /* 0x000000081d1d7235 */ /* 0x000fe200001000ff */
[----:B-----5:R-:W-:Y:S02]  /*2030*/  LEA.HI R37, R30, 0xffffff80, RZ, 0x8 ;  /* 0xffffff801e257811 */ /* 0x020fe400078f40ff */
[----:B------:R-:W-:Y:S01]  /*2040*/  VIADD R33, R20, 0xffffff80 ;  /* 0xffffff8014217836 */ /* 0x000fe20000000000 */
[----:B--2---:R-:W-:Y:S01]  /*2050*/  PRMT R13, R13, 0x5410, R12 ;  /* 0x000054100d0d7816 */ /* 0x004fe2000000000c */
[----:B------:R-:W-:Y:S01]  /*2060*/  I2F.F16 R34, R34 ;  /* 0x0000002200227306 */ /* 0x000fe20000200c00 */
[----:B------:R-:W-:-:S04]  /*2070*/  IMAD.WIDE R20, R3, 0x2, R16 ;  /* 0x0000000203147825 */ /* 0x000fc800078e0210 */
[----:B------:R-:W-:Y:S01]  /*2080*/  HMUL2 R31, R13, R8 ;  /* 0x000000080d1f7232 */ /* 0x000fe20000000000 */
[----:B------:R-:W-:Y:S01]  /*2090*/  PRMT R35, R29, 0x7610, R35 ;  /* 0x000076101d237816 */ /* 0x000fe20000000023 */
[----:B------:R-:W-:Y:S01]  /*20a0*/  IMAD.WIDE R12, R3, 0x2, R20 ;  /* 0x00000002030c7825 */ /* 0x000fe200078e0214 */
[----:B------:R-:W0:Y:S03]  /*20b0*/  I2F.F16 R33, R33 ;  /* 0x0000002100217306 */ /* 0x000e260000200c00 */
[----:B------:R1:W-:Y:S05]  /*20c0*/  STG.E.U16 desc[UR4][R16.64], R35 ;  /* 0x0000002310007986 */ /* 0x0003ea000c101504 */
[----:B------:R-:W-:Y:S01]  /*20d0*/  I2F.F16 R22, R22 ;  /* 0x0000001600167306 */ /* 0x000fe20000200c00 */
[----:B-1----:R-:W-:-:S02]  /*20e0*/  PRMT R17, R29, 0x7632, R17 ;  /* 0x000076321d117816 */ /* 0x002fc40000000011 */
[----:B------:R-:W-:Y:S02]  /*20f0*/  LOP3.LUT R35, R25, 0xff, RZ, 0xc0, !PT ;  /* 0x000000ff19237812 */ /* 0x000fe400078ec0ff */
[----:B0-----:R-:W-:Y:S01]  /*2100*/  PRMT R33, R33, 0x5410, R34 ;  /* 0x0000541021217816 */ /* 0x001fe20000000022 */
[----:B------:R0:W-:Y:S01]  /*2110*/  STG.E.U16 desc[UR4][R20.64], R17 ;  /* 0x0000001114007986 */ /* 0x0001e2000c101504 */
[----:B------:R-:W-:Y:S01]  /*2120*/  LOP3.LUT R29, R32, 0xff, RZ, 0xc0, !PT ;  /* 0x000000ff201d7812 */ /* 0x000fe200078ec0ff */
[----:B------:R-:W-:Y:S01]  /*2130*/  VIADD R36, R35, 0xffffff80 ;  /* 0xffffff8023247836 */ /* 0x000fe20000000000 */
[----:B------:R-:W-:Y:S02]  /*2140*/  LEA.HI R25, R23, 0xffffff80, RZ, 0x8 ;  /* 0xffffff8017197811 */ /* 0x000fe400078f40ff */
[----:B------:R-:W-:Y:S01]  /*2150*/  HFMA2.MMA R33, R33, R8, -RZ ;  /* 0x0000000821217235 */ /* 0x000fe200001000ff */
[----:B------:R-:W1:Y:S01]  /*2160*/  I2F.F16 R34, R36 ;  /* 0x0000002400227306 */ /* 0x000e620000200c00 */
[----:B------:R-:W-:-:S02]  /*2170*/  IADD3 R29, R29, -0x80, RZ ;  /* 0xffffff801d1d7810 */ /* 0x000fc40007ffe0ff */
[----:B0-----:R-:W-:Y:S01]  /*2180*/  PRMT R21, R31, 0x7610, R21 ;  /* 0x000076101f157816 */ /* 0x001fe20000000015 */
[----:B------:R-:W-:Y:S01]  /*2190*/  IMAD.WIDE R16, R3, 0x2, R12 ;  /* 0x0000000203107825 */ /* 0x000fe200078e020c */
[----:B------:R-:W-:-:S03]  /*21a0*/  SHF.R.U32.HI R20, RZ, 0x8, R32 ;  /* 0x00000008ff147819 */ /* 0x000fc60000011620 */
[----:B------:R-:W-:Y:S01]  /*21b0*/  I2F.F16 R29, R29 ;  /* 0x0000001d001d7306 */ /* 0x000fe20000200c00 */
[----:B------:R-:W-:Y:S01]  /*21c0*/  SHF.R.U32.HI R32, RZ, 0x10, R32 ;  /* 0x00000010ff207819 */ /* 0x000fe20000011620 */
[----:B------:R0:W-:Y:S01]  /*21d0*/  STG.E.U16 desc[UR4][R12.64], R21 ;  /* 0x000000150c007986 */ /* 0x0001e2000c101504 */
[----:B------:R-:W-:Y:S02]  /*21e0*/  LOP3.LUT R35, R20, 0xff, RZ, 0xc0, !PT ;  /* 0x000000ff14237812 */ /* 0x000fe400078ec0ff */
[----:B------:R-:W-:-:S03]  /*21f0*/  LOP3.LUT R32, R32, 0xff, RZ, 0xc0, !PT ;  /* 0x000000ff20207812 */ /* 0x000fc600078ec0ff */
[----:B------:R-:W-:-:S04]  /*2200*/  VIADD R35, R35, 0xffffff80 ;  /* 0xffffff8023237836 */ /* 0x000fc80000000000 */
[----:B------:R-:W-:Y:S01]  /*2210*/  I2F.F16 R36, R35 ;  /* 0x0000002300247306 */ /* 0x000fe20000200c00 */
[----:B0-----:R-:W-:-:S05]  /*2220*/  PRMT R13, R31, 0x7632, R13 ;  /* 0x000076321f0d7816 */ /* 0x001fca000000000d */
[----:B------:R0:W-:Y:S02]  /*2230*/  STG.E.U16 desc[UR4][R16.64], R13 ;  /* 0x0000000d10007986 */ /* 0x0001e4000c101504 */
[----:B------:R-:W-:Y:S08]  /*2240*/  I2F.F16 R31, R25 ;  /* 0x00000019001f7306 */ /* 0x000ff00000200c00 */
[----:B------:R2:W-:Y:S01]  /*2250*/  I2F.F16 R25, R37 ;  /* 0x0000002500197306 */ /* 0x0005e20000200c00 */
[----:B0-----:R-:W-:Y:S01]  /*2260*/  IMAD.WIDE R12, R3, 0x2, R16 ;  /* 0x00000002030c7825 */ /* 0x001fe200078e0210 */
[----:B------:R-:W-:-:S04]  /*2270*/  PRMT R17, R33, 0x7632, R17 ;  /* 0x0000763221117816 */ /* 0x000fc80000000011 */
[----:B------:R1:W-:Y:S01]  /*2280*/  STG.E.U16 desc[UR4][R12.64], R33 ;  /* 0x000000210c007986 */ /* 0x0003e2000c101504 */
[----:B------:R-:W-:-:S05]  /*2290*/  IMAD.WIDE R20, R3, 0x2, R12 ;  /* 0x0000000203147825 */ /* 0x000fca00078e020c */
[----:B------:R0:W-:Y:S01]  /*22a0*/  STG.E.U16 desc[UR4][R20.64], R17 ;  /* 0x0000001114007986 */ /* 0x0001e2000c101504 */
[----:B-1----:R-:W-:Y:S02]  /*22b0*/  PRMT R13, R34, 0x5410, R27 ;  /* 0x00005410220d7816 */ /* 0x002fe4000000001b */
[----:B------:R-:W-:Y:S02]  /*22c0*/  LOP3.LUT R12, R23, 0xff, RZ, 0xc0, !PT ;  /* 0x000000ff170c7812 */ /* 0x000fe400078ec0ff */
[----:B------:R-:W-:Y:S01]  /*22d0*/  IADD3 R27, R32, -0x80, RZ ;  /* 0xffffff80201b7810 */ /* 0x000fe20007ffe0ff */
[----:B------:R-:W-:Y:S02]  /*22e0*/  HMUL2 R13, R13, R8 ;  /* 0x000000080d0d7232 */ /* 0x000fe40000000000 */
[----:B0-----:R-:W-:Y:S01]  /*22f0*/  IMAD.WIDE R16, R3, 0x2, R20 ;  /* 0x0000000203107825 */ /* 0x001fe200078e0214 */
[----:B------:R-:W-:Y:S02]  /*2300*/  SHF.R.U32.HI R21, RZ, 0x8, R23 ;  /* 0x00000008ff157819 */ /* 0x000fe40000011617 */
[----:B------:R-:W-:Y:S01]  /*2310*/  LOP3.LUT R33, R30, 0xff, RZ, 0xc0, !PT ;  /* 0x000000ff1e217812 */ /* 0x000fe200078ec0ff */
[----:B------:R-:W-:Y:S01]  /*2320*/  VIADD R32, R12, 0xffffff80 ;  /* 0xffffff800c207836 */ /* 0x000fe20000000000 */
[----:B--2---:R-:W-:Y:S01]  /*2330*/  PRMT R37, R13, 0x7610, R37 ;  /* 0x000076100d257816 */ /* 0x004fe20000000025 */
[----:B------:R-:W-:Y:S01]  /*2340*/  VIADD R20, R9, 0x8 ;  /* 0x0000000809147836 */ /* 0x000fe20000000000 */
[----:B------:R-:W-:Y:S01]  /*2350*/  PRMT R34, R13, 0x7632, R34 ;  /* 0x000076320d227816 */ /* 0x000fe20000000022 */
[----:B------:R-:W-:Y:S01]  /*2360*/  IMAD.WIDE R12, R3, 0x2, R16 ;  /* 0x00000002030c7825 */ /* 0x000fe200078e0210 */
[----:B------:R-:W0:Y:S01]  /*2370*/  I2F.F16 R27, R27 ;  /* 0x0000001b001b7306 */ /* 0x000e220000200c00 */
[----:B------:R-:W-:Y:S01]  /*2380*/  STG.E.U16 desc[UR4][R16.64], R37 ;  /* 0x0000002510007986 */ /* 0x000fe2000c101504 */
[----:B------:R-:W-:Y:S01]  /*2390*/  LOP3.LUT R21, R21, 0xff, RZ, 0xc0, !PT ;  /* 0x000000ff15157812 */ /* 0x000fe200078ec0ff */
[----:B------:R-:W-:Y:S01]  /*23a0*/  IMAD R35, R20, R3, R2 ;  /* 0x0000000314237224 */ /* 0x000fe200078e0202 */
[----:B------:R-:W-:Y:S01]  /*23b0*/  SHF.R.U32.HI R23, RZ, 0x10, R23 ;  /* 0x00000010ff177819 */ /* 0x000fe20000011617 */
[----:B------:R1:W-:Y:S03]  /*23c0*/  STG.E.U16 desc[UR4][R12.64], R34 ;  /* 0x000000220c007986 */ /* 0x0003e6000c101504 */
[----:B------:R-:W-:Y:S01]  /*23d0*/  I2F.F16 R32, R32 ;  /* 0x0000002000207306 */ /* 0x000fe20000200c00 */
[----:B------:R-:W-:-:S02]  /*23e0*/  LOP3.LUT R23, R23, 0xff, RZ, 0xc0, !PT ;  /* 0x000000ff17177812 */ /* 0x000fc400078ec0ff */
[----:B0-----:R-:W-:Y:S02]  /*23f0*/  PRMT R27, R27, 0x5410, R22 ;  /* 0x000054101b1b7816 */ /* 0x001fe40000000016 */
[----:B-1----:R-:W-:Y:S01]  /*2400*/  PRMT R13, R29, 0x5410, R36 ;  /* 0x000054101d0d7816 */ /* 0x002fe20000000024 */
[----:B------:R-:W-:Y:S01]  /*2410*/  VIADD R36, R23, 0xffffff80 ;  /* 0xffffff8017247836 */ /* 0x000fe20000000000 */
[----:B------:R-:W-:Y:S01]  /*2420*/  IADD3 R34, R33, -0x80, RZ ;  /* 0xffffff8021227810 */ /* 0x000fe20007ffe0ff */
[----:B------:R-:W-:Y:S01]  /*2430*/  VIADD R33, R21, 0xffffff80 ;  /* 0xffffff8015217836 */ /* 0x000fe20000000000 */
[----:B------:R-:W-:Y:S01]  /*2440*/  SHF.R.U32.HI R22, RZ, 0x8, R30 ;  /* 0x00000008ff167819 */ /* 0x000fe2000001161e */
[----:B------:R-:W-:Y:S01]  /*2450*/  IMAD.WIDE R20, R35, 0x2, R18 ;  /* 0x0000000223147825 */ /* 0x000fe200078e0212 */
[----:B------:R-:W-:Y:S01]  /*2460*/  HFMA2.MMA R13, R13, R8, -RZ ;  /* 0x000000080d0d7235 */ /* 0x000fe200001000ff */
[----:B------:R0:W-:Y:S02]  /*2470*/  I2F.F16 R29, R34 ;  /* 0x00000022001d7306 */ /* 0x0001e40000200c00 */
[----:B------:R-:W-:-:S04]  /*2480*/  IMAD.WIDE R16, R3, 0x2, R20 ;  /* 0x0000000203107825 */ /* 0x000fc800078e0214 */
[----:B------:R1:W-:Y:S02]  /*2490*/  STG.E.U16 desc[UR4][R20.64], R13 ;  /* 0x0000000d14007986 */ /* 0x0003e4000c101504 */
[----:B------:R-:W-:Y:S01]  /*24a0*/  I2F.F16 R33, R33 ;  /* 0x0000002100217306 */ /* 0x000fe20000200c00 */
[----:B------:R-:W-:Y:S02]  /*24b0*/  PRMT R35, R13, 0x7632, R35 ;  /* 0x000076320d237816 */ /* 0x000fe40000000023 */
[----:B0-----:R-:W-:-:S03]  /*24c0*/  LOP3.LUT R34, R22, 0xff, RZ, 0xc0, !PT ;  /* 0x000000ff16227812 */ /* 0x001fc600078ec0ff */
[----:B------:R0:W-:Y:S01]  /*24d0*/  STG.E.U16 desc[UR4][R16.64], R35 ;  /* 0x0000002310007986 */ /* 0x0001e2000c101504 */
[----:B------:R-:W-:Y:S01]  /*24e0*/  IADD3 R34, R34, -0x80, RZ ;  /* 0xffffff8022227810 */ /* 0x000fe20007ffe0ff */
[----:B------:R-:W2:Y:S01]  /*24f0*/  I2F.F16 R36, R36 ;  /* 0x0000002400247306 */ /* 0x000ea20000200c00 */
[----:B-1----:R-:W-:-:S04]  /*2500*/  IMAD.WIDE R12, R3, 0x2, R16 ;  /* 0x00000002030c7825 */ /* 0x002fc800078e0210 */
[----:B------:R-:W-:Y:S01]  /*2510*/  HMUL2 R21, R27, R8 ;  /* 0x000000081b157232 */ /* 0x000fe20000000000 */
[----:B------:R-:W-:-:S04]  /*2520*/  LEA.HI R27, R24, 0xffffff80, RZ, 0x8 ;  /* 0xffffff80181b7811 */ /* 0x000fc800078f40ff */
[----:B------:R1:W-:Y:S01]  /*2530*/  STG.E.U16 desc[UR4][R12.64], R21 ;  /* 0x000000150c007986 */ /* 0x0003e2000c101504 */
[----:B------:R-:W-:Y:S01]  /*2540*/  IMAD.WIDE R22, R3, 0x2, R12 ;  /* 0x0000000203167825 */ /* 0x000fe200078e020c */
[----:B0-----:R-:W-:Y:S01]  /*2550*/  SHF.R.U32.HI R16, RZ, 0x10, R30 ;  /* 0x00000010ff107819 */ /* 0x001fe2000001161e */
[----:B------:R-:W0:Y:S01]  /*2560*/  I2F.F16 R34, R34 ;  /* 0x0000002200227306 */ /* 0x000e220000200c00 */
[----:B------:R-:W-:Y:S02]  /*2570*/  PRMT R17, R21, 0x7632, R17 ;  /* 0x0000763215117816 */ /* 0x000fe40000000011 */
[----:B------:R-:W-:Y:S02]  /*2580*/  LEA.HI R30, R28, 0xffffff80, RZ, 0x8 ;  /* 0xffffff801c1e7811 */ /* 0x000fe400078f40ff */
[----:B--2---:R-:W-:Y:S01]  /*2590*/  PRMT R31, R36, 0x5410, R31 ;  /* 0x00005410241f7816 */ /* 0x004fe2000000001f */
[----:B------:R2:W-:Y:S02]  /*25a0*/  STG.E.U16 desc[UR4][R22.64], R17 ;  /* 0x0000001116007986 */ /* 0x0005e4000c101504 */
[----:B------:R-:W-:Y:S01]  /*25b0*/  I2F.F16 R27, R27 ;  /* 0x0000001b001b7306 */ /* 0x000fe20000200c00 */
[----:B-1----:R-:W-:Y:S01]  /*25c0*/  PRMT R13, R32, 0x5410, R33 ;  /* 0x00005410200d7816 */ /* 0x002fe20000000021 */
[----:B------:R-:W-:Y:S01]  /*25d0*/  IMAD.WIDE R20, R3, 0x2, R22 ;  /* 0x0000000203147825 */ /* 0x000fe200078e0216 */
[----:B------:R-:W-:-:S04]  /*25e0*/  LOP3.LUT R12, R16, 0xff, RZ, 0xc0, !PT ;  /* 0x000000ff100c7812 */ /* 0x000fc800078ec0ff */
[----:B------:R-:W-:Y:S01]  /*25f0*/  HFMA2.MMA R13, R13, R8, -RZ ;  /* 0x000000080d0d7235 */ /* 0x000fe200001000ff */
[----:B------:R-:W-:Y:S01]  /*2600*/  VIADD R32, R12, 0xffffff80 ;  /* 0xffffff800c207836 */ /* 0x000fe20000000000 */
[----:B------:R-:W-:Y:S01]  /*2610*/  I2F.F16 R30, R30 ;  /* 0x0000001e001e7306 */ /* 0x000fe20000200c00 */
[----:B--2---:R-:W-:Y:S01]  /*2620*/  IMAD.WIDE R16, R3, 0x2, R20 ;  /* 0x0000000203107825 */ /* 0x004fe200078e0214 */
[----:B------:R-:W-:-:S03]  /*2630*/  LOP3.LUT R23, R24, 0xff, RZ, 0xc0, !PT ;  /* 0x000000ff18177812 */ /* 0x000fc600078ec0ff */
[----:B------:R1:W-:Y:S01]  /*2640*/  STG.E.U16 desc[UR4][R20.64], R13 ;  /* 0x0000000d14007986 */ /* 0x0003e2000c101504 */
[----:B------:R-:W-:Y:S01]  /*2650*/  VIADD R22, R9, 0x10 ;  /* 0x0000001009167836 */ /* 0x000fe20000000000 */
[----:B------:R-:W-:Y:S01]  /*2660*/  IADD3 R33, R23, -0x80, RZ ;  /* 0xffffff8017217810 */ /* 0x000fe20007ffe0ff */
[----:B------:R-:W2:Y:S01]  /*2670*/  I2F.F16 R32, R32 ;  /* 0x0000002000207306 */ /* 0x000ea20000200c00 */
[----:B------:R-:W-:Y:S01]  /*2680*/  PRMT R36, R13, 0x7632, R36 ;  /* 0x000076320d247816 */ /* 0x000fe20000000024 */
[----:B------:R-:W-:-:S04]  /*2690*/  IMAD R35, R22, R3, R2 ;  /* 0x0000000316237224 */ /* 0x000fc800078e0202 */
[----:B------:R0:W-:Y:S01]  /*26a0*/  STG.E.U16 desc[UR4][R16.64], R36 ;  /* 0x0000002410007986 */ /* 0x0001e2000c101504 */
[----:B-1----:R-:W-:-:S04]  /*26b0*/  IMAD.WIDE R12, R3, 0x2, R16 ;  /* 0x00000002030c7825 */ /* 0x002fc800078e0210 */
[----:B------:R-:W-:Y:S01]  /*26c0*/  HMUL2 R21, R31, R8 ;  /* 0x000000081f157232 */ /* 0x000fe20000000000 */
[----:B------:R-:W-:-:S04]  /*26d0*/  LEA.HI R31, R26, 0xffffff80, RZ, 0x8 ;  /* 0xffffff801a1f7811 */ /* 0x000fc800078f40ff */
[----:B------:R1:W-:Y:S01]  /*26e0*/  STG.E.U16 desc[UR4][R12.64], R21 ;  /* 0x000000150c007986 */ /* 0x0003e2000c101504 */
[----:B------:R-:W-:Y:S01]  /*26f0*/  IMAD.WIDE R22, R3, 0x2, R12 ;  /* 0x0000000203167825 */ /* 0x000fe200078e020c */
[----:B------:R-:W-:Y:S01]  /*2700*/  I2F.F16 R31, R31 ;  /* 0x0000001f001f7306 */ /* 0x000fe20000200c00 */
[--C-:B0-----:R-:W-:Y:S02]  /*2710*/  PRMT R17, R29, 0x5410, R34.reuse ;  /* 0x000054101d117816 */ /* 0x101fe40000000022 */
[----:B------:R-:W-:Y:S02]  /*2720*/  PRMT R34, R21, 0x7632, R34 ;  /* 0x0000763215227816 */ /* 0x000fe40000000022 */
[----:B------:R-:W-:-:S03]  /*2730*/  LOP3.LUT R16, R28, 0xff, RZ, 0xc0, !PT ;  /* 0x000000ff1c107812 */ /* 0x000fc600078ec0ff */
[----:B------:R2:W-:Y:S01]  /*2740*/  STG.E.U16 desc[UR4][R22.64], R34 ;  /* 0x0000002216007986 */ /* 0x0005e2000c101504 */
[----:B------:R0:W-:Y:S01]  /*2750*/  I2F.F16 R29, R33 ;  /* 0x00000021001d7306 */ /* 0x0001e20000200c00 */
[----:B-1----:R-:W-:Y:S01]  /*2760*/  HFMA2.MMA R13, R17, R8, -RZ ;  /* 0x00000008110d7235 */ /* 0x002fe200001000ff */
[----:B------:R-:W-:Y:S01]  /*2770*/  SHF.R.U32.HI R17, RZ, 0x8, R24 ;  /* 0x00000008ff117819 */ /* 0x000fe20000011618 */
[----:B------:R-:W-:Y:S01]  /*2780*/  IMAD.WIDE R20, R35, 0x2, R18 ;  /* 0x0000000223147825 */ /* 0x000fe200078e0212 */
[----:B------:R-:W-:-:S03]  /*2790*/  SHF.R.U32.HI R24, RZ, 0x10, R24 ;  /* 0x00000010ff187819 */ /* 0x000fc60000011618 */
[----:B------:R-:W-:Y:S01]  /*27a0*/  VIADD R12, R16, 0xffffff80 ;  /* 0xffffff80100c7836 */ /* 0x000fe20000000000 */
[----:B--2---:R-:W-:Y:S02]  /*27b0*/  PRMT R23, R32, 0x5410, R25 ;  /* 0x0000541020177816 */ /* 0x004fe40000000019 */
[----:B------:R-:W-:Y:S01]  /*27c0*/  LOP3.LUT R25, R17, 0xff, RZ, 0xc0, !PT ;  /* 0x000000ff11197812 */ /* 0x000fe200078ec0ff */
[----:B------:R-:W-:Y:S01]  /*27d0*/  IMAD.WIDE R16, R3, 0x2, R20 ;  /* 0x0000000203107825 */ /* 0x000fe200078e0214 */
[----:B------:R-:W-:Y:S01]  /*27e0*/  PRMT R35, R13, 0x7610, R35 ;  /* 0x000076100d237816 */ /* 0x000fe20000000023 */
[----:B------:R-:W-:Y:S01]  /*27f0*/  I2F.F16 R12, R12 ;  /* 0x0000000c000c7306 */ /* 0x000fe20000200c00 */
[----:B------:R-:W-:Y:S01]  /*2800*/  IADD3 R22, R9, 0x18, RZ ;  /* 0x0000001809167810 */ /* 0x000fe20007ffe0ff */
[----:B------:R-:W-:Y:S02]  /*2810*/  VIADD R32, R25, 0xffffff80 ;  /* 0xffffff8019207836 */ /* 0x000fe40000000000 */
[----:B------:R1:W-:Y:S01]  /*2820*/  STG.E.U16 desc[UR4][R20.64], R35 ;  /* 0x0000002314007986 */ /* 0x0003e2000c101504 */
[----:B------:R-:W-:-:S03]  /*2830*/  VIADD R9, R9, 0x20 ;  /* 0x0000002009097836 */ /* 0x000fc60000000000 */
[----:B------:R-:W-:Y:S01]  /*2840*/  I2F.F16 R32, R32 ;  /* 0x0000002000207306 */ /* 0x000fe20000200c00 */
[----:B-1----:R-:W-:Y:S02]  /*2850*/  PRMT R21, R13, 0x7632, R21 ;  /* 0x000076320d157816 */ /* 0x002fe40000000015 */
[----:B------:R-:W-:Y:S01]  /*2860*/  LOP3.LUT R13, R24, 0xff, RZ, 0xc0, !PT ;  /* 0x000000ff180d7812 */ /* 0x000fe200078ec0ff */
[----:B------:R-:W-:Y:S01]  /*2870*/  IMAD.WIDE R24, R3, 0x2, R16 ;  /* 0x0000000203187825 */ /* 0x000fe200078e0210 */
[----:B------:R-:W-:Y:S01]  /*2880*/  LOP3.LUT R20, R26, 0xff, RZ, 0xc0, !PT ;  /* 0x000000ff1a147812 */ /* 0x000fe200078ec0ff */
[----:B------:R1:W-:Y:S02]  /*2890*/  STG.E.U16 desc[UR4][R16.64], R21 ;  /* 0x0000001510007986 */ /* 0x0003e4000c101504 */
[----:B------:R-:W-:Y:S02]  /*28a0*/  VIADD R34, R13, 0xffffff80 ;  /* 0xffffff800d227836 */ /* 0x000fe40000000000 */
[----:B------:R-:W-:-:S02]  /*28b0*/  IMAD R13, R22, R3, R2 ;  /* 0x00000003160d7224 */ /* 0x000fc400078e0202 */
[----:B------:R-:W-:Y:S02]  /*28c0*/  VIADD R35, R20, 0xffffff80 ;  /* 0xffffff8014237836 */ /* 0x000fe40000000000 */
[----:B------:R-:W-:Y:S01]  /*28d0*/  IMAD.WIDE R18, R13, 0x2, R18 ;  /* 0x000000020d127825 */ /* 0x000fe200078e0212 */
[--C-:B------:R-:W-:Y:S01]  /*28e0*/  SHF.R.U32.HI R13, RZ, 0x8, R28.reuse ;  /* 0x00000008ff0d7819 */ /* 0x100fe2000001161c */
[----:B------:R-:W2:Y:S01]  /*28f0*/  I2F.F16 R34, R34 ;  /* 0x0000002200227306 */ /* 0x000ea20000200c00 */
[----:B------:R-:W-:Y:S01]  /*2900*/  SHF.R.U32.HI R28, RZ, 0x10, R28 ;  /* 0x00000010ff1c7819 */ /* 0x000fe2000001161c */
[----:B-1----:R-:W-:Y:S02]  /*2910*/  HMUL2 R17, R23, R8 ;  /* 0x0000000817117232 */ /* 0x002fe40000000000 */
[----:B------:R-:W-:Y:S01]  /*2920*/  IMAD.WIDE R22, R3, 0x2, R24 ;  /* 0x0000000203167825 */ /* 0x000fe200078e0218 */
[----:B------:R-:W-:Y:S02]  /*2930*/  LOP3.LUT R16, R13, 0xff, RZ, 0xc0, !PT ;  /* 0x000000ff0d107812 */ /* 0x000fe400078ec0ff */
[----:B------:R-:W-:Y:S01]  /*2940*/  LOP3.LUT R28, R28, 0xff, RZ, 0xc0, !PT ;  /* 0x000000ff1c1c7812 */ /* 0x000fe200078ec0ff */
[----:B------:R1:W-:Y:S01]  /*2950*/  STG.E.U16 desc[UR4][R24.64], R17 ;  /* 0x0000001118007986 */ /* 0x0003e2000c101504 */
[----:B0-----:R-:W-:Y:S01]  /*2960*/  IADD3 R33, R16, -0x80, RZ ;  /* 0xffffff8010217810 */ /* 0x001fe20007ffe0ff */
[----:B------:R-:W-:Y:S01]  /*2970*/  IMAD.WIDE R20, R3, 0x2, R22 ;  /* 0x0000000203147825 */ /* 0x000fe200078e0216 */
[----:B------:R-:W-:Y:S01]  /*2980*/  PRMT R36, R17, 0x7632, R36 ;  /* 0x0000763211247816 */ /* 0x000fe20000000024 */
[----:B------:R0:W-:Y:S04]  /*2990*/  I2F.F16 R13, R35 ;  /* 0x00000023000d7306 */ /* 0x0001e80000200c00 */
[----:B------:R3:W-:Y:S01]  /*29a0*/  STG.E.U16 desc[UR4][R22.64], R36 ;  /* 0x0000002416007986 */ /* 0x0007e2000c101504 */
[----:B--2---:R-:W-:-:S02]  /*29b0*/  PRMT R27, R34, 0x5410, R27 ;  /* 0x00005410221b7816 */ /* 0x004fc4000000001b */
[----:B-1----:R-:W-:Y:S01]  /*29c0*/  PRMT R25, R29, 0x5410, R32 ;  /* 0x000054101d197816 */ /* 0x002fe20000000020 */
[----:B------:R-:W1:Y:S01]  /*29d0*/  I2F.F16 R33, R33 ;  /* 0x0000002100217306 */ /* 0x000e620000200c00 */
[----:B------:R-:W-:Y:S01]  /*29e0*/  SHF.R.U32.HI R24, RZ, 0x8, R26 ;  /* 0x00000008ff187819 */ /* 0x000fe2000001161a */
[----:B------:R-:W-:Y:S01]  /*29f0*/  IMAD.WIDE R16, R3, 0x2, R20 ;  /* 0x0000000203107825 */ /* 0x000fe200078e0214 */
[----:B------:R-:W-:-:S03]  /*2a00*/  SHF.R.U32.HI R26, RZ, 0x10, R26 ;  /* 0x00000010ff1a7819 */ /* 0x000fc6000001161a */
[----:B------:R-:W-:Y:S01]  /*2a10*/  HMUL2 R27, R27, R8 ;  /* 0x000000081b1b7232 */ /* 0x000fe20000000000 */
[----:B------:R-:W-:Y:S01]  /*2a20*/  HFMA2.MMA R25, R25, R8, -RZ ;  /* 0x0000000819197235 */ /* 0x000fe200001000ff */
[----:B------:R-:W-:Y:S01]  /*2a30*/  LOP3.LUT R24, R24, 0xff, RZ, 0xc0, !PT ;  /* 0x000000ff18187812 */ /* 0x000fe200078ec0ff */
[----:B0-----:R-:W-:Y:S01]  /*2a40*/  VIADD R35, R28, 0xffffff80 ;  /* 0xffffff801c237836 */ /* 0x001fe20000000000 */
[----:B------:R-:W-:Y:S01]  /*2a50*/  LOP3.LUT R26, R26, 0xff, RZ, 0xc0, !PT ;  /* 0x000000ff1a1a7812 */ /* 0x000fe200078ec0ff */
[----:B------:R-:W-:-:S03]  /*2a60*/  IMAD.WIDE R28, R3, 0x2, R16 ;  /* 0x00000002031c7825 */ /* 0x000fc600078e0210 */
[----:B------:R0:W-:Y:S01]  /*2a70*/  STG.E.U16 desc[UR4][R20.64], R25 ;  /* 0x0000001914007986 */ /* 0x0001e2000c101504 */
[----:B------:R-:W-:Y:S01]  /*2a80*/  VIADD R32, R24, 0xffffff80 ;  /* 0xffffff8018207836 */ /* 0x000fe20000000000 */
[----:B------:R-:W2:Y:S01]  /*2a90*/  I2F.F16 R35, R35 ;  /* 0x0000002300237306 */ /* 0x000ea20000200c00 */
[----:B---3--:R-:W-:Y:S02]  /*2aa0*/  PRMT R23, R25, 0x7632, R23 ;  /* 0x0000763219177816 */ /* 0x008fe40000000017 */
[----:B-1----:R-:W-:Y:S02]  /*2ab0*/  PRMT R33, R12, 0x5410, R33 ;  /* 0x000054100c217816 */ /* 0x002fe40000000021 */
[----:B------:R-:W-:Y:S01]  /*2ac0*/  IADD3 R34, R26, -0x80, RZ ;  /* 0xffffff801a227810 */ /* 0x000fe20007ffe0ff */
[----:B------:R1:W-:Y:S02]  /*2ad0*/  STG.E.U16 desc[UR4][R16.64], R23 ;  /* 0x0000001710007986 */ /* 0x0003e4000c101504 */
[----:B------:R-:W-:Y:S01]  /*2ae0*/  I2F.F16 R32, R32 ;  /* 0x0000002000207306 */ /* 0x000fe20000200c00 */
[----:B------:R-:W-:Y:S01]  /*2af0*/  HFMA2.MMA R12, R33, R8, -RZ ;  /* 0x00000008210c7235 */ /* 0x000fe200001000ff */
[----:B------:R3:W-:Y:S01]  /*2b00*/  STG.E.U16 desc[UR4][R28.64], R27 ;  /* 0x0000001b1c007986 */ /* 0x0007e2000c101504 */
[----:B0-----:R-:W-:Y:S01]  /*2b10*/  IMAD.WIDE R24, R3, 0x2, R28 ;  /* 0x0000000203187825 */ /* 0x001fe200078e021c */
[----:B--2---:R-:W-:-:S04]  /*2b20*/  PRMT R35, R35, 0x5410, R30 ;  /* 0x0000541023237816 */ /* 0x004fc8000000001e */
[----:B------:R-:W0:Y:S01]  /*2b30*/  I2F.F16 R34, R34 ;  /* 0x0000002200227306 */ /* 0x000e220000200c00 */
[----:B-1----:R-:W-:Y:S02]  /*2b40*/  IMAD.WIDE R22, R3, 0x2, R18 ;  /* 0x0000000203167825 */ /* 0x002fe400078e0212 */
[----:B------:R-:W-:Y:S02]  /*2b50*/  PRMT R33, R12, 0x7632, R33 ;  /* 0x000076320c217816 */ /* 0x000fe40000000021 */
[----:B------:R-:W-:Y:S01]  /*2b60*/  HMUL2 R30, R35, R8 ;  /* 0x00000008231e7232 */ /* 0x000fe20000000000 */
[----:B---3--:R-:W-:Y:S01]  /*2b70*/  PRMT R29, R27, 0x7632, R29 ;  /* 0x000076321b1d7816 */ /* 0x008fe2000000001d */
[----:B------:R-:W-:-:S04]  /*2b80*/  IMAD.WIDE R20, R3, 0x2, R22 ;  /* 0x0000000203147825 */ /* 0x000fc800078e0216 */
[----:B------:R1:W-:Y:S01]  /*2b90*/  STG.E.U16 desc[UR4][R24.64], R29 ;  /* 0x0000001d18007986 */ /* 0x0003e2000c101504 */
[----:B------:R-:W-:Y:S01]  /*2ba0*/  IMAD.WIDE R16, R3, 0x2, R20 ;  /* 0x0000000203107825 */ /* 0x000fe200078e0214 */
[----:B0-----:R-:W-:-:S03]  /*2bb0*/  PRMT R31, R34, 0x5410, R31 ;  /* 0x00005410221f7816 */ /* 0x001fc6000000001f */
[----:B------:R-:W-:Y:S01]  /*2bc0*/  IMAD.WIDE R26, R3, 0x2, R16 ;  /* 0x00000002031a7825 */ /* 0x000fe200078e0210 */
[--C-:B-1----:R-:W-:Y:S02]  /*2bd0*/  PRMT R25, R13, 0x5410, R32.reuse ;  /* 0x000054100d197816 */ /* 0x102fe40000000020 */
[----:B------:R-:W-:Y:S01]  /*2be0*/  PRMT R32, R12, 0x7610, R32 ;  /* 0x000076100c207816 */ /* 0x000fe20000000020 */
[----:B------:R-:W-:-:S04]  /*2bf0*/  IMAD.WIDE R28, R3, 0x2, R26 ;  /* 0x00000002031c7825 */ /* 0x000fc800078e021a */
[----:B------:R0:W-:Y:S01]  /*2c00*/  STG.E.U16 desc[UR4][R18.64], R32 ;  /* 0x0000002012007986 */ /* 0x0001e2000c101504 */
[----:B------:R-:W-:-:S03]  /*2c10*/  IMAD.WIDE R12, R3, 0x2, R28 ;  /* 0x00000002030c7825 */ /* 0x000fc600078e021c */
[----:B------:R1:W-:Y:S04]  /*2c20*/  STG.E.U16 desc[UR4][R22.64], R33 ;  /* 0x0000002116007986 */ /* 0x0003e8000c101504 */
[----:B------:R2:W-:Y:S01]  /*2c30*/  STG.E.U16 desc[UR4][R20.64], R30 ;  /* 0x0000001e14007986 */ /* 0x0005e2000c101504 */
[----:B0-----:R-:W-:Y:S01]  /*2c40*/  HFMA2.MMA R19, R25, R8, -RZ ;  /* 0x0000000819137235 */ /* 0x001fe200001000ff */
[----:B------:R-:W-:Y:S01]  /*2c50*/  IMAD.WIDE R24, R3, 0x2, R12 ;  /* 0x0000000203187825 */ /* 0x000fe200078e020c */
[----:B-1----:R-:W-:-:S03]  /*2c60*/  PRMT R23, R30, 0x7632, R23 ;  /* 0x000076321e177816 */ /* 0x002fc60000000017 */
[----:B--2---:R-:W-:Y:S02]  /*2c70*/  HMUL2 R21, R31, R8 ;  /* 0x000000081f157232 */ /* 0x004fe40000000000 */
[----:B------:R0:W-:Y:S03]  /*2c80*/  STG.E.U16 desc[UR4][R16.64], R23 ;  /* 0x0000001710007986 */ /* 0x0001e6000c101504 */
[----:B------:R-:W-:Y:S02]  /*2c90*/  PRMT R31, R19, 0x7632, R31 ;  /* 0x00007632131f7816 */ /* 0x000fe4000000001f */
[----:B------:R-:W-:Y:S01]  /*2ca0*/  PRMT R34, R21, 0x7632, R34 ;  /* 0x0000763215227816 */ /* 0x000fe20000000022 */
[----:B------:R0:W-:Y:S04]  /*2cb0*/  STG.E.U16 desc[UR4][R26.64], R19 ;  /* 0x000000131a007986 */ /* 0x0001e8000c101504 */
[----:B------:R0:W-:Y:S04]  /*2cc0*/  STG.E.U16 desc[UR4][R28.64], R31 ;  /* 0x0000001f1c007986 */ /* 0x0001e8000c101504 */
[----:B------:R0:W-:Y:S04]  /*2cd0*/  STG.E.U16 desc[UR4][R12.64], R21 ;  /* 0x000000150c007986 */ /* 0x0001e8000c101504 */
[----:B------:R0:W-:Y:S02]  /*2ce0*/  STG.E.U16 desc[UR4][R24.64], R34 ;  /* 0x0000002218007986 */ /* 0x0001e4000c101504 */
.L_x_11:
[----:B------:R-:W-:Y:S02]  /*2cf0*/  VIADD R0, R0, 0x20 ;  /* 0x0000002000007836 */ /* 0x000fe40000000000 */
[----:B01----:R-:W-:-:S03]  /*2d00*/  IMAD.WIDE R16, R3, 0x20, R14 ;  /* 0x0000002003107825 */ /* 0x003fc600078e020e */
[C---:B------:R-:W-:Y:S02]  /*2d10*/  ISETP.GE.AND P1, PT, R0.reuse, UR7, PT ;  /* 0x0000000700007c0c */ /* 0x040fe4000bf26270 */
[----:B------:R-:W-:-:S13]  /*2d20*/  ISETP.LT.AND P2, PT, R0, R7, PT ;  /* 0x000000070000720c */ /* 0x000fda0003f41270 */
[----:B------:R-:W-:Y:S05]  /*2d30*/  @!P1 BRA P2, `(.L_x_12) ;  /* 0xffffffd800b89947 */ /* 0x000fea000103ffff */
.L_x_8:
[----:B------:R-:W-:Y:S01]  /*2d40*/  ISETP.GE.AND P1, PT, R0, R7, PT ;  /* 0x000000070000720c */ /* 0x000fe20003f26270 */
[----:B------:R-:W-:-:S03]  /*2d50*/  ULDC UR6, c[0x0][0x254] ;  /* 0x0000950000067ab9 */ /* 0x000fc60000000800 */
[----:B------:R-:W-:-:S13]  /*2d60*/  ISETP.GE.OR P1, PT, R0, UR6, P1 ;  /* 0x0000000600007c0c */ /* 0x000fda0008f26670 */
[----:B------:R-:W-:Y:S05]  /*2d70*/  @P1 BRA `(.L_x_13) ;  /* 0x00000018009c1947 */ /* 0x000fea0003800000 */
[----:B------:R-:W-:Y:S01]  /*2d80*/  SHF.R.S32.HI R10, RZ, 0x1f, R3 ;  /* 0x0000001fff0a7819 */ /* 0x000fe20000011403 */
[----:B------:R-:W-:Y:S01]  /*2d90*/  ULDC UR6, c[0x0][0x23c] ;  /* 0x00008f0000067ab9 */ /* 0x000fe20000000800 */
[----:B------:R-:W-:-:S05]  /*2da0*/  ULDC UR7, c[0x0][0x254] ;  /* 0x0000950000077ab9 */ /* 0x000fca0000000800 */
.L_x_17:
[----:B------:R-:W0:Y:S01]  /*2db0*/  LDC R3, c[0x0][0x23c] ;  /* 0x00008f00ff037b82 */ /* 0x000e220000000800 */
[----:B------:R-:W-:Y:S01]  /*2dc0*/  MOV R14, R16 ;  /* 0x00000010000e7202 */ /* 0x000fe20000000f00 */
[----:B------:R-:W-:-:S05]  /*2dd0*/  IMAD.MOV.U32 R15, RZ, RZ, R17 ;  /* 0x000000ffff0f7224 */ /* 0x000fca00078e0011 */
[----:B------:R-:W2:Y:S01]  /*2de0*/  LDG.E.CONSTANT R25, desc[UR4][R14.64] ;  /* 0x000000040e197981 */ /* 0x000ea2000c1e9900 */
[----:B0-----:R-:W-:-:S05]  /*2df0*/  IMAD.WIDE R12, R3, 0x4, R14 ;  /* 0x00000004030c7825 */ /* 0x001fca00078e020e */
[----:B------:R-:W3:Y:S01]  /*2e00*/  LDG.E.CONSTANT R20, desc[UR4][R12.64] ;  /* 0x000000040c147981 */ /* 0x000ee2000c1e9900 */
[----:B------:R-:W-:-:S05]  /*2e10*/  IMAD.WIDE R16, R3, 0x4, R12 ;  /* 0x0000000403107825 */ /* 0x000fca00078e020c */
[----:B------:R-:W4:Y:S01]  /*2e20*/  LDG.E.CONSTANT R23, desc[UR4][R16.64] ;  /* 0x0000000410177981 */ /* 0x000f22000c1e9900 */
[----:B------:R-:W-:Y:S01]  /*2e30*/  ISETP.NE.AND P1, PT, R0, R11, PT ;  /* 0x0000000b0000720c */ /* 0x000fe20003f25270 */
[----:B------:R-:W-:Y:S02]  /*2e40*/  IMAD R29, R10, 0xc, RZ ;  /* 0x0000000c0a1d7824 */ /* 0x000fe400078e02ff */
[----:B------:R-:W-:-:S04]  /*2e50*/  IMAD.WIDE.U32 R18, R3, 0xc, R14 ;  /* 0x0000000c03127825 */ /* 0x000fc800078e000e */
[----:B------:R-:W-:Y:S01]  /*2e60*/  IMAD.IADD R19, R19, 0x1, R29 ;  /* 0x0000000113137824 */ /* 0x000fe200078e021d */
[----:B--2---:R-:W-:-:S04]  /*2e70*/  SHF.R.U32.HI R21, RZ, 0xc, R25 ;  /* 0x0000000cff157819 */ /* 0x004fc80000011619 */
[----:B------:R-:W-:Y:S02]  /*2e80*/  LOP3.LUT R27, R21, 0xf000f, RZ, 0xc0, !PT ;  /* 0x000f000f151b7812 */ /* 0x000fe400078ec0ff */
[----:B---3--:R-:W-:-:S04]  /*2e90*/  SHF.R.U32.HI R22, RZ, 0xc, R20 ;  /* 0x0000000cff167819 */ /* 0x008fc80000011614 */
[----:B------:R-:W-:Y:S02]  /*2ea0*/  LOP3.LUT R24, R22, 0xf000f, RZ, 0xc0, !PT ;  /* 0x000f000f16187812 */ /* 0x000fe400078ec0ff */
[--C-:B----4-:R-:W-:Y:S02]  /*2eb0*/  SHF.R.U32.HI R21, RZ, 0xa, R23.reuse ;  /* 0x0000000aff157819 */ /* 0x110fe40000011617 */
[----:B------:R-:W-:Y:S02]  /*2ec0*/  SHF.R.U32.HI R22, RZ, 0x8, R23 ;  /* 0x00000008ff167819 */ /* 0x000fe40000011617 */
[----:B------:R-:W-:Y:S02]  /*2ed0*/  LOP3.LUT R21, R24, 0x300030, R21, 0xf8, !PT ;  /* 0x0030003018157812 */ /* 0x000fe400078ef815 */
[----:B------:R-:W-:Y:S02]  /*2ee0*/  LOP3.LUT R24, R25, 0x3f003f, RZ, 0xc0, !PT ;  /* 0x003f003f19187812 */ /* 0x000fe400078ec0ff */
[----:B------:R-:W-:-:S02]  /*2ef0*/  LOP3.LUT R22, R27, 0x300030, R22, 0xf8, !PT ;  /* 0x003000301b167812 */ /* 0x000fc400078ef816 */
[----:B------:R-:W-:Y:S01]  /*2f00*/  SHF.R.U32.HI R25, RZ, 0x6, R25 ;  /* 0x00000006ff197819 */ /* 0x000fe20000011619 */
[----:B------:R-:W-:Y:S06]  /*2f10*/  @P1 BRA `(.L_x_14) ;  /* 0x0000000000581947 */ /* 0x000fec0003800000 */
[----:B------:R-:W0:Y:S01]  /*2f20*/  LDC.64 R12, c[0x0][0x220] ;  /* 0x00008800ff0c7b82 */ /* 0x000e220000000a00 */
[----:B------:R-:W-:-:S05]  /*2f30*/  IADD3 R4, R4, 0x1, RZ ;  /* 0x0000000104047810 */ /* 0x000fca0007ffe0ff */
[----:B------:R-:W-:Y:S02]  /*2f40*/  IMAD R8, R4, UR6, RZ ;  /* 0x0000000604087c24 */ /* 0x000fe4000f8e02ff */
[----:B------:R-:W1:Y:S03]  /*2f50*/  LDC.64 R16, c[0x0][0x230] ;  /* 0x00008c00ff107b82 */ /* 0x000e660000000a00 */
[----:B------:R-:W-:-:S04]  /*2f60*/  SHF.R.S32.HI R11, RZ, 0x1f, R8 ;  /* 0x0000001fff0b7819 */ /* 0x000fc80000011408 */
[----:B------:R-:W-:-:S04]  /*2f70*/  LEA.HI R8, R11, R8, RZ, 0x3 ;  /* 0x000000080b087211 */ /* 0x000fc800078f18ff */
[----:B------:R-:W-:-:S05]  /*2f80*/  LEA.HI.SX32 R27, R8, R5, 0x1d ;  /* 0x00000005081b7211 */ /* 0x000fca00078feaff */
[----:B0-----:R-:W-:Y:S02]  /*2f90*/  IMAD.WIDE R26, R27, 0x4, R12 ;  /* 0x000000041b1a7825 */ /* 0x001fe400078e020c */
[----:B------:R-:W0:Y:S04]  /*2fa0*/  LDC.64 R12, c[0x0][0x228] ;  /* 0x00008a00ff0c7b82 */ /* 0x000e280000000a00 */
[----:B------:R-:W2:Y:S01]  /*2fb0*/  LDG.E.CONSTANT R27, desc[UR4][R26.64] ;  /* 0x000000041a1b7981 */ /* 0x000ea2000c1e9900 */
[----:B------:R-:W-:-:S05]  /*2fc0*/  LEA R11, R0, 0x1, 0x1 ;  /* 0x00000001000b7811 */ /* 0x000fca00078e08ff */
[----:B-1----:R-:W-:-:S06]  /*2fd0*/  IMAD.WIDE R16, R11, 0x2, R16 ;  /* 0x000000020b107825 */ /* 0x002fcc00078e0210 */
[----:B------:R-:W3:Y:S01]  /*2fe0*/  LDG.E.U16.CONSTANT R17, desc[UR4][R16.64] ;  /* 0x0000000410117981 */ /* 0x000ee2000c1e9500 */
[----:B0-----:R-:W-:-:S06]  /*2ff0*/  IMAD.WIDE R12, R4, 0x2, R12 ;  /* 0x00000002040c7825 */ /* 0x001fcc00078e020c */
[----:B------:R-:W4:Y:S01]  /*3000*/  LDG.E.U16.CONSTANT R12, desc[UR4][R12.64] ;  /* 0x000000040c0c7981 */ /* 0x000f22000c1e9500 */
[----:B--2---:R-:W-:-:S04]  /*3010*/  SHF.R.U32.HI R8, RZ, R6, R27 ;  /* 0x00000006ff087219 */ /* 0x004fc8000001161b */
[----:B------:R-:W-:-:S05]  /*3020*/  LOP3.LUT R8, R8, 0xf, RZ, 0xc0, !PT ;  /* 0x0000000f08087812 */ /* 0x000fca00078ec0ff */
[----:B------:R-:W-:-:S04]  /*3030*/  VIADD R8, R8, 0x1 ;  /* 0x0000000108087836 */ /* 0x000fc80000000000 */
[----:B------:R-:W-:-:S04]  /*3040*/  IMAD R26, R8, R8, RZ ;  /* 0x00000008081a7224 */ /* 0x000fc800078e02ff */
[----:B------:R-:W4:Y:S01]  /*3050*/  I2F.F16 R27, R26 ;  /* 0x0000001a001b7306 */ /* 0x000f220000200c00 */
[----:B---3--:R-:W-:Y:S02]  /*3060*/  IMAD.IADD R11, R17, 0x1, R0 ;  /* 0x00000001110b7824 */ /* 0x008fe400078e0200 */
[----:B----4-:R-:W-:-:S07]  /*3070*/  HMUL2 R8, R27.H0_H0, R12.H0_H0 ;  /* 0x2000000c1b087232 */ /* 0x010fce0000000800 */
.L_x_14:
[----:B------:R-:W-:Y:S01]  /*3080*/  LOP3.LUT R12, R20, 0x3f003f, RZ, 0xc0, !PT ;  /* 0x003f003f140c7812 */ /* 0x000fe200078ec0ff */
[C---:B------:R-:W-:Y:S01]  /*3090*/  IMAD.WIDE R28, R3.reuse, 0x4, R18 ;  /* 0x00000004031c7825 */ /* 0x040fe200078e0212 */
[----:B------:R-:W-:Y:S02]  /*30a0*/  SHF.R.U32.HI R20, RZ, 0x6, R20 ;  /* 0x00000006ff147819 */ /* 0x000fe40000011614 */
[----:B------:R-:W-:Y:S02]  /*30b0*/  LOP3.LUT R12, R12, 0x64006400, RZ, 0xfc, !PT ;  /* 0x640064000c0c7812 */ /* 0x000fe400078efcff */
[----:B------:R-:W-:Y:S01]  /*30c0*/  LOP3.LUT R20, R20, 0x3f003f, RZ, 0xc0, !PT ;  /* 0x003f003f14147812 */ /* 0x000fe200078ec0ff */
[----:B------:R-:W-:Y:S01]  /*30d0*/  IMAD.WIDE R26, R3, 0x4, R28 ;  /* 0x00000004031a7825 */ /* 0x000fe200078e021c */
[----:B------:R-:W-:Y:S02]  /*30e0*/  LOP3.LUT R16, R23, 0x3f003f, RZ, 0xc0, !PT ;  /* 0x003f003f17107812 */ /* 0x000fe400078ec0ff */
[----:B------:R-:W-:-:S02]  /*30f0*/  LOP3.LUT R25, R25, 0x3f003f, RZ, 0xc0, !PT ;  /* 0x003f003f19197812 */ /* 0x000fc400078ec0ff */
[----:B------:R-:W-:Y:S02]  /*3100*/  SHF.R.U32.HI R23, RZ, 0x6, R23 ;  /* 0x00000006ff177819 */ /* 0x000fe40000011617 */
[----:B------:R-:W-:Y:S01]  /*3110*/  LOP3.LUT R13, R20, 0x64006400, RZ, 0xfc, !PT ;  /* 0x64006400140d7812 */ /* 0x000fe200078efcff */
[----:B------:R-:W-:Y:S01]  /*3120*/  HADD2 R20, R12, -1056, -1056 ;  /* 0xe420e4200c147430 */ /* 0x000fe20000000000 */
[----:B------:R-:W-:Y:S02]  /*3130*/  LOP3.LUT R24, R24, 0x64006400, RZ, 0xfc, !PT ;  /* 0x6400640018187812 */ /* 0x000fe400078efcff */
[----:B------:R-:W-:Y:S01]  /*3140*/  LOP3.LUT R25, R25, 0x64006400, RZ, 0xfc, !PT ;  /* 0x6400640019197812 */ /* 0x000fe200078efcff */
[----:B------:R-:W-:Y:S01]  /*3150*/  HADD2 R37, R13, -1056, -1056 ;  /* 0xe420e4200d257430 */ /* 0x000fe20000000000 */
[----:B------:R-:W-:Y:S01]  /*3160*/  LOP3.LUT R16, R16, 0x64006400, RZ, 0xfc, !PT ;  /* 0x6400640010107812 */ /* 0x000fe200078efcff */
[----:B------:R-:W-:Y:S01]  /*3170*/  HADD2 R24, R24, -1056, -1056 ;  /* 0xe420e42018187430 */ /* 0x000fe20000000000 */
[----:B------:R-:W-:Y:S01]  /*3180*/  LOP3.LUT R23, R23, 0x3f003f, RZ, 0xc0, !PT ;  /* 0x003f003f17177812 */ /* 0x000fe200078ec0ff */
[----:B------:R-:W-:Y:S01]  /*3190*/  HADD2 R25, R25, -1056, -1056 ;  /* 0xe420e42019197430 */ /* 0x000fe20000000000 */
[----:B------:R-:W-:Y:S01]  /*31a0*/  LOP3.LUT R12, R21, 0x64006400, RZ, 0xfc, !PT ;  /* 0x64006400150c7812 */ /* 0x000fe200078efcff */
[----:B------:R-:W-:Y:S01]  /*31b0*/  HADD2 R36, R16, -1056, -1056 ;  /* 0xe420e42010247430 */ /* 0x000fe20000000000 */
[----:B------:R-:W-:Y:S01]  /*31c0*/  LOP3.LUT R23, R23, 0x64006400, RZ, 0xfc, !PT ;  /* 0x6400640017177812 */ /* 0x000fe200078efcff */
[-C--:B------:R-:W-:Y:S01]  /*31d0*/  HFMA2.MMA R24, R24, R8.reuse, -RZ ;  /* 0x0000000818187235 */ /* 0x080fe200001000ff */
[----:B------:R-:W-:Y:S01]  /*31e0*/  LOP3.LUT R22, R22, 0x64006400, RZ, 0xfc, !PT ;  /* 0x6400640016167812 */ /* 0x000fe200078efcff */
[----:B------:R-:W-:Y:S01]  /*31f0*/  HADD2 R34, R12, -1056, -1056 ;  /* 0xe420e4200c227430 */ /* 0x000fe20000000000 */
[-C--:B------:R-:W-:Y:S01]  /*3200*/  HFMA2.MMA R21, R25, R8.reuse, -RZ ;  /* 0x0000000819157235 */ /* 0x080fe200001000ff */
[----:B------:R-:W-:Y:S01]  /*3210*/  HADD2 R35, R23, -1056, -1056 ;  /* 0xe420e42017237430 */ /* 0x000fe20000000000 */
[----:B------:R-:W-:Y:S01]  /*3220*/  HFMA2.MMA R36, R36, R8, -RZ ;  /* 0x0000000824247235 */ /* 0x000fe200001000ff */
[----:B------:R-:W-:-:S02]  /*3230*/  HADD2 R33, R22, -1056, -1056 ;  /* 0xe420e42016217430 */ /* 0x000fc40000000000 */
[----:B------:R-:W-:Y:S01]  /*3240*/  HFMA2.MMA R34, R34, R8, -RZ ;  /* 0x0000000822227235 */ /* 0x000fe200001000ff */
[-C--:B------:R-:W-:Y:S02]  /*3250*/  HMUL2 R20, R20, R8.reuse ;  /* 0x0000000814147232 */ /* 0x080fe40000000000 */
[-C--:B------:R-:W-:Y:S02]  /*3260*/  HMUL2 R37, R37, R8.reuse ;  /* 0x0000000825257232 */ /* 0x080fe40000000000 */
[-C--:B------:R-:W-:Y:S02]  /*3270*/  HMUL2 R35, R35, R8.reuse ;  /* 0x0000000823237232 */ /* 0x080fe40000000000 */
[----:B------:R-:W-:Y:S01]  /*3280*/  HMUL2 R33, R33, R8 ;  /* 0x0000000821217232 */ /* 0x000fe20000000000 */
[----:B------:R-:W-:Y:S06]  /*3290*/  @!P0 BRA `(.L_x_15) ;  /* 0x0000000c00208947 */ /* 0x000fec0003800000 */
[----:B------:R-:W2:Y:S04]  /*32a0*/  LDG.E.CONSTANT R25, desc[UR4][R18.64] ;  /* 0x0000000412197981 */ /* 0x000ea8000c1e9900 */
[----:B------:R-:W3:Y:S04]  /*32b0*/  LDG.E.CONSTANT R28, desc[UR4][R28.64] ;  /* 0x000000041c1c7981 */ /* 0x000ee8000c1e9900 */
[----:B------:R0:W4:Y:S01]  /*32c0*/  LDG.E.CONSTANT R26, desc[UR4][R26.64] ;  /* 0x000000041a1a7981 */ /* 0x000122000c1e9900 */
[----:B------:R-:W-:Y:S01]  /*32d0*/  MOV R12, 0x400 ;  /* 0x00000400000c7802 */ /* 0x000fe20000000f00 */
[----:B------:R-:W1:Y:S03]  /*32e0*/  S2R R13, SR_CgaCtaId ;  /* 0x00000000000d7919 */ /* 0x000e660000008800 */
[----:B-1----:R-:W-:-:S04]  /*32f0*/  LEA R12, R13, R12, 0x18 ;  /* 0x0000000c0d0c7211 */ /* 0x002fc800078ec0ff */
[----:B------:R-:W-:Y:S02]  /*3300*/  LEA R30, R9, R12, 0x1 ;  /* 0x0000000c091e7211 */ /* 0x000fe400078e08ff */
[----:B------:R-:W1:Y:S03]  /*3310*/  LDC.64 R12, c[0x0][0x248] ;  /* 0x00009200ff0c7b82 */ /* 0x000e660000000a00 */
[----:B------:R-:W5:Y:S04]  /*3320*/  LDS.U16 R16, [R30] ;  /* 0x000000001e107984 */ /* 0x000f680000000400 */
[----:B------:R-:W1:Y:S04]  /*3330*/  LDS.U16 R32, [R30+0x4] ;  /* 0x000004001e207984 */ /* 0x000e680000000400 */
[----:B------:R-:W1:Y:S04]  /*3340*/  LDS.U16 R22, [R30+0x2] ;  /* 0x000002001e167984 */ /* 0x000e680000000400 */
[----:B------:R-:W-:Y:S04]  /*3350*/  LDS.U16 R31, [R30+0x6] ;  /* 0x000006001e1f7984 */ /* 0x000fe80000000400 */
[----:B0-----:R-:W0:Y:S04]  /*3360*/  LDS.U16 R27, [R30+0x8] ;  /* 0x000008001e1b7984 */ /* 0x001e280000000400 */
[----:B------:R-:W0:Y:S01]  /*3370*/  LDS.U16 R29, [R30+0xa] ;  /* 0x00000a001e1d7984 */ /* 0x000e220000000400 */
[----:B-----5:R-:W-:-:S04]  /*3380*/  IMAD R17, R16, R3, R2 ;  /* 0x0000000310117224 */ /* 0x020fc800078e0202 */
[----:B-1----:R-:W-:-:S04]  /*3390*/  IMAD.WIDE R16, R17, 0x2, R12 ;  /* 0x0000000211107825 */ /* 0x002fc800078e020c */
[-CC-:B------:R-:W-:Y:S01]  /*33a0*/  IMAD R19, R32, R3.reuse, R2.reuse ;  /* 0x0000000320137224 */ /* 0x180fe200078e0202 */
[----:B------:R1:W-:Y:S01]  /*33b0*/  STG.E.U16 desc[UR4][R16.64], R24 ;  /* 0x0000001810007986 */ /* 0x0003e2000c101504 */
[----:B------:R-:W-:Y:S02]  /*33c0*/  IMAD R23, R22, R3, R2 ;  /* 0x0000000316177224 */ /* 0x000fe400078e0202 */
[--C-:B------:R-:W-:Y:S01]  /*33d0*/  IMAD.WIDE R18, R19, 0x2, R12.reuse ;  /* 0x0000000213127825 */ /* 0x100fe200078e020c */
[----:B------:R-:W-:Y:S03]  /*33e0*/  LDS.U16 R32, [R30+0xe] ;  /* 0x00000e001e207984 */ /* 0x000fe60000000400 */
[----:B------:R-:W-:-:S04]  /*33f0*/  IMAD.WIDE R22, R23, 0x2, R12 ;  /* 0x0000000217167825 */ /* 0x000fc800078e020c */
[-CC-:B0-----:R-:W-:Y:S01]  /*3400*/  IMAD R27, R27, R3.reuse, R2.reuse ;  /* 0x000000031b1b7224 */ /* 0x181fe200078e0202 */
[----:B-1----:R-:W-:Y:S01]  /*3410*/  PRMT R17, R24, 0x7632, R17 ;  /* 0x0000763218117816 */ /* 0x002fe20000000011 */
[-CC-:B------:R-:W-:Y:S01]  /*3420*/  IMAD R29, R29, R3.reuse, R2.reuse ;  /* 0x000000031d1d7224 */ /* 0x180fe200078e0202 */
[----:B------:R-:W-:Y:S04]  /*3430*/  LDS.U16 R24, [R30+0xc] ;  /* 0x00000c001e187984 */ /* 0x000fe80000000400 */
[----:B------:R0:W-:Y:S04]  /*3440*/  STG.E.U16 desc[UR4][R22.64], R17 ;  /* 0x0000001116007986 */ /* 0x0001e8000c101504 */
[----:B------:R-:W1:Y:S04]  /*3450*/  LDS.U16 R23, [R30+0x10] ;  /* 0x000010001e177984 */ /* 0x000e680000000400 */
[----:B------:R-:W5:Y:S01]  /*3460*/  LDS.U16 R22, [R30+0x12] ;  /* 0x000012001e167984 */ /* 0x000f620000000400 */
[----:B0-----:R-:W-:-:S03]  /*3470*/  IMAD R17, R31, R3, R2 ;  /* 0x000000031f117224 */ /* 0x001fc600078e0202 */
[----:B------:R0:W-:Y:S01]  /*3480*/  STG.E.U16 desc[UR4][R18.64], R21 ;  /* 0x0000001512007986 */ /* 0x0001e2000c101504 */
[----:B------:R-:W-:-:S03]  /*3490*/  IMAD.WIDE R16, R17, 0x2, R12 ;  /* 0x0000000211107825 */ /* 0x000fc600078e020c */
[----:B------:R-:W-:Y:S01]  /*34a0*/  LDS.U16 R31, [R30+0x1a] ;  /* 0x00001a001e1f7984 */ /* 0x000fe20000000400 */
[----:B0-----:R-:W-:Y:S02]  /*34b0*/  PRMT R19, R21, 0x7632, R19 ;  /* 0x0000763215137816 */ /* 0x001fe40000000013 */
[----:B------:R-:W-:-:S03]  /*34c0*/  PRMT R21, R20, 0x7632, R21 ;  /* 0x0000763214157816 */ /* 0x000fc60000000015 */
[----:B------:R0:W-:Y:S02]  /*34d0*/  STG.E.U16 desc[UR4][R16.64], R19 ;  /* 0x0000001310007986 */ /* 0x0001e4000c101504 */
[--C-:B0-----:R-:W-:Y:S02]  /*34e0*/  IMAD.WIDE R18, R27, 0x2, R12.reuse ;  /* 0x000000021b127825 */ /* 0x101fe400078e020c */
[----:B------:R-:W-:Y:S02]  /*34f0*/  LDS.U16 R27, [R30+0x14] ;  /* 0x000014001e1b7984 */ /* 0x000fe40000000400 */
[----:B------:R-:W-:Y:S02]  /*3500*/  IMAD.WIDE R16, R29, 0x2, R12 ;  /* 0x000000021d107825 */ /* 0x000fe400078e020c */
[----:B------:R-:W0:Y:S02]  /*3510*/  LDS.U16 R29, [R30+0x16] ;  /* 0x000016001e1d7984 */ /* 0x000e240000000400 */
[----:B-1----:R-:W-:-:S02]  /*3520*/  IMAD R23, R23, R3, R2 ;  /* 0x0000000317177224 */ /* 0x002fc400078e0202 */
[----:B------:R5:W-:Y:S04]  /*3530*/  STG.E.U16 desc[UR4][R18.64], R20 ;  /* 0x0000001412007986 */ /* 0x000be8000c101504 */
[----:B------:R1:W-:Y:S01]  /*3540*/  STG.E.U16 desc[UR4][R16.64], R21 ;  /* 0x0000001510007986 */ /* 0x0003e2000c101504 */
[-C--:B-----5:R-:W-:Y:S01]  /*3550*/  IMAD R19, R22, R3.reuse, R2 ;  /* 0x0000000316137224 */ /* 0x0a0fe200078e0202 */
[----:B------:R-:W-:Y:S01]  /*3560*/  PRMT R22, R36, 0x7632, R22 ;  /* 0x0000763224167816 */ /* 0x000fe20000000016 */
[-CC-:B-1----:R-:W-:Y:S02]  /*3570*/  IMAD R21, R24, R3.reuse, R2.reuse ;  /* 0x0000000318157224 */ /* 0x182fe400078e0202 */
[----:B------:R-:W-:Y:S01]  /*3580*/  LDS.U16 R24, [R30+0x18] ;  /* 0x000018001e187984 */ /* 0x000fe20000000400 */
[----:B------:R-:W-:-:S02]  /*3590*/  IMAD R17, R32, R3, R2 ;  /* 0x0000000320117224 */ /* 0x000fc400078e0202 */
[--C-:B------:R-:W-:Y:S01]  /*35a0*/  IMAD.WIDE R20, R21, 0x2, R12.reuse ;  /* 0x0000000215147825 */ /* 0x100fe200078e020c */
[----:B------:R-:W1:Y:S03]  /*35b0*/  LDS.U16 R32, [R30+0x1c] ;  /* 0x00001c001e207984 */ /* 0x000e660000000400 */
[--C-:B------:R-:W-:Y:S01]  /*35c0*/  IMAD.WIDE R16, R17, 0x2, R12.reuse ;  /* 0x0000000211107825 */ /* 0x100fe200078e020c */
[----:B------:R5:W-:Y:S03]  /*35d0*/  STG.E.U16 desc[UR4][R20.64], R37 ;  /* 0x0000002514007986 */ /* 0x000be6000c101504 */
[----:B------:R-:W-:-:S04]  /*35e0*/  IMAD.WIDE R18, R19, 0x2, R12 ;  /* 0x0000000213127825 */ /* 0x000fc800078e020c */
[-C--:B0-----:R-:W-:Y:S01]  /*35f0*/  IMAD R29, R29, R3.reuse, R2 ;  /* 0x000000031d1d7224 */ /* 0x081fe200078e0202 */
[----:B-----5:R-:W-:Y:S02]  /*3600*/  PRMT R21, R37, 0x7632, R21 ;  /* 0x0000763225157816 */ /* 0x020fe40000000015 */
[----:B------:R-:W-:Y:S04]  /*3610*/  LDS.U16 R37, [R30+0x20] ;  /* 0x000020001e257984 */ /* 0x000fe80000000400 */
[----:B------:R0:W-:Y:S02]  /*3620*/  STG.E.U16 desc[UR4][R16.64], R21 ;  /* 0x0000001510007986 */ /* 0x0001e4000c101504 */
[----:B0-----:R-:W-:Y:S01]  /*3630*/  PRMT R17, R36, 0x7610, R17 ;  /* 0x0000761024117816 */ /* 0x001fe20000000011 */
[----:B------:R-:W-:Y:S01]  /*3640*/  IMAD.WIDE R20, R23, 0x2, R12 ;  /* 0x0000000217147825 */ /* 0x000fe200078e020c */
[----:B------:R-:W0:Y:S03]  /*3650*/  LDS.U16 R36, [R30+0x1e] ;  /* 0x00001e001e247984 */ /* 0x000e260000000400 */
[-CC-:B------:R-:W-:Y:S01]  /*3660*/  IMAD R23, R27, R3.reuse, R2.reuse ;  /* 0x000000031b177224 */ /* 0x180fe200078e0202 */
[----:B------:R5:W-:Y:S01]  /*3670*/  STG.E.U16 desc[UR4][R20.64], R17 ;  /* 0x0000001114007986 */ /* 0x000be2000c101504 */
[----:B-1----:R-:W-:-:S03]  /*3680*/  IMAD R27, R32, R3, R2 ;  /* 0x00000003201b7224 */ /* 0x002fc600078e0202 */
[----:B------:R1:W-:Y:S04]  /*3690*/  STG.E.U16 desc[UR4][R18.64], R22 ;  /* 0x0000001612007986 */ /* 0x0003e8000c101504 */
[----:B------:R-:W0:Y:S01]  /*36a0*/  LDS.U16 R18, [R30+0x22] ;  /* 0x000022001e127984 */ /* 0x000e220000000400 */
[----:B-----5:R-:W-:Y:S01]  /*36b0*/  IMAD.WIDE R16, R29, 0x2, R12 ;  /* 0x000000021d107825 */ /* 0x020fe200078e020c */
[----:B------:R-:W-:-:S03]  /*36c0*/  PRMT R29, R33, 0x7610, R29 ;  /* 0x00007610211d7816 */ /* 0x000fc6000000001d */
[----:B-1----:R-:W-:Y:S01]  /*36d0*/  IMAD.WIDE R22, R23, 0x2, R12 ;  /* 0x0000000217167825 */ /* 0x002fe200078e020c */
[----:B------:R-:W-:-:S03]  /*36e0*/  PRMT R19, R35, 0x7632, R19 ;  /* 0x0000763223137816 */ /* 0x000fc60000000013 */
[-C--:B------:R-:W-:Y:S01]  /*36f0*/  IMAD R21, R31, R3.reuse, R2 ;  /* 0x000000031f157224 */ /* 0x080fe200078e0202 */
[----:B------:R1:W-:Y:S01]  /*3700*/  STG.E.U16 desc[UR4][R22.64], R35 ;  /* 0x0000002316007986 */ /* 0x0003e2000c101504 */
[----:B------:R-:W-:Y:S02]  /*3710*/  PRMT R31, R34, 0x7610, R31 ;  /* 0x00007610221f7816 */ /* 0x000fe4000000001f */
[----:B------:R-:W-:Y:S01]  /*3720*/  IMAD.WIDE R20, R21, 0x2, R12 ;  /* 0x0000000215147825 */ /* 0x000fe200078e020c */
[----:B------:R5:W-:Y:S04]  /*3730*/  STG.E.U16 desc[UR4][R16.64], R19 ;  /* 0x0000001310007986 */ /* 0x000be8000c101504 */
[----:B------:R-:W3:Y:S01]  /*3740*/  LDS.U16 R19, [R30+0x24] ;  /* 0x000024001e137984 */ /* 0x000ee20000000400 */
[----:B-1----:R-:W-:Y:S01]  /*3750*/  PRMT R23, R33, 0x7632, R23 ;  /* 0x0000763221177816 */ /* 0x002fe20000000017 */
[----:B------:R-:W-:-:S02]  /*3760*/  IMAD R33, R24, R3, R2 ;  /* 0x0000000318217224 */ /* 0x000fc400078e0202 */
[----:B------:R-:W1:Y:S01]  /*3770*/  LDS.U16 R24, [R30+0x26] ;  /* 0x000026001e187984 */ /* 0x000e620000000400 */
[----:B-----5:R-:W-:-:S03]  /*3780*/  IMAD.WIDE R16, R27, 0x2, R12 ;  /* 0x000000021b107825 */ /* 0x020fc600078e020c */
[----:B------:R-:W5:Y:S01]  /*3790*/  LDS.U16 R27, [R30+0x2a] ;  /* 0x00002a001e1b7984 */ /* 0x000f620000000400 */
[----:B------:R-:W-:-:S04]  /*37a0*/  IMAD.WIDE R32, R33, 0x2, R12 ;  /* 0x0000000221207825 */ /* 0x000fc800078e020c */
[-CC-:B0-----:R-:W-:Y:S01]  /*37b0*/  IMAD R35, R36, R3.reuse, R2.reuse ;  /* 0x0000000324237224 */ /* 0x181fe200078e0202 */
[----:B------:R0:W-:Y:S04]  /*37c0*/  STG.E.U16 desc[UR4][R32.64], R29 ;  /* 0x0000001d20007986 */ /* 0x0001e8000c101504 */
[----:B------:R-:W-:Y:S04]  /*37d0*/  STG.E.U16 desc[UR4][R20.64], R23 ;  /* 0x0000001714007986 */ /* 0x000fe8000c101504 */
[----:B------:R2:W-:Y:S04]  /*37e0*/  STG.E.U16 desc[UR4][R16.64], R31 ;  /* 0x0000001f10007986 */ /* 0x0005e8000c101504 */
[----:B------:R-:W-:Y:S01]  /*37f0*/  LDS.U16 R31, [R30+0x28] ;  /* 0x000028001e1f7984 */ /* 0x000fe20000000400 */
[----:B0-----:R-:W-:-:S03]  /*3800*/  IMAD R33, R18, R3, R2 ;  /* 0x0000000312217224 */ /* 0x001fc600078e0202 */
[----:B------:R-:W0:Y:S01]  /*3810*/  LDS.U16 R29, [R30+0x2c] ;  /* 0x00002c001e1d7984 */ /* 0x000e220000000400 */
[----:B--2---:R-:W-:Y:S02]  /*3820*/  LOP3.LUT R22, R25, 0x3f003f, RZ, 0xc0, !PT ;  /* 0x003f003f19167812 */ /* 0x004fe400078ec0ff */
[----:B------:R-:W-:Y:S01]  /*3830*/  PRMT R17, R34, 0x7632, R17 ;  /* 0x0000763222117816 */ /* 0x000fe20000000011 */
[----:B---3--:R-:W-:Y:S01]  /*3840*/  IMAD R19, R19, R3, R2 ;  /* 0x0000000313137224 */ /* 0x008fe200078e0202 */
[----:B------:R-:W-:Y:S02]  /*3850*/  LOP3.LUT R22, R22, 0x64006400, RZ, 0xfc, !PT ;  /* 0x6400640016167812 */ /* 0x000fe400078efcff */
[----:B------:R-:W-:Y:S02]  /*3860*/  SHF.R.U32.HI R34, RZ, 0x6, R25 ;  /* 0x00000006ff227819 */ /* 0x000fe40000011619 */
[----:B------:R-:W-:Y:S01]  /*3870*/  LOP3.LUT R32, R28, 0x3f003f, RZ, 0xc0, !PT ;  /* 0x003f003f1c207812 */ /* 0x000fe200078ec0ff */
[----:B------:R-:W-:-:S02]  /*3880*/  HADD2 R21, R22, -1056, -1056 ;  /* 0xe420e42016157430 */ /* 0x000fc40000000000 */
[----:B------:R-:W-:Y:S01]  /*3890*/  IMAD.WIDE R22, R35, 0x2, R12 ;  /* 0x0000000223167825 */ /* 0x000fe200078e020c */
[----:B------:R-:W-:Y:S02]  /*38a0*/  LOP3.LUT R34, R34, 0x3f003f, RZ, 0xc0, !PT ;  /* 0x003f003f22227812 */ /* 0x000fe400078ec0ff */
[----:B------:R-:W-:Y:S01]  /*38b0*/  LOP3.LUT R32, R32, 0x64006400, RZ, 0xfc, !PT ;  /* 0x6400640020207812 */ /* 0x000fe200078efcff */
[-CC-:B-1----:R-:W-:Y:S01]  /*38c0*/  IMAD R35, R24, R3.reuse, R2.reuse ;  /* 0x0000000318237224 */ /* 0x182fe200078e0202 */
[----:B------:R-:W-:Y:S01]  /*38d0*/  HFMA2.MMA R16, R21, R8, -RZ ;  /* 0x0000000815107235 */ /* 0x000fe200001000ff */
[-CC-:B------:R-:W-:Y:S01]  /*38e0*/  IMAD R21, R37, R3.reuse, R2.reuse ;  /* 0x0000000325157224 */ /* 0x180fe200078e0202 */
[----:B------:R1:W-:Y:S01]  /*38f0*/  STG.E.U16 desc[UR4][R22.64], R17 ;  /* 0x0000001116007986 */ /* 0x0003e2000c101504 */
[----:B------:R-:W-:Y:S01]  /*3900*/  LOP3.LUT R34, R34, 0x64006400, RZ, 0xfc, !PT ;  /* 0x6400640022227812 */ /* 0x000fe200078efcff */
[----:B-----5:R-:W-:Y:S01]  /*3910*/  IMAD R27, R27, R3, R2 ;  /* 0x000000031b1b7224 */ /* 0x020fe200078e0202 */
[----:B----4-:R-:W-:Y:S01]  /*3920*/  SHF.R.U32.HI R37, RZ, 0x8, R26 ;  /* 0x00000008ff257819 */ /* 0x010fe2000001161a */
[----:B------:R-:W-:Y:S01]  /*3930*/  IMAD.WIDE R20, R21, 0x2, R12 ;  /* 0x0000000215147825 */ /* 0x000fe200078e020c */
[----:B------:R-:W2:Y:S03]  /*3940*/  LDS.U16 R24, [R30+0x2e] ;  /* 0x00002e001e187984 */ /* 0x000ea60000000400 */
[----:B------:R-:W-:Y:S01]  /*3950*/  HADD2 R34, R34, -1056, -1056 ;  /* 0xe420e42022227430 */ /* 0x000fe20000000000 */
[----:B------:R-:W-:-:S03]  /*3960*/  PRMT R18, R16, 0x7610, R18 ;  /* 0x0000761010127816 */ /* 0x000fc60000000012 */
[----:B------:R-:W-:Y:S01]  /*3970*/  HMUL2 R34, R34, R8 ;  /* 0x0000000822227232 */ /* 0x000fe20000000000 */
[----:B-1----:R-:W-:Y:S01]  /*3980*/  PRMT R23, R16, 0x7632, R23 ;  /* 0x0000763210177816 */ /* 0x002fe20000000017 */
[----:B------:R-:W-:Y:S01]  /*3990*/  IMAD.WIDE R16, R33, 0x2, R12 ;  /* 0x0000000221107825 */ /* 0x000fe200078e020c */
[----:B------:R1:W-:Y:S01]  /*39a0*/  STG.E.U16 desc[UR4][R20.64], R18 ;  /* 0x0000001214007986 */ /* 0x0003e2000c101504 */
[----:B------:R-:W-:Y:S02]  /*39b0*/  SHF.R.U32.HI R33, RZ, 0x6, R28 ;  /* 0x00000006ff217819 */ /* 0x000fe4000001161c */
[C---:B------:R-:W-:Y:S01]  /*39c0*/  PRMT R36, R34.reuse, 0x7610, R36 ;  /* 0x0000761022247816 */ /* 0x040fe20000000024 */
[----:B------:R3:W-:Y:S01]  /*39d0*/  STG.E.U16 desc[UR4][R16.64], R23 ;  /* 0x0000001710007986 */ /* 0x0007e2000c101504 */
[----:B------:R-:W-:Y:S01]  /*39e0*/  LOP3.LUT R33, R33, 0x3f003f, RZ, 0xc0, !PT ;  /* 0x003f003f21217812 */ /* 0x000fe200078ec0ff */
[-C--:B0-----:R-:W-:Y:S01]  /*39f0*/  IMAD R29, R29, R3.reuse, R2 ;  /* 0x000000031d1d7224 */ /* 0x081fe200078e0202 */
[----:B-1----:R-:W-:Y:S01]  /*3a00*/  PRMT R20, R34, 0x7632, R20 ;  /* 0x0000763222147816 */ /* 0x002fe20000000014 */
[----:B------:R-:W-:Y:S01]  /*3a10*/  IMAD R21, R31, R3, R2 ;  /* 0x000000031f157224 */ /* 0x000fe200078e0202 */
[----:B------:R-:W-:Y:S01]  /*3a20*/  LDS.U16 R34, [R30+0x30] ;  /* 0x000030001e227984 */ /* 0x000fe20000000400 */
[----:B---3--:R-:W-:-:S02]  /*3a30*/  HADD2 R17, R32, -1056, -1056 ;  /* 0xe420e42020117430 */ /* 0x008fc40000000000 */
[--C-:B------:R-:W-:Y:S01]  /*3a40*/  IMAD.WIDE R22, R19, 0x2, R12.reuse ;  /* 0x0000000213167825 */ /* 0x100fe200078e020c */
[----:B------:R-:W-:Y:S01]  /*3a50*/  LOP3.LUT R16, R33, 0x64006400, RZ, 0xfc, !PT ;  /* 0x6400640021107812 */ /* 0x000fe200078efcff */
[----:B------:R-:W-:Y:S02]  /*3a60*/  LDS.U16 R32, [R30+0x34] ;  /* 0x000034001e207984 */ /* 0x000fe40000000400 */
[----:B------:R-:W-:Y:S01]  /*3a70*/  IMAD.WIDE R18, R35, 0x2, R12 ;  /* 0x0000000223127825 */ /* 0x000fe200078e020c */
[----:B------:R-:W-:Y:S01]  /*3a80*/  HFMA2.MMA R17, R17, R8, -RZ ;  /* 0x0000000811117235 */ /* 0x000fe200001000ff */
[----:B------:R0:W-:Y:S01]  /*3a90*/  STG.E.U16 desc[UR4][R22.64], R36 ;  /* 0x0000002416007986 */ /* 0x0001e2000c101504 */
[----:B------:R-:W-:Y:S01]  /*3aa0*/  SHF.R.U32.HI R35, RZ, 0xc, R25 ;  /* 0x0000000cff237819 */ /* 0x000fe20000011619 */
[----:B------:R-:W-:Y:S02]  /*3ab0*/  HADD2 R31, R16, -1056, -1056 ;  /* 0xe420e420101f7430 */ /* 0x000fe40000000000 */
[----:B------:R1:W-:Y:S02]  /*3ac0*/  STG.E.U16 desc[UR4][R18.64], R20 ;  /* 0x0000001412007986 */ /* 0x0003e4000c101504 */
[----:B------:R-:W-:-:S02]  /*3ad0*/  HMUL2 R31, R31, R8 ;  /* 0x000000081f1f7232 */ /* 0x000fc40000000000 */
[----:B------:R-:W3:Y:S01]  /*3ae0*/  LDS.U16 R33, [R30+0x32] ;  /* 0x000032001e217984 */ /* 0x000ee20000000400 */
[----:B0-----:R-:W-:-:S03]  /*3af0*/  PRMT R22, R17, 0x7610, R22 ;  /* 0x0000761011167816 */ /* 0x001fc60000000016 */
[----:B------:R-:W0:Y:S01]  /*3b00*/  LDS.U16 R25, [R30+0x3a] ;  /* 0x00003a001e197984 */ /* 0x000e220000000400 */
[----:B------:R-:W-:Y:S01]  /*3b10*/  PRMT R23, R17, 0x7632, R23 ;  /* 0x0000763211177816 */ /* 0x000fe20000000017 */
[--C-:B------:R-:W-:Y:S01]  /*3b20*/  IMAD.WIDE R16, R29, 0x2, R12.reuse ;  /* 0x000000021d107825 */ /* 0x100fe200078e020c */
[----:B------:R-:W-:Y:S01]  /*3b30*/  LOP3.LUT R36, R26, 0x3f003f, RZ, 0xc0, !PT ;  /* 0x003f003f1a247812 */ /* 0x000fe200078ec0ff */
[----:B------:R-:W4:Y:S02]  /*3b40*/  LDS.U16 R29, [R30+0x3e] ;  /* 0x00003e001e1d7984 */ /* 0x000f240000000400 */
[----:B-1----:R-:W-:Y:S01]  /*3b50*/  IMAD.WIDE R20, R21, 0x2, R12 ;  /* 0x0000000215147825 */ /* 0x002fe200078e020c */
[----:B------:R-:W-:-:S03]  /*3b60*/  LOP3.LUT R36, R36, 0x64006400, RZ, 0xfc, !PT ;  /* 0x6400640024247812 */ /* 0x000fc600078efcff */
[----:B------:R-:W-:Y:S01]  /*3b70*/  IMAD.WIDE R18, R27, 0x2, R12 ;  /* 0x000000021b127825 */ /* 0x000fe200078e020c */
[----:B------:R1:W-:Y:S03]  /*3b80*/  STG.E.U16 desc[UR4][R20.64], R22 ;  /* 0x0000001614007986 */ /* 0x0003e6000c101504 */
[----:B------:R-:W-:Y:S01]  /*3b90*/  HADD2 R36, R36, -1056, -1056 ;  /* 0xe420e42024247430 */ /* 0x000fe20000000000 */
[----:B------:R5:W-:Y:S04]  /*3ba0*/  STG.E.U16 desc[UR4][R18.64], R23 ;  /* 0x0000001712007986 */ /* 0x000be8000c101504 */
[----:B------:R-:W-:Y:S04]  /*3bb0*/  LDS.U16 R22, [R30+0x36] ;  /* 0x000036001e167984 */ /* 0x000fe80000000400 */
[----:B------:R-:W4:Y:S01]  /*3bc0*/  LDS.U16 R23, [R30+0x38] ;  /* 0x000038001e177984 */ /* 0x000f220000000400 */
[----:B-1----:R-:W-:Y:S01]  /*3bd0*/  LOP3.LUT R20, R35, 0xf000f, RZ, 0xc0, !PT ;  /* 0x000f000f23147812 */ /* 0x002fe200078ec0ff */
[----:B--2---:R-:W-:Y:S01]  /*3be0*/  IMAD R21, R24, R3, R2 ;  /* 0x0000000318157224 */ /* 0x004fe200078e0202 */
[----:B------:R-:W-:Y:S01]  /*3bf0*/  SHF.R.U32.HI R35, RZ, 0xc, R28 ;  /* 0x0000000cff237819 */ /* 0x000fe2000001161c */
[----:B------:R-:W1:Y:S01]  /*3c00*/  LDS.U16 R27, [R30+0x3c] ;  /* 0x00003c001e1b7984 */ /* 0x000e620000000400 */
[----:B-----5:R-:W-:Y:S01]  /*3c10*/  PRMT R19, R31, 0x7632, R19 ;  /* 0x000076321f137816 */ /* 0x020fe20000000013 */
[----:B------:R-:W-:Y:S01]  /*3c20*/  HFMA2.MMA R28, R36, R8, -RZ ;  /* 0x00000008241c7235 */ /* 0x000fe200001000ff */
[--C-:B------:R-:W-:Y:S01]  /*3c30*/  SHF.R.U32.HI R18, RZ, 0x6, R26.reuse ;  /* 0x00000006ff127819 */ /* 0x100fe2000001161a */
[----:B------:R2:W-:Y:S01]  /*3c40*/  STG.E.U16 desc[UR4][R16.64], R31 ;  /* 0x0000001f10007986 */ /* 0x0005e2000c101504 */
[----:B------:R-:W-:-:S02]  /*3c50*/  SHF.R.U32.HI R26, RZ, 0xa, R26 ;  /* 0x0000000aff1a7819 */ /* 0x000fc4000001161a */
[----:B------:R-:W-:Y:S01]  /*3c60*/  LOP3.LUT R18, R18, 0x3f003f, RZ, 0xc0, !PT ;  /* 0x003f003f12127812 */ /* 0x000fe200078ec0ff */
[-C--:B---3--:R-:W-:Y:S01]  /*3c70*/  IMAD R33, R33, R3.reuse, R2 ;  /* 0x0000000321217224 */ /* 0x088fe200078e0202 */
[----:B------:R-:W-:Y:S02]  /*3c80*/  LOP3.LUT R35, R35, 0xf000f, RZ, 0xc0, !PT ;  /* 0x000f000f23237812 */ /* 0x000fe400078ec0ff */
[----:B------:R-:W-:Y:S02]  /*3c90*/  LOP3.LUT R18, R18, 0x64006400, RZ, 0xfc, !PT ;  /* 0x6400640012127812 */ /* 0x000fe400078efcff */
[----:B------:R-:W-:Y:S01]  /*3ca0*/  LOP3.LUT R26, R35, 0x300030, R26, 0xf8, !PT ;  /* 0x00300030231a7812 */ /* 0x000fe200078ef81a */
[----:B0-----:R-:W-:Y:S01]  /*3cb0*/  IMAD R25, R25, R3, R2 ;  /* 0x0000000319197224 */ /* 0x001fe200078e0202 */
[----:B--2---:R-:W-:Y:S01]  /*3cc0*/  LOP3.LUT R31, R20, 0x300030, R37, 0xf8, !PT ;  /* 0x00300030141f7812 */ /* 0x004fe200078ef825 */
[----:B------:R-:W-:-:S04]  /*3cd0*/  IMAD.WIDE R16, R21, 0x2, R12 ;  /* 0x0000000215107825 */ /* 0x000fc800078e020c */
[----:B------:R-:W-:Y:S01]  /*3ce0*/  HADD2 R24, R18, -1056, -1056 ;  /* 0xe420e42012187430 */ /* 0x000fe20000000000 */
[----:B------:R-:W-:Y:S02]  /*3cf0*/  LOP3.LUT R30, R26, 0x64006400, RZ, 0xfc, !PT ;  /* 0x640064001a1e7812 */ /* 0x000fe400078efcff */
[----:B------:R-:W-:Y:S01]  /*3d00*/  LOP3.LUT R31, R31, 0x64006400, RZ, 0xfc, !PT ;  /* 0x640064001f1f7812 */ /* 0x000fe200078efcff */
[----:B------:R0:W-:Y:S01]  /*3d10*/  STG.E.U16 desc[UR4][R16.64], R19 ;  /* 0x0000001310007986 */ /* 0x0001e2000c101504 */
[-C--:B------:R-:W-:Y:S01]  /*3d20*/  IMAD R21, R32, R3.reuse, R2 ;  /* 0x0000000320157224 */ /* 0x080fe200078e0202 */
[----:B------:R-:W-:Y:S01]  /*3d30*/  PRMT R32, R28, 0x7632, R32 ;  /* 0x000076321c207816 */ /* 0x000fe20000000020 */
[----:B------:R-:W-:Y:S02]  /*3d40*/  HMUL2 R24, R24, R8 ;  /* 0x0000000818187232 */ /* 0x000fe40000000000 */
[----:B----4-:R-:W-:Y:S02]  /*3d50*/  IMAD R29, R29, R3, R2 ;  /* 0x000000031d1d7224 */ /* 0x010fe400078e0202 */
[----:B------:R-:W-:-:S02]  /*3d60*/  HADD2 R31, R31, -1056, -1056 ;  /* 0xe420e4201f1f7430 */ /* 0x000fc40000000000 */
[----:B------:R-:W-:-:S04]  /*3d70*/  IMAD.WIDE R20, R21, 0x2, R12 ;  /* 0x0000000215147825 */ /* 0x000fc800078e020c */
[----:B------:R-:W-:Y:S01]  /*3d80*/  HADD2 R30, R30, -1056, -1056 ;  /* 0xe420e4201e1e7430 */ /* 0x000fe20000000000 */
[----:B------:R-:W-:Y:S01]  /*3d90*/  HFMA2.MMA R31, R31, R8, -RZ ;  /* 0x000000081f1f7235 */ /* 0x000fe200001000ff */
[-CC-:B0-----:R-:W-:Y:S02]  /*3da0*/  IMAD R19, R34, R3.reuse, R2.reuse ;  /* 0x0000000322137224 */ /* 0x181fe400078e0202 */
[----:B------:R-:W-:Y:S02]  /*3db0*/  HMUL2 R30, R30, R8 ;  /* 0x000000081e1e7232 */ /* 0x000fe40000000000 */
[----:B------:R-:W-:Y:S02]  /*3dc0*/  IMAD R35, R23, R3, R2 ;  /* 0x0000000317237224 */ /* 0x000fe400078e0202 */
[----:B------:R-:W-:-:S04]  /*3dd0*/  IMAD.WIDE R16, R19, 0x2, R12 ;  /* 0x0000000213107825 */ /* 0x000fc800078e020c */
[----:B------:R-:W-:Y:S01]  /*3de0*/  IMAD.WIDE R18, R33, 0x2, R12 ;  /* 0x0000000221127825 */ /* 0x000fe200078e020c */
[----:B------:R0:W-:Y:S03]  /*3df0*/  STG.E.U16 desc[UR4][R16.64], R28 ;  /* 0x0000001c10007986 */ /* 0x0001e6000c101504 */
[-CC-:B------:R-:W-:Y:S01]  /*3e00*/  IMAD R33, R22, R3.reuse, R2.reuse ;  /* 0x0000000316217224 */ /* 0x180fe200078e0202 */
[----:B------:R2:W-:Y:S01]  /*3e10*/  STG.E.U16 desc[UR4][R18.64], R32 ;  /* 0x0000002012007986 */ /* 0x0005e2000c101504 */
[----:B-1----:R-:W-:Y:S02]  /*3e20*/  IMAD R37, R27, R3, R2 ;  /* 0x000000031b257224 */ /* 0x002fe400078e0202 */
[--C-:B------:R-:W-:Y:S01]  /*3e30*/  IMAD.WIDE R22, R33, 0x2, R12.reuse ;  /* 0x0000000221167825 */ /* 0x100fe200078e020c */
[----:B------:R1:W-:Y:S03]  /*3e40*/  STG.E.U16 desc[UR4][R20.64], R24 ;  /* 0x0000001814007986 */ /* 0x0003e6000c101504 */
[----:B------:R-:W-:-:S04]  /*3e50*/  IMAD.WIDE R26, R35, 0x2, R12 ;  /* 0x00000002231a7825 */ /* 0x000fc800078e020c */
[----:B0-----:R-:W-:-:S04]  /*3e60*/  IMAD.WIDE R16, R37, 0x2, R12 ;  /* 0x0000000225107825 */ /* 0x001fc800078e020c */
[----:B--2---:R-:W-:Y:S01]  /*3e70*/  IMAD.WIDE R18, R25, 0x2, R12 ;  /* 0x0000000219127825 */ /* 0x004fe200078e020c */
[----:B-1----:R-:W-:Y:S02]  /*3e80*/  PRMT R20, R24, 0x7632, R20 ;  /* 0x0000763218147816 */ /* 0x002fe40000000014 */
[----:B------:R-:W-:Y:S01]  /*3e90*/  PRMT R21, R31, 0x7632, R21 ;  /* 0x000076321f157816 */ /* 0x000fe20000000015 */
[----:B------:R-:W-:Y:S01]  /*3ea0*/  IMAD.WIDE R12, R29, 0x2, R12 ;  /* 0x000000021d0c7825 */ /* 0x000fe200078e020c */
[----:B------:R-:W-:Y:S01]  /*3eb0*/  PRMT R24, R30, 0x7632, R24 ;  /* 0x000076321e187816 */ /* 0x000fe20000000018 */
[----:B------:R0:W-:Y:S04]  /*3ec0*/  STG.E.U16 desc[UR4][R22.64], R20 ;  /* 0x0000001416007986 */ /* 0x0001e8000c101504 */
[----:B------:R0:W-:Y:S04]  /*3ed0*/  STG.E.U16 desc[UR4][R26.64], R31 ;  /* 0x0000001f1a007986 */ /* 0x0001e8000c101504 */
[----:B------:R0:W-:Y:S04]  /*3ee0*/  STG.E.U16 desc[UR4][R18.64], R21 ;  /* 0x0000001512007986 */ /* 0x0001e8000c101504 */
[----:B------:R0:W-:Y:S04]  /*3ef0*/  STG.E.U16 desc[UR4][R16.64], R30 ;  /* 0x0000001e10007986 */ /* 0x0001e8000c101504 */
[----:B------:R0:W-:Y:S01]  /*3f00*/  STG.E.U16 desc[UR4][R12.64], R24 ;  /* 0x000000180c007986 */ /* 0x0001e2000c101504 */
[----:B------:R-:W-:Y:S05]  /*3f10*/  BRA `(.L_x_16) ;  /* 0x00000008001c7947 */ /* 0x000fea0003800000 */
.L_x_15:
[----:B------:R0:W2:Y:S01]  /*3f20*/  LDG.E.CONSTANT R32, desc[UR4][R18.64] ;  /* 0x0000000412207981 */ /* 0x0000a2000c1e9900 */
[----:B------:R-:W1:Y:S03]  /*3f30*/  LDC.64 R16, c[0x0][0x248] ;  /* 0x00009200ff107b82 */ /* 0x000e660000000a00 */
[----:B------:R3:W4:Y:S04]  /*3f40*/  LDG.E.CONSTANT R12, desc[UR4][R28.64] ;  /* 0x000000041c0c7981 */ /* 0x000728000c1e9900 */
[----:B------:R5:W4:Y:S01]  /*3f50*/  LDG.E.CONSTANT R13, desc[UR4][R26.64] ;  /* 0x000000041a0d7981 */ /* 0x000b22000c1e9900 */
[----:B------:R-:W-:Y:S01]  /*3f60*/  IMAD R23, R9, R3, R2 ;  /* 0x0000000309177224 */ /* 0x000fe200078e0202 */
[----:B------:R-:W-:-:S03]  /*3f70*/  PRMT R25, R24, 0x7610, R25 ;  /* 0x0000761018197816 */ /* 0x000fc60000000019 */
[----:B-1----:R-:W-:-:S05]  /*3f80*/  IMAD.WIDE R16, R23, 0x2, R16 ;  /* 0x0000000217107825 */ /* 0x002fca00078e0210 */
[----:B------:R1:W-:Y:S01]  /*3f90*/  STG.E.U16 desc[UR4][R16.64], R25 ;  /* 0x0000001910007986 */ /* 0x0003e2000c101504 */
[----:B0-----:R-:W-:-:S04]  /*3fa0*/  IMAD.WIDE R18, R3, 0x2, R16 ;  /* 0x0000000203127825 */ /* 0x001fc800078e0210 */
[----:B------:R-:W-:Y:S01]  /*3fb0*/  IMAD.WIDE R22, R3, 0x2, R18 ;  /* 0x0000000203167825 */ /* 0x000fe200078e0212 */
[----:B-1----:R-:W-:-:S03]  /*3fc0*/  PRMT R17, R24, 0x7632, R17 ;  /* 0x0000763218117816 */ /* 0x002fc60000000011 */
[C---:B------:R-:W-:Y:S02]  /*3fd0*/  IMAD.WIDE R24, R3.reuse, 0x2, R22 ;  /* 0x0000000203187825 */ /* 0x040fe400078e0216 */
[----:B------:R0:W-:Y:S02]  /*3fe0*/  STG.E.U16 desc[UR4][R18.64], R17 ;  /* 0x0000001112007986 */ /* 0x0001e4000c101504 */
[C---:B---3--:R-:W-:Y:S02]  /*3ff0*/  IMAD.WIDE R28, R3.reuse, 0x2, R24 ;  /* 0x00000002031c7825 */ /* 0x048fe400078e0218 */
[----:B------:R1:W-:Y:S02]  /*4000*/  STG.E.U16 desc[UR4][R22.64], R21 ;  /* 0x0000001516007986 */ /* 0x0003e4000c101504 */
[----:B------:R-:W-:Y:S01]  /*4010*/  IMAD.WIDE R30, R3, 0x2, R28 ;  /* 0x00000002031e7825 */ /* 0x000fe200078e021c */
[----:B0-----:R-:W-:-:S03]  /*4020*/  PRMT R19, R21, 0x7632, R19 ;  /* 0x0000763215137816 */ /* 0x001fc60000000013 */
[C---:B-----5:R-:W-:Y:S01]  /*4030*/  IMAD.WIDE R26, R3.reuse, 0x2, R30 ;  /* 0x00000002031a7825 */ /* 0x060fe200078e021e */
[C---:B-1----:R-:W-:Y:S01]  /*4040*/  PRMT R23, R20.reuse, 0x7610, R23 ;  /* 0x0000761014177816 */ /* 0x042fe20000000017 */
[----:B------:R0:W-:Y:S02]  /*4050*/  STG.E.U16 desc[UR4][R24.64], R19 ;  /* 0x0000001318007986 */ /* 0x0001e4000c101504 */
[C---:B------:R-:W-:Y:S02]  /*4060*/  IMAD.WIDE R16, R3.reuse, 0x2, R26 ;  /* 0x0000000203107825 */ /* 0x040fe400078e021a */
[----:B------:R1:W-:Y:S02]  /*4070*/  STG.E.U16 desc[UR4][R28.64], R23 ;  /* 0x000000171c007986 */ /* 0x0003e4000c101504 */
[----:B0-----:R-:W-:Y:S01]  /*4080*/  IMAD.WIDE R18, R3, 0x2, R16 ;  /* 0x0000000203127825 */ /* 0x001fe200078e0210 */
[----:B------:R-:W-:-:S03]  /*4090*/  PRMT R25, R20, 0x7632, R25 ;  /* 0x0000763214197816 */ /* 0x000fc60000000019 */
[C---:B------:R-:W-:Y:S02]  /*40a0*/  IMAD.WIDE R20, R3.reuse, 0x2, R18 ;  /* 0x0000000203147825 */ /* 0x040fe400078e0212 */
[----:B------:R0:W-:Y:S04]  /*40b0*/  STG.E.U16 desc[UR4][R30.64], R25 ;  /* 0x000000191e007986 */ /* 0x0001e8000c101504 */
[----:B------:R3:W-:Y:S01]  /*40c0*/  STG.E.U16 desc[UR4][R26.64], R37 ;  /* 0x000000251a007986 */ /* 0x0007e2000c101504 */
[----:B-1----:R-:W-:-:S04]  /*40d0*/  IMAD.WIDE R22, R3, 0x2, R20 ;  /* 0x0000000203167825 */ /* 0x002fc800078e0214 */
[----:B0-----:R-:W-:Y:S01]  /*40e0*/  IMAD.WIDE R24, R3, 0x2, R22 ;  /* 0x0000000203187825 */ /* 0x001fe200078e0216 */
[----:B---3--:R-:W-:-:S03]  /*40f0*/  PRMT R27, R37, 0x7632, R27 ;  /* 0x00007632251b7816 */ /* 0x008fc6000000001b */
[C---:B------:R-:W-:Y:S02]  /*4100*/  IMAD.WIDE R28, R3.reuse, 0x2, R24 ;  /* 0x00000002031c7825 */ /* 0x040fe400078e0218 */
[----:B------:R0:W-:Y:S02]  /*4110*/  STG.E.U16 desc[UR4][R16.64], R27 ;  /* 0x0000001b10007986 */ /* 0x0001e4000c101504 */
[----:B------:R-:W-:Y:S01]  /*4120*/  IMAD.WIDE R30, R3, 0x2, R28 ;  /* 0x00000002031e7825 */ /* 0x000fe200078e021c */
[----:B0-----:R-:W-:-:S05]  /*4130*/  PRMT R17, R36, 0x7610, R17 ;  /* 0x0000761024117816 */ /* 0x001fca0000000011 */
[----:B------:R0:W-:Y:S02]  /*4140*/  STG.E.U16 desc[UR4][R18.64], R17 ;  /* 0x0000001112007986 */ /* 0x0001e4000c101504 */
[----:B0-----:R-:W-:Y:S01]  /*4150*/  PRMT R19, R36, 0x7632, R19 ;  /* 0x0000763224137816 */ /* 0x001fe20000000013 */
[----:B------:R-:W-:Y:S01]  /*4160*/  IMAD.WIDE R36, R3, 0x2, R30 ;  /* 0x0000000203247825 */ /* 0x000fe200078e021e */
[----:B------:R-:W-:-:S03]  /*4170*/  PRMT R17, R35, 0x7632, R17 ;  /* 0x0000763223117816 */ /* 0x000fc60000000011 */
[----:B------:R0:W-:Y:S01]  /*4180*/  STG.E.U16 desc[UR4][R20.64], R19 ;  /* 0x0000001314007986 */ /* 0x0001e2000c101504 */
[----:B------:R-:W-:Y:S01]  /*4190*/  IMAD.WIDE R26, R3, 0x2, R36 ;  /* 0x00000002031a7825 */ /* 0x000fe200078e0224 */
[----:B0-----:R-:W-:-:S05]  /*41a0*/  PRMT R21, R35, 0x7610, R21 ;  /* 0x0000761023157816 */ /* 0x001fca0000000015 */
[----:B------:R0:W-:Y:S04]  /*41b0*/  STG.E.U16 desc[UR4][R22.64], R21 ;  /* 0x0000001516007986 */ /* 0x0001e8000c101504 */
[----:B------:R1:W-:Y:S04]  /*41c0*/  STG.E.U16 desc[UR4][R24.64], R17 ;  /* 0x0000001118007986 */ /* 0x0003e8000c101504 */
[----:B------:R3:W-:Y:S01]  /*41d0*/  STG.E.U16 desc[UR4][R28.64], R33 ;  /* 0x000000211c007986 */ /* 0x0007e2000c101504 */
[----:B0-----:R-:W-:Y:S01]  /*41e0*/  PRMT R23, R33, 0x7632, R23 ;  /* 0x0000763221177816 */ /* 0x001fe20000000017 */
[----:B-1----:R-:W-:-:S04]  /*41f0*/  IMAD.WIDE R16, R3, 0x2, R26 ;  /* 0x0000000203107825 */ /* 0x002fc800078e021a */
[----:B------:R0:W-:Y:S01]  /*4200*/  STG.E.U16 desc[UR4][R30.64], R23 ;  /* 0x000000171e007986 */ /* 0x0001e2000c101504 */
[----:B---3--:R-:W-:-:S03]  /*4210*/  PRMT R29, R34, 0x7632, R29 ;  /* 0x00007632221d7816 */ /* 0x008fc6000000001d */
[----:B------:R-:W-:Y:S01]  /*4220*/  STG.E.U16 desc[UR4][R36.64], R34 ;  /* 0x0000002224007986 */ /* 0x000fe2000c101504 */
[----:B------:R-:W-:-:S03]  /*4230*/  IMAD.WIDE R18, R3, 0x2, R16 ;  /* 0x0000000203127825 */ /* 0x000fc600078e0210 */
[----:B------:R1:W-:Y:S01]  /*4240*/  STG.E.U16 desc[UR4][R26.64], R29 ;  /* 0x0000001d1a007986 */ /* 0x0003e2000c101504 */
[----:B------:R-:W-:Y:S01]  /*4250*/  IMAD.WIDE R20, R3, 0x2, R18 ;  /* 0x0000000203147825 */ /* 0x000fe200078e0212 */
[----:B--2---:R-:W-:Y:S02]  /*4260*/  LOP3.LUT R35, R32, 0x3f003f, RZ, 0xc0, !PT ;  /* 0x003f003f20237812 */ /* 0x004fe400078ec0ff */
[----:B------:R-:W-:Y:S02]  /*4270*/  SHF.R.U32.HI R22, RZ, 0x6, R32 ;  /* 0x00000006ff167819 */ /* 0x000fe40000011620 */
[----:B------:R-:W-:Y:S02]  /*4280*/  LOP3.LUT R35, R35, 0x64006400, RZ, 0xfc, !PT ;  /* 0x6400640023237812 */ /* 0x000fe400078efcff */
[----:B------:R-:W-:Y:S02]  /*4290*/  LOP3.LUT R22, R22, 0x3f003f, RZ, 0xc0, !PT ;  /* 0x003f003f16167812 */ /* 0x000fe400078ec0ff */
[----:B----4-:R-:W-:Y:S01]  /*42a0*/  LOP3.LUT R28, R12, 0x3f003f, RZ, 0xc0, !PT ;  /* 0x003f003f0c1c7812 */ /* 0x010fe200078ec0ff */
[----:B------:R-:W-:Y:S01]  /*42b0*/  HADD2 R35, R35, -1056, -1056 ;  /* 0xe420e42023237430 */ /* 0x000fe20000000000 */
[----:B------:R-:W-:Y:S01]  /*42c0*/  LOP3.LUT R25, R22, 0x64006400, RZ, 0xfc, !PT ;  /* 0x6400640016197812 */ /* 0x000fe200078efcff */
[----:B0-----:R-:W-:Y:S01]  /*42d0*/  IMAD.WIDE R22, R3, 0x2, R20 ;  /* 0x0000000203167825 */ /* 0x001fe200078e0214 */
[----:B------:R-:W-:-:S02]  /*42e0*/  LOP3.LUT R30, R28, 0x64006400, RZ, 0xfc, !PT ;  /* 0x640064001c1e7812 */ /* 0x000fc400078efcff */
[----:B------:R-:W-:Y:S01]  /*42f0*/  SHF.R.U32.HI R31, RZ, 0x6, R12 ;  /* 0x00000006ff1f7819 */ /* 0x000fe2000001160c */
[----:B------:R-:W-:Y:S01]  /*4300*/  HFMA2.MMA R24, R35, R8, -RZ ;  /* 0x0000000823187235 */ /* 0x000fe200001000ff */
[----:B------:R-:W-:Y:S02]  /*4310*/  HADD2 R25, R25, -1056, -1056 ;  /* 0xe420e42019197430 */ /* 0x000fe40000000000 */
[----:B-1----:R-:W-:-:S04]  /*4320*/  IMAD.WIDE R28, R3, 0x2, R22 ;  /* 0x00000002031c7825 */ /* 0x002fc800078e0216 */
[----:B------:R-:W-:Y:S01]  /*4330*/  HADD2 R30, R30, -1056, -1056 ;  /* 0xe420e4201e1e7430 */ /* 0x000fe20000000000 */
[----:B------:R-:W-:Y:S02]  /*4340*/  LOP3.LUT R31, R31, 0x3f003f, RZ, 0xc0, !PT ;  /* 0x003f003f1f1f7812 */ /* 0x000fe400078ec0ff */
[----:B------:R-:W-:Y:S02]  /*4350*/  LOP3.LUT R26, R13, 0x3f003f, RZ, 0xc0, !PT ;  /* 0x003f003f0d1a7812 */ /* 0x000fe400078ec0ff */
[----:B------:R-:W-:Y:S01]  /*4360*/  LOP3.LUT R31, R31, 0x64006400, RZ, 0xfc, !PT ;  /* 0x640064001f1f7812 */ /* 0x000fe200078efcff */
[----:B------:R-:W-:Y:S01]  /*4370*/  HFMA2.MMA R30, R30, R8, -RZ ;  /* 0x000000081e1e7235 */ /* 0x000fe200001000ff */
[C---:B------:R-:W-:Y:S02]  /*4380*/  PRMT R33, R24.reuse, 0x7610, R33 ;  /* 0x0000761018217816 */ /* 0x040fe40000000021 */
[----:B------:R-:W-:Y:S01]  /*4390*/  PRMT R27, R24, 0x7632, R27 ;  /* 0x00007632181b7816 */ /* 0x000fe2000000001b */
[----:B------:R-:W-:Y:S01]  /*43a0*/  HADD2 R31, R31, -1056, -1056 ;  /* 0xe420e4201f1f7430 */ /* 0x000fe20000000000 */
[----:B------:R-:W-:Y:S01]  /*43b0*/  LOP3.LUT R26, R26, 0x64006400, RZ, 0xfc, !PT ;  /* 0x640064001a1a7812 */ /* 0x000fe200078efcff */
[----:B------:R0:W-:Y:S01]  /*43c0*/  STG.E.U16 desc[UR4][R16.64], R33 ;  /* 0x0000002110007986 */ /* 0x0001e2000c101504 */
[----:B------:R-:W-:Y:S01]  /*43d0*/  SHF.R.U32.HI R32, RZ, 0xc, R32 ;  /* 0x0000000cff207819 */ /* 0x000fe20000011620 */
[----:B------:R-:W-:Y:S01]  /*43e0*/  HMUL2 R31, R31, R8 ;  /* 0x000000081f1f7232 */ /* 0x000fe20000000000 */
[----:B------:R-:W-:Y:S01]  /*43f0*/  SHF.R.U32.HI R12, RZ, 0xc, R12 ;  /* 0x0000000cff0c7819 */ /* 0x000fe2000001160c */
[----:B------:R1:W-:Y:S01]  /*4400*/  STG.E.U16 desc[UR4][R18.64], R27 ;  /* 0x0000001b12007986 */ /* 0x0003e2000c101504 */
[----:B------:R-:W-:Y:S01]  /*4410*/  PRMT R34, R30, 0x7610, R34 ;  /* 0x000076101e227816 */ /* 0x000fe20000000022 */
[----:B------:R-:W-:-:S02]  /*4420*/  HADD2 R26, R26, -1056, -1056 ;  /* 0xe420e4201a1a7430 */ /* 0x000fc40000000000 */
[----:B0-----:R-:W-:Y:S02]  /*4430*/  HMUL2 R17, R25, R8 ;  /* 0x0000000819117232 */ /* 0x001fe40000000000 */
[----:B------:R-:W-:Y:S01]  /*4440*/  IMAD.WIDE R24, R3, 0x2, R28 ;  /* 0x0000000203187825 */ /* 0x000fe200078e021c */
[----:B-1----:R-:W-:Y:S02]  /*4450*/  SHF.R.U32.HI R27, RZ, 0x6, R13 ;  /* 0x00000006ff1b7819 */ /* 0x002fe4000001160d */
[C---:B------:R-:W-:Y:S02]  /*4460*/  PRMT R19, R17.reuse, 0x7610, R19 ;  /* 0x0000761011137816 */ /* 0x040fe40000000013 */
[----:B------:R-:W-:Y:S01]  /*4470*/  PRMT R33, R17, 0x7632, R33 ;  /* 0x0000763211217816 */ /* 0x000fe20000000021 */
[----:B------:R-:W-:Y:S01]  /*4480*/  IMAD.WIDE R16, R3, 0x2, R24 ;  /* 0x0000000203107825 */ /* 0x000fe200078e0218 */
[----:B------:R-:W-:Y:S01]  /*4490*/  LOP3.LUT R27, R27, 0x3f003f, RZ, 0xc0, !PT ;  /* 0x003f003f1b1b7812 */ /* 0x000fe200078ec0ff */
[----:B------:R0:W-:Y:S03]  /*44a0*/  STG.E.U16 desc[UR4][R20.64], R19 ;  /* 0x0000001314007986 */ /* 0x0001e6000c101504 */
[----:B------:R-:W-:Y:S01]  /*44b0*/  LOP3.LUT R27, R27, 0x64006400, RZ, 0xfc, !PT ;  /* 0x640064001b1b7812 */ /* 0x000fe200078efcff */
[----:B------:R-:W-:Y:S04]  /*44c0*/  STG.E.U16 desc[UR4][R22.64], R33 ;  /* 0x0000002116007986 */ /* 0x000fe8000c101504 */
[----:B------:R1:W-:Y:S01]  /*44d0*/  STG.E.U16 desc[UR4][R28.64], R34 ;  /* 0x000000221c007986 */ /* 0x0003e2000c101504 */
[----:B------:R-:W-:Y:S01]  /*44e0*/  HADD2 R27, R27, -1056, -1056 ;  /* 0xe420e4201b1b7430 */ /* 0x000fe20000000000 */
[----:B0-----:R-:W-:Y:S01]  /*44f0*/  PRMT R21, R30, 0x7632, R21 ;  /* 0x000076321e157816 */ /* 0x001fe20000000015 */
[----:B------:R-:W-:Y:S01]  /*4500*/  IMAD.WIDE R18, R3, 0x2, R16 ;  /* 0x0000000203127825 */ /* 0x000fe200078e0210 */
[----:B------:R-:W-:-:S03]  /*4510*/  SHF.R.U32.HI R30, RZ, 0x8, R13 ;  /* 0x00000008ff1e7819 */ /* 0x000fc6000001160d */
[----:B------:R0:W-:Y:S01]  /*4520*/  STG.E.U16 desc[UR4][R24.64], R21 ;  /* 0x0000001518007986 */ /* 0x0001e2000c101504 */
[----:B-1----:R-:W-:Y:S02]  /*4530*/  PRMT R28, R31, 0x7632, R28 ;  /* 0x000076321f1c7816 */ /* 0x002fe4000000001c */
[----:B------:R-:W-:-:S04]  /*4540*/  LOP3.LUT R29, R32, 0xf000f, RZ, 0xc0, !PT ;  /* 0x000f000f201d7812 */ /* 0x000fc800078ec0ff */
[----:B------:R-:W-:Y:S01]  /*4550*/  LOP3.LUT R29, R29, 0x300030, R30, 0xf8, !PT ;  /* 0x003000301d1d7812 */ /* 0x000fe200078ef81e */
[----:B0-----:R-:W-:Y:S01]  /*4560*/  IMAD.WIDE R20, R3, 0x2, R18 ;  /* 0x0000000203147825 */ /* 0x001fe200078e0212 */
[----:B------:R-:W-:Y:S02]  /*4570*/  PRMT R25, R31, 0x7610, R25 ;  /* 0x000076101f197816 */ /* 0x000fe40000000019 */
[----:B------:R-:W-:Y:S02]  /*4580*/  LOP3.LUT R31, R12, 0xf000f, RZ, 0xc0, !PT ;  /* 0x000f000f0c1f7812 */ /* 0x000fe400078ec0ff */
[----:B------:R-:W-:Y:S01]  /*4590*/  LOP3.LUT R29, R29, 0x64006400, RZ, 0xfc, !PT ;  /* 0x640064001d1d7812 */ /* 0x000fe200078efcff */
[C---:B------:R-:W-:Y:S01]  /*45a0*/  IMAD.WIDE R22, R3.reuse, 0x2, R20 ;  /* 0x0000000203167825 */ /* 0x040fe200078e0214 */
[----:B------:R0:W-:Y:S03]  /*45b0*/  STG.E.U16 desc[UR4][R16.64], R25 ;  /* 0x0000001910007986 */ /* 0x0001e6000c101504 */
[----:B------:R-:W-:Y:S01]  /*45c0*/  HADD2 R29, R29, -1056, -1056 ;  /* 0xe420e4201d1d7430 */ /* 0x000fe20000000000 */
[----:B------:R1:W-:Y:S05]  /*45d0*/  STG.E.U16 desc[UR4][R18.64], R28 ;  /* 0x0000001c12007986 */ /* 0x0003ea000c101504 */
[-C--:B------:R-:W-:Y:S01]  /*45e0*/  HFMA2.MMA R29, R29, R8.reuse, -RZ ;  /* 0x000000081d1d7235 */ /* 0x080fe200001000ff */
[----:B0-----:R-:W-:Y:S01]  /*45f0*/  IMAD.WIDE R24, R3, 0x2, R22 ;  /* 0x0000000203187825 */ /* 0x001fe200078e0216 */
[----:B-1----:R-:W-:Y:S01]  /*4600*/  HFMA2.MMA R19, R26, R8, -RZ ;  /* 0x000000081a137235 */ /* 0x002fe200001000ff */
[----:B------:R-:W-:-:S02]  /*4610*/  SHF.R.U32.HI R26, RZ, 0xa, R13 ;  /* 0x0000000aff1a7819 */ /* 0x000fc4000001160d */
[----:B------:R-:W-:Y:S02]  /*4620*/  IMAD.WIDE R12, R3, 0x2, R24 ;  /* 0x00000002030c7825 */ /* 0x000fe400078e0218 */
[----:B------:R-:W-:Y:S02]  /*4630*/  LOP3.LUT R31, R31, 0x300030, R26, 0xf8, !PT ;  /* 0x003000301f1f7812 */ /* 0x000fe400078ef81a */
[----:B------:R-:W-:Y:S01]  /*4640*/  HMUL2 R26, R27, R8 ;  /* 0x000000081b1a7232 */ /* 0x000fe20000000000 */
[----:B------:R0:W-:Y:S01]  /*4650*/  STG.E.U16 desc[UR4][R20.64], R19 ;  /* 0x0000001314007986 */ /* 0x0001e2000c101504 */
[----:B------:R-:W-:Y:S01]  /*4660*/  IMAD.WIDE R16, R3, 0x2, R12 ;  /* 0x0000000203107825 */ /* 0x000fe200078e020c */
[----:B------:R-:W-:Y:S02]  /*4670*/  LOP3.LUT R31, R31, 0x64006400, RZ, 0xfc, !PT ;  /* 0x640064001f1f7812 */ /* 0x000fe400078efcff */
[----:B------:R-:W-:-:S03]  /*4680*/  PRMT R27, R26, 0x7610, R27 ;  /* 0x000076101a1b7816 */ /* 0x000fc6000000001b */
[----:B------:R-:W-:-:S04]  /*4690*/  HADD2 R31, R31, -1056, -1056 ;  /* 0xe420e4201f1f7430 */ /* 0x000fc80000000000 */
[----:B------:R-:W-:Y:S01]  /*46a0*/  HMUL2 R31, R31, R8 ;  /* 0x000000081f1f7232 */ /* 0x000fe20000000000 */
[----:B0-----:R-:W-:Y:S01]  /*46b0*/  PRMT R21, R19, 0x7632, R21 ;  /* 0x0000763213157816 */ /* 0x001fe20000000015 */
[----:B------:R-:W-:-:S03]  /*46c0*/  IMAD.WIDE R18, R3, 0x2, R16 ;  /* 0x0000000203127825 */ /* 0x000fc600078e0210 */
[----:B------:R-:W-:Y:S01]  /*46d0*/  PRMT R28, R31, 0x7632, R28 ;  /* 0x000076321f1c7816 */ /* 0x000fe2000000001c */
[----:B------:R0:W-:Y:S04]  /*46e0*/  STG.E.U16 desc[UR4][R22.64], R21 ;  /* 0x0000001516007986 */ /* 0x0001e8000c101504 */
[----:B------:R1:W-:Y:S01]  /*46f0*/  STG.E.U16 desc[UR4][R24.64], R27 ;  /* 0x0000001b18007986 */ /* 0x0003e2000c101504 */
[----:B0-----:R-:W-:Y:S01]  /*4700*/  IMAD.WIDE R20, R3, 0x2, R18 ;  /* 0x0000000203147825 */ /* 0x001fe200078e0212 */
[----:B------:R-:W-:Y:S02]  /*4710*/  PRMT R23, R26, 0x7632, R23 ;  /* 0x000076321a177816 */ /* 0x000fe40000000017 */
[----:B-1----:R-:W-:Y:S01]  /*4720*/  PRMT R25, R29, 0x7632, R25 ;  /* 0x000076321d197816 */ /* 0x002fe20000000019 */
[----:B------:R-:W-:-:S02]  /*4730*/  IMAD.WIDE R26, R3, 0x2, R20 ;  /* 0x00000002031a7825 */ /* 0x000fc400078e0214 */
[----:B------:R1:W-:Y:S04]  /*4740*/  STG.E.U16 desc[UR4][R12.64], R23 ;  /* 0x000000170c007986 */ /* 0x0003e8000c101504 */
[----:B------:R1:W-:Y:S04]  /*4750*/  STG.E.U16 desc[UR4][R16.64], R29 ;  /* 0x0000001d10007986 */ /* 0x0003e8000c101504 */
[----:B------:R1:W-:Y:S04]  /*4760*/  STG.E.U16 desc[UR4][R18.64], R25 ;  /* 0x0000001912007986 */ /* 0x0003e8000c101504 */
[----:B------:R1:W-:Y:S04]  /*4770*/  STG.E.U16 desc[UR4][R20.64], R31 ;  /* 0x0000001f14007986 */ /* 0x0003e8000c101504 */
[----:B------:R1:W-:Y:S02]  /*4780*/  STG.E.U16 desc[UR4][R26.64], R28 ;  /* 0x0000001c1a007986 */ /* 0x0003e4000c101504 */
.L_x_16:
[----:B------:R-:W-:Y:S02]  /*4790*/  VIADD R0, R0, 0x20 ;  /* 0x0000002000007836 */ /* 0x000fe40000000000 */
[----:B01----:R-:W-:-:S03]  /*47a0*/  IMAD.WIDE R16, R3, 0x18, R14 ;  /* 0x0000001803107825 */ /* 0x003fc600078e020e */
[C---:B------:R-:W-:Y:S01]  /*47b0*/  ISETP.GE.AND P1, PT, R0.reuse, UR7, PT ;  /* 0x0000000700007c0c */ /* 0x040fe2000bf26270 */
[----:B------:R-:W-:Y:S01]  /*47c0*/  VIADD R9, R9, 0x20 ;  /* 0x0000002009097836 */ /* 0x000fe20000000000 */
[----:B------:R-:W-:-:S13]  /*47d0*/  ISETP.LT.AND P2, PT, R0, R7, PT ;  /* 0x000000070000720c */ /* 0x000fda0003f41270 */
[----:B------:R-:W-:Y:S05]  /*47e0*/  @!P1 BRA P2, `(.L_x_17) ;  /* 0xffffffe400709947 */ /* 0x000fea000103ffff */
.L_x_13:
[C---:B------:R-:W-:Y:S01]  /*47f0*/  ISETP.GE.AND P1, PT, R0.reuse, R7, PT ;  /* 0x000000070000720c */ /* 0x040fe20003f26270 */
[----:B------:R-:W-:Y:S01]  /*4800*/  ULDC UR6, c[0x0][0x258] ;  /* 0x0000960000067ab9 */ /* 0x000fe20000000800 */
[----:B------:R-:W-:Y:S02]  /*4810*/  ULDC UR7, c[0x0][0x258] ;  /* 0x0000960000077ab9 */ /* 0x000fe40000000800 */
[----:B------:R-:W-:Y:S01]  /*4820*/  ISETP.GE.OR P1, PT, R0, UR6, P1 ;  /* 0x0000000600007c0c */ /* 0x000fe20008f26670 */
[----:B------:R-:W-:-:S12]  /*4830*/  ULDC UR6, c[0x0][0x23c] ;  /* 0x00008f0000067ab9 */ /* 0x000fd80000000800 */
[----:B------:R-:W-:Y:S05]  /*4840*/  @P1 BRA `(.L_x_18) ;  /* 0x0000001400b81947 */ /* 0x000fea0003800000 */
.L_x_22:
[----:B0-----:R-:W0:Y:S01]  /*4850*/  LDC R3, c[0x0][0x23c] ;  /* 0x00008f00ff037b82 */ /* 0x001e220000000800 */
[----:B-1----:R1:W2:Y:S01]  /*4860*/  LDG.E.CONSTANT R14, desc[UR4][R16.64] ;  /* 0x00000004100e7981 */ /* 0x0022a2000c1e9900 */
[----:B0-----:R-:W-:-:S05]  /*4870*/  IMAD.WIDE R18, R3, 0x4, R16 ;  /* 0x0000000403127825 */ /* 0x001fca00078e0210 */
[----:B------:R0:W3:Y:S01]  /*4880*/  LDG.E.CONSTANT R24, desc[UR4][R18.64] ;  /* 0x0000000412187981 */ /* 0x0000e2000c1e9900 */
[----:B------:R-:W-:-:S05]  /*4890*/  IMAD.WIDE R20, R3, 0x4, R18 ;  /* 0x0000000403147825 */ /* 0x000fca00078e0212 */
[----:B------:R-:W4:Y:S01]  /*48a0*/  LDG.E.CONSTANT R25, desc[UR4][R20.64] ;  /* 0x0000000414197981 */ /* 0x000f22000c1e9900 */
[----:B------:R-:W-:-:S05]  /*48b0*/  IMAD.WIDE R22, R3, 0x4, R20 ;  /* 0x0000000403167825 */ /* 0x000fca00078e0214 */
[----:B------:R-:W5:Y:S01]  /*48c0*/  LDG.E.CONSTANT R15, desc[UR4][R22.64] ;  /* 0x00000004160f7981 */ /* 0x000f62000c1e9900 */
[----:B-1----:R-:W-:-:S05]  /*48d0*/  IMAD.WIDE R16, R3, 0x4, R22 ;  /* 0x0000000403107825 */ /* 0x002fca00078e0216 */
[----:B------:R-:W5:Y:S01]  /*48e0*/  LDG.E.CONSTANT R12, desc[UR4][R16.64] ;  /* 0x00000004100c7981 */ /* 0x000f62000c1e9900 */
[----:B0-----:R-:W-:Y:S02]  /*48f0*/  MOV R18, 0x2800 ;  /* 0x0000280000127802 */ /* 0x001fe40000000f00 */
[----:B------:R-:W-:Y:S02]  /*4900*/  ISETP.NE.AND P1, PT, R0, R11, PT ;  /* 0x0000000b0000720c */ /* 0x000fe40003f25270 */
[----:B--2---:R-:W-:-:S04]  /*4910*/  SHF.R.U32.HI R10, RZ, 0xf, R14 ;  /* 0x0000000fff0a7819 */ /* 0x004fc8000001160e */
[----:B------:R-:W-:Y:S02]  /*4920*/  LOP3.LUT R10, R10, 0x10001, RZ, 0xc0, !PT ;  /* 0x000100010a0a7812 */ /* 0x000fe400078ec0ff */
[----:B------:R-:W-:Y:S02]  /*4930*/  LOP3.LUT R27, R14, 0x1f001f, RZ, 0xc0, !PT ;  /* 0x001f001f0e1b7812 */ /* 0x000fe400078ec0ff */
[----:B------:R-:W-:Y:S02]  /*4940*/  SHF.R.U32.HI R28, RZ, 0xa, R14 ;  /* 0x0000000aff1c7819 */ /* 0x000fe4000001160e */
[----:B---3--:R-:W-:-:S04]  /*4950*/  SHF.R.U32.HI R13, RZ, 0xe, R24 ;  /* 0x0000000eff0d7819 */ /* 0x008fc80000011618 */
[----:B------:R-:W-:Y:S02]  /*4960*/  LOP3.LUT R13, R10, 0x20002, R13, 0xf8, !PT ;  /* 0x000200020a0d7812 */ /* 0x000fe400078ef80d */
[----:B----4-:R-:W-:-:S04]  /*4970*/  SHF.R.U32.HI R10, RZ, 0xd, R25 ;  /* 0x0000000dff0a7819 */ /* 0x010fc80000011619 */
[----:B------:R-:W-:Y:S02]  /*4980*/  LOP3.LUT R13, R13, 0x40004, R10, 0xf8, !PT ;  /* 0x000400040d0d7812 */ /* 0x000fe400078ef80a */
[----:B-----5:R-:W-:-:S04]  /*4990*/  SHF.R.U32.HI R10, RZ, 0xc, R15 ;  /* 0x0000000cff0a7819 */ /* 0x020fc8000001160f */
[----:B------:R-:W-:Y:S02]  /*49a0*/  LOP3.LUT R19, R13, 0x80008, R10, 0xf8, !PT ;  /* 0x000800080d137812 */ /* 0x000fe400078ef80a */
[----:B------:R-:W-:Y:S02]  /*49b0*/  SHF.R.U32.HI R10, RZ, 0xb, R12 ;  /* 0x0000000bff0a7819 */ /* 0x000fe4000001160c */
[----:B------:R-:W-:Y:S02]  /*49c0*/  PRMT R13, R18, 0x7610, R13 ;  /* 0x00007610120d7816 */ /* 0x000fe4000000000d */
[----:B------:R-:W-:Y:S02]  /*49d0*/  LOP3.LUT R18, R14, 0x3e003e0, RZ, 0xc0, !PT ;  /* 0x03e003e00e127812 */ /* 0x000fe400078ec0ff */
[----:B------:R-:W-:Y:S02]  /*49e0*/  LOP3.LUT R10, R19, 0x100010, R10, 0xf8, !PT ;  /* 0x00100010130a7812 */ /* 0x000fe400078ef80a */
[----:B------:R-:W-:-:S02]  /*49f0*/  LOP3.LUT R14, R24, 0x3e003e0, RZ, 0xc0, !PT ;  /* 0x03e003e0180e7812 */ /* 0x000fc400078ec0ff */
[----:B------:R-:W-:Y:S02]  /*4a00*/  LOP3.LUT R19, R25, 0x3e003e0, RZ, 0xc0, !PT ;  /* 0x03e003e019137812 */ /* 0x000fe400078ec0ff */
[----:B------:R-:W-:Y:S02]  /*4a10*/  LOP3.LUT R21, R15, 0x3e003e0, RZ, 0xc0, !PT ;  /* 0x03e003e00f157812 */ /* 0x000fe400078ec0ff */
[----:B------:R-:W-:Y:S02]  /*4a20*/  LOP3.LUT R23, R12, 0x3e003e0, RZ, 0xc0, !PT ;  /* 0x03e003e00c177812 */ /* 0x000fe400078ec0ff */
[----:B------:R-:W-:Y:S02]  /*4a30*/  LOP3.LUT R14, R14, 0x64006400, RZ, 0xfc, !PT ;  /* 0x640064000e0e7812 */ /* 0x000fe400078efcff */
[----:B------:R-:W-:Y:S02]  /*4a40*/  LOP3.LUT R18, R18, 0x64006400, RZ, 0xfc, !PT ;  /* 0x6400640012127812 */ /* 0x000fe400078efcff */
[----:B------:R-:W-:-:S02]  /*4a50*/  LOP3.LUT R20, R19, 0x64006400, RZ, 0xfc, !PT ;  /* 0x6400640013147812 */ /* 0x000fc400078efcff */
[----:B------:R-:W-:Y:S02]  /*4a60*/  LOP3.LUT R22, R21, 0x64006400, RZ, 0xfc, !PT ;  /* 0x6400640015167812 */ /* 0x000fe400078efcff */
[----:B------:R-:W-:Y:S01]  /*4a70*/  LOP3.LUT R26, R23, 0x64006400, RZ, 0xfc, !PT ;  /* 0x64006400171a7812 */ /* 0x000fe200078efcff */
[-C--:B------:R-:W-:Y:S02]  /*4a80*/  HFMA2 R35, R14, R13.reuse.H0_H0, -48, -48 ;  /* 0xd200d2000e237431 */ /* 0x080fe4000004000d */
[-C--:B------:R-:W-:Y:S02]  /*4a90*/  HFMA2 R37, R18, R13.reuse.H0_H0, -48, -48 ;  /* 0xd200d20012257431 */ /* 0x080fe4000004000d */
[-C--:B------:R-:W-:Y:S02]  /*4aa0*/  HFMA2 R33, R20, R13.reuse.H0_H0, -48, -48 ;  /* 0xd200d20014217431 */ /* 0x080fe4000004000d */
[-C--:B------:R-:W-:Y:S01]  /*4ab0*/  HFMA2 R14, R22, R13.reuse.H0_H0, -48, -48 ;  /* 0xd200d200160e7431 */ /* 0x080fe2000004000d */
[----:B------:R-:W-:Y:S01]  /*4ac0*/  LOP3.LUT R27, R27, 0x64006400, RZ, 0xfc, !PT ;  /* 0x640064001b1b7812 */ /* 0x000fe200078efcff */
[----:B------:R-:W-:Y:S01]  /*4ad0*/  HFMA2 R13, R26, R13.H0_H0, -48, -48 ;  /* 0xd200d2001a0d7431 */ /* 0x000fe2000004000d */
[----:B------:R-:W-:-:S02]  /*4ae0*/  LOP3.LUT R28, R28, 0x1f001f, RZ, 0xc0, !PT ;  /* 0x001f001f1c1c7812 */ /* 0x000fc400078ec0ff */
[----:B------:R-:W-:Y:S01]  /*4af0*/  LOP3.LUT R26, R24, 0x1f001f, RZ, 0xc0, !PT ;  /* 0x001f001f181a7812 */ /* 0x000fe200078ec0ff */
[----:B------:R-:W-:Y:S06]  /*4b00*/  @P1 BRA `(.L_x_19) ;  /* 0x0000000000581947 */ /* 0x000fec0003800000 */
[----:B------:R-:W0:Y:S01]  /*4b10*/  LDC.64 R18, c[0x0][0x220] ;  /* 0x00008800ff127b82 */ /* 0x000e220000000a00 */
[----:B------:R-:W-:-:S04]  /*4b20*/  VIADD R4, R4, 0x1 ;  /* 0x0000000104047836 */ /* 0x000fc80000000000 */
[----:B------:R-:W-:-:S03]  /*4b30*/  IMAD R8, R4, UR6, RZ ;  /* 0x0000000604087c24 */ /* 0x000fc6000f8e02ff */
[----:B------:R-:W1:Y:S02]  /*4b40*/  LDC.64 R20, c[0x0][0x230] ;  /* 0x00008c00ff147b82 */ /* 0x000e640000000a00 */
        /* <DEDUP_REMOVED lines=16> */
[----:B---3--:R-:W-:Y:S01]  /*4c50*/  IADD3 R11, R21, R0, RZ ;  /* 0x00000000150b7210 */ /* 0x008fe20007ffe0ff */
[----:B----4-:R-:W-:-:S07]  /*4c60*/  HMUL2 R8, R23.H0_H0, R18.H0_H0 ;  /* 0x2000001217087232 */ /* 0x010fce0000000800 */
.L_x_19:
[----:B------:R-:W-:Y:S01]  /*4c70*/  SHF.R.U32.HI R24, RZ, 0xa, R24 ;  /* 0x0000000aff187819 */ /* 0x000fe20000011618 */
[----:B------:R-:W-:Y:S01]  /*4c80*/  HADD2 R22, R27, -1040, -1040 ;  /* 0xe410e4101b167430 */ /* 0x000fe20000000000 */
[----:B------:R-:W-:Y:S01]  /*4c90*/  LOP3.LUT R20, R15, 0x1f001f, RZ, 0xc0, !PT ;  /* 0x001f001f0f147812 */ /* 0x000fe200078ec0ff */
[-C--:B------:R-:W-:Y:S01]  /*4ca0*/  HFMA2.MMA R35, R35, R8.reuse, -RZ ;  /* 0x0000000823237235 */ /* 0x080fe200001000ff */
[----:B------:R-:W-:Y:S01]  /*4cb0*/  LOP3.LUT R18, R24, 0x1f001f, RZ, 0xc0, !PT ;  /* 0x001f001f18127812 */ /* 0x000fe200078ec0ff */
[-C--:B------:R-:W-:Y:S01]  /*4cc0*/  HFMA2.MMA R14, R14, R8.reuse, -RZ ;  /* 0x000000080e0e7235 */ /* 0x080fe200001000ff */
[----:B------:R-:W-:Y:S01]  /*4cd0*/  LOP3.LUT R19, R25, 0x1f001f, RZ, 0xc0, !PT ;  /* 0x001f001f19137812 */ /* 0x000fe200078ec0ff */
[----:B------:R-:W-:Y:S01]  /*4ce0*/  HFMA2.MMA R22, R22, R8, -RZ ;  /* 0x0000000816167235 */ /* 0x000fe200001000ff */
[----:B------:R-:W-:Y:S01]  /*4cf0*/  LOP3.LUT R18, R18, 0x64006400, RZ, 0xfc, !PT ;  /* 0x6400640012127812 */ /* 0x000fe200078efcff */
[-C--:B------:R-:W-:Y:S01]  /*4d00*/  HMUL2 R37, R37, R8.reuse ;  /* 0x0000000825257232 */ /* 0x080fe20000000000 */
[----:B------:R-:W-:Y:S01]  /*4d10*/  SHF.R.U32.HI R15, RZ, 0xa, R15 ;  /* 0x0000000aff0f7819 */ /* 0x000fe2000001160f */
[-C--:B------:R-:W-:Y:S01]  /*4d20*/  HMUL2 R33, R33, R8.reuse ;  /* 0x0000000821217232 */ /* 0x080fe20000000000 */
[----:B------:R-:W-:Y:S01]  /*4d30*/  SHF.R.U32.HI R25, RZ, 0xa, R25 ;  /* 0x0000000aff197819 */ /* 0x000fe20000011619 */
[----:B------:R-:W-:Y:S01]  /*4d40*/  HADD2 R34, R18, -1040, -1040 ;  /* 0xe410e41012227430 */ /* 0x000fe20000000000 */
[----:B------:R-:W-:Y:S01]  /*4d50*/  LOP3.LUT R18, R12, 0x1f001f, RZ, 0xc0, !PT ;  /* 0x001f001f0c127812 */ /* 0x000fe200078ec0ff */
[-C--:B------:R-:W-:Y:S01]  /*4d60*/  HMUL2 R13, R13, R8.reuse ;  /* 0x000000080d0d7232 */ /* 0x080fe20000000000 */
[----:B------:R-:W-:Y:S01]  /*4d70*/  SHF.R.U32.HI R12, RZ, 0xa, R12 ;  /* 0x0000000aff0c7819 */ /* 0x000fe2000001160c */
[----:B------:R-:W-:Y:S01]  /*4d80*/  HMUL2 R34, R34, R8 ;  /* 0x0000000822227232 */ /* 0x000fe20000000000 */
[----:B------:R-:W-:-:S02]  /*4d90*/  LOP3.LUT R15, R15, 0x1f001f, RZ, 0xc0, !PT ;  /* 0x001f001f0f0f7812 */ /* 0x000fc400078ec0ff */
[----:B------:R-:W-:Y:S02]  /*4da0*/  LOP3.LUT R25, R25, 0x1f001f, RZ, 0xc0, !PT ;  /* 0x001f001f19197812 */ /* 0x000fe400078ec0ff */
[----:B------:R-:W-:Y:S02]  /*4db0*/  LOP3.LUT R12, R12, 0x1f001f, RZ, 0xc0, !PT ;  /* 0x001f001f0c0c7812 */ /* 0x000fe400078ec0ff */
[----:B------:R-:W-:Y:S02]  /*4dc0*/  LOP3.LUT R28, R28, 0x64006400, RZ, 0xfc, !PT ;  /* 0x640064001c1c7812 */ /* 0x000fe400078efcff */
        /* <DEDUP_REMOVED lines=15> */
[-C--:B------:R-:W-:Y:S01]  /*4ec0*/  HFMA2.MMA R32, R32, R8.reuse, -RZ ;  /* 0x0000000820207235 */ /* 0x080fe200001000ff */
[----:B------:R-:W-:Y:S01]  /*4ed0*/  HADD2 R30, R20, -1040, -1040 ;  /* 0xe410e410141e7430 */ /* 0x000fe20000000000 */
[-C--:B------:R-:W-:Y:S01]  /*4ee0*/  HFMA2.MMA R29, R29, R8.reuse, -RZ ;  /* 0x000000081d1d7235 */ /* 0x080fe200001000ff */
[----:B------:R-:W-:Y:S01]  /*4ef0*/  HADD2 R10, R10, -1040, -1040 ;  /* 0xe410e4100a0a7430 */ /* 0x000fe20000000000 */
[-C--:B------:R-:W-:Y:S01]  /*4f00*/  HFMA2.MMA R31, R31, R8.reuse, -RZ ;  /* 0x000000081f1f7235 */ /* 0x080fe200001000ff */
[-C--:B------:R-:W-:Y:S01]  /*4f10*/  HMUL2 R36, R36, R8.reuse ;  /* 0x0000000824247232 */ /* 0x080fe20000000000 */
[-C--:B------:R-:W-:Y:S01]  /*4f20*/  HFMA2.MMA R15, R15, R8.reuse, -RZ ;  /* 0x000000080f0f7235 */ /* 0x080fe200001000ff */
[-C--:B------:R-:W-:Y:S01]  /*4f30*/  HMUL2 R30, R30, R8.reuse ;  /* 0x000000081e1e7232 */ /* 0x080fe20000000000 */
[----:B------:R-:W-:Y:S01]  /*4f40*/  HFMA2.MMA R12, R12, R8, -RZ ;  /* 0x000000080c0c7235 */ /* 0x000fe200001000ff */
[----:B------:R-:W-:-:S02]  /*4f50*/  HMUL2 R28, R28, R8 ;  /* 0x000000081c1c7232 */ /* 0x000fc40000000000 */
[----:B------:R-:W-:Y:S01]  /*4f60*/  HMUL2 R10, R10, R8 ;  /* 0x000000080a0a7232 */ /* 0x000fe20000000000 */
[----:B------:R-:W-:Y:S07]  /*4f70*/  @!P0 BRA `(.L_x_20) ;  /* 0x00000008006c8947 */ /* 0x000fee0003800000 */
[----:B------:R-:W0:Y:S01]  /*4f80*/  S2R R19, SR_CgaCtaId ;  /* 0x0000000000137919 */ /* 0x000e220000008800 */
[----:B------:R-:W-:Y:S02]  /*4f90*/  MOV R18, 0x400 ;  /* 0x0000040000127802 */ /* 0x000fe40000000f00 */
[----:B------:R-:W-:Y:S02]  /*4fa0*/  PRMT R25, R22, 0x7610, R25 ;  /* 0x0000761016197816 */ /* 0x000fe40000000019 */
[----:B0-----:R-:W-:-:S05]  /*4fb0*/  LEA R18, R19, R18, 0x18 ;  /* 0x0000001213127211 */ /* 0x001fca00078ec0ff */
[----:B------:R-:W-:Y:S02]  /*4fc0*/  IMAD R26, R9, 0x2, R18 ;  /* 0x00000002091a7824 */ /* 0x000fe400078e0212 */
[----:B------:R-:W0:Y:S03]  /*4fd0*/  LDC.64 R18, c[0x0][0x248] ;  /* 0x00009200ff127b82 */ /* 0x000e260000000a00 */
[----:B------:R-:W1:Y:S04]  /*4fe0*/  LDS.U16 R20, [R26] ;  /* 0x000000001a147984 */ /* 0x000e680000000400 */
[----:B------:R-:W2:Y:S04]  /*4ff0*/  LDS.U16 R23, [R26+0x2] ;  /* 0x000002001a177984 */ /* 0x000ea80000000400 */
[----:B------:R-:W3:Y:S01]  /*5000*/  LDS.U16 R27, [R26+0x4] ;  /* 0x000004001a1b7984 */ /* 0x000ee20000000400 */
[----:B-1----:R-:W-:-:S04]  /*5010*/  IMAD R21, R20, R3, R2 ;  /* 0x0000000314157224 */ /* 0x002fc800078e0202 */
[----:B0-----:R-:W-:-:S04]  /*5020*/  IMAD.WIDE R20, R21, 0x2, R18 ;  /* 0x0000000215147825 */ /* 0x001fc800078e0212 */
[----:B--2---:R-:W-:Y:S01]  /*5030*/  IMAD R23, R23, R3, R2 ;  /* 0x0000000317177224 */ /* 0x004fe200078e0202 */
[----:B------:R0:W-:Y:S04]  /*5040*/  STG.E.U16 desc[UR4][R20.64], R25 ;  /* 0x0000001914007986 */ /* 0x0001e8000c101504 */
[----:B------:R-:W1:Y:S01]  /*5050*/  LDS.U16 R20, [R26+0x6] ;  /* 0x000006001a147984 */ /* 0x000e620000000400 */
[----:B0-----:R-:W-:Y:S01]  /*5060*/  PRMT R21, R22, 0x7632, R21 ;  /* 0x0000763216157816 */ /* 0x001fe20000000015 */
[----:B------:R-:W-:-:S04]  /*5070*/  IMAD.WIDE R24, R23, 0x2, R18 ;  /* 0x0000000217187825 */ /* 0x000fc800078e0212 */
[----:B---3--:R-:W-:Y:S01]  /*5080*/  IMAD R23, R27, R3, R2 ;  /* 0x000000031b177224 */ /* 0x008fe200078e0202 */
[----:B------:R-:W-:Y:S03]  /*5090*/  STG.E.U16 desc[UR4][R24.64], R21 ;  /* 0x0000001518007986 */ /* 0x000fe6000c101504 */
[----:B------:R-:W-:Y:S01]  /*50a0*/  IMAD.WIDE R22, R23, 0x2, R18 ;  /* 0x0000000217167825 */ /* 0x000fe200078e0212 */
[----:B------:R-:W0:Y:S04]  /*50b0*/  LDS.U16 R24, [R26+0x8] ;  /* 0x000008001a187984 */ /* 0x000e280000000400 */
[----:B------:R2:W-:Y:S04]  /*50c0*/  STG.E.U16 desc[UR4][R22.64], R37 ;  /* 0x0000002516007986 */ /* 0x0005e8000c101504 */
[----:B------:R-:W3:Y:S04]  /*50d0*/  LDS.U16 R22, [R26+0xa] ;  /* 0x00000a001a167984 */ /* 0x000ee80000000400 */
[----:B------:R-:W4:Y:S01]  /*50e0*/  LDS.U16 R27, [R26+0xe] ;  /* 0x00000e001a1b7984 */ /* 0x000f220000000400 */
[----:B--2---:R-:W-:-:S03]  /*50f0*/  PRMT R23, R37, 0x7632, R23 ;  /* 0x0000763225177816 */ /* 0x004fc60000000017 */
[----:B------:R-:W2:Y:S01]  /*5100*/  LDS.U16 R37, [R26+0xc] ;  /* 0x00000c001a257984 */ /* 0x000ea20000000400 */
[----:B-1----:R-:W-:-:S04]  /*5110*/  IMAD R21, R20, R3, R2 ;  /* 0x0000000314157224 */ /* 0x002fc800078e0202 */
[----:B------:R-:W-:-:S05]  /*5120*/  IMAD.WIDE R20, R21, 0x2, R18 ;  /* 0x0000000215147825 */ /* 0x000fca00078e0212 */
[----:B------:R1:W-:Y:S01]  /*5130*/  STG.E.U16 desc[UR4][R20.64], R23 ;  /* 0x0000001714007986 */ /* 0x0003e2000c101504 */
[----:B0-----:R-:W-:-:S04]  /*5140*/  IMAD R25, R24, R3, R2 ;  /* 0x0000000318197224 */ /* 0x001fc800078e0202 */
[----:B-1----:R-:W-:-:S04]  /*5150*/  IMAD.WIDE R20, R25, 0x2, R18 ;  /* 0x0000000219147825 */ /* 0x002fc800078e0212 */
[-C--:B---3--:R-:W-:Y:S01]  /*5160*/  IMAD R25, R22, R3.reuse, R2 ;  /* 0x0000000316197224 */ /* 0x088fe200078e0202 */
[----:B------:R0:W-:Y:S03]  /*5170*/  STG.E.U16 desc[UR4][R20.64], R32 ;  /* 0x0000002014007986 */ /* 0x0001e6000c101504 */
[----:B------:R-:W-:Y:S01]  /*5180*/  IMAD.WIDE R24, R25, 0x2, R18 ;  /* 0x0000000219187825 */ /* 0x000fe200078e0212 */
[----:B------:R-:W1:Y:S03]  /*5190*/  LDS.U16 R20, [R26+0x10] ;  /* 0x000010001a147984 */ /* 0x000e660000000400 */
[-CC-:B----4-:R-:W-:Y:S02]  /*51a0*/  IMAD R27, R27, R3.reuse, R2.reuse ;  /* 0x000000031b1b7224 */ /* 0x190fe400078e0202 */
[----:B--2---:R-:W-:Y:S01]  /*51b0*/  IMAD R23, R37, R3, R2 ;  /* 0x0000000325177224 */ /* 0x004fe200078e0202 */
[----:B0-----:R-:W-:-:S03]  /*51c0*/  PRMT R21, R32, 0x7632, R21 ;  /* 0x0000763220157816 */ /* 0x001fc60000000015 */
[----:B------:R-:W-:Y:S01]  /*51d0*/  IMAD.WIDE R22, R23, 0x2, R18 ;  /* 0x0000000217167825 */ /* 0x000fe200078e0212 */
[----:B------:R-:W0:Y:S04]  /*51e0*/  LDS.U16 R32, [R26+0x12] ;  /* 0x000012001a207984 */ /* 0x000e280000000400 */
[----:B------:R2:W-:Y:S02]  /*51f0*/  STG.E.U16 desc[UR4][R24.64], R21 ;  /* 0x0000001518007986 */ /* 0x0005e4000c101504 */
[----:B--2---:R-:W-:-:S05]  /*5200*/  PRMT R25, R36, 0x7610, R25 ;  /* 0x0000761024197816 */ /* 0x004fca0000000019 */
[----:B------:R2:W-:Y:S04]  /*5210*/  STG.E.U16 desc[UR4][R22.64], R25 ;  /* 0x0000001916007986 */ /* 0x0005e8000c101504 */
[----:B------:R-:W3:Y:S01]  /*5220*/  LDS.U16 R22, [R26+0x14] ;  /* 0x000014001a167984 */ /* 0x000ee20000000400 */
[----:B-1----:R-:W-:Y:S01]  /*5230*/  IMAD R21, R20, R3, R2 ;  /* 0x0000000314157224 */ /* 0x002fe200078e0202 */
[----:B--2---:R-:W-:Y:S01]  /*5240*/  PRMT R23, R36, 0x7632, R23 ;  /* 0x0000763224177816 */ /* 0x004fe20000000017 */
[--C-:B------:R-:W-:Y:S02]  /*5250*/  IMAD.WIDE R36, R27, 0x2, R18.reuse ;  /* 0x000000021b247825 */ /* 0x100fe400078e0212 */
[----:B------:R-:W1:Y:S02]  /*5260*/  LDS.U16 R27, [R26+0x16] ;  /* 0x000016001a1b7984 */ /* 0x000e640000000400 */
[----:B------:R-:W-:-:S02]  /*5270*/  IMAD.WIDE R20, R21, 0x2, R18 ;  /* 0x0000000215147825 */ /* 0x000fc400078e0212 */
[----:B------:R-:W-:Y:S02]  /*5280*/  STG.E.U16 desc[UR4][R36.64], R23 ;  /* 0x0000001724007986 */ /* 0x000fe4000c101504 */
[----:B0-----:R-:W-:Y:S02]  /*5290*/  IMAD R25, R32, R3, R2 ;  /* 0x0000000320197224 */ /* 0x001fe400078e0202 */
[----:B------:R0:W-:Y:S02]  /*52a0*/  STG.E.U16 desc[UR4][R20.64], R35 ;  /* 0x0000002314007986 */ /* 0x0001e4000c101504 */
[----:B------:R-:W-:Y:S02]  /*52b0*/  IMAD.WIDE R24, R25, 0x2, R18 ;  /* 0x0000000219187825 */ /* 0x000fe400078e0212 */
[----:B------:R-:W2:Y:S04]  /*52c0*/  LDS.U16 R20, [R26+0x18] ;  /* 0x000018001a147984 */ /* 0x000ea80000000400 */
[----:B------:R-:W4:Y:S01]  /*52d0*/  LDS.U16 R32, [R26+0x1a] ;  /* 0x00001a001a207984 */ /* 0x000f220000000400 */
[----:B0-----:R-:W-:-:S03]  /*52e0*/  PRMT R21, R35, 0x7632, R21 ;  /* 0x0000763223157816 */ /* 0x001fc60000000015 */
[----:B------:R-:W0:Y:S04]  /*52f0*/  LDS.U16 R37, [R26+0x1c] ;  /* 0x00001c001a257984 */ /* 0x000e280000000400 */
[----:B------:R-:W5:Y:S01]  /*5300*/  LDS.U16 R36, [R26+0x1e] ;  /* 0x00001e001a247984 */ /* 0x000f620000000400 */
[----:B---3--:R-:W-:-:S03]  /*5310*/  IMAD R23, R22, R3, R2 ;  /* 0x0000000316177224 */ /* 0x008fc600078e0202 */
[----:B------:R2:W-:Y:S01]  /*5320*/  STG.E.U16 desc[UR4][R24.64], R21 ;  /* 0x0000001518007986 */ /* 0x0005e2000c101504 */
[----:B------:R-:W-:-:S03]  /*5330*/  IMAD.WIDE R22, R23, 0x2, R18 ;  /* 0x0000000217167825 */ /* 0x000fc600078e0212 */
[----:B------:R-:W3:Y:S04]  /*5340*/  LDS.U16 R24, [R26+0x20] ;  /* 0x000020001a187984 */ /* 0x000ee80000000400 */
[----:B------:R-:W3:Y:S01]  /*5350*/  LDS.U16 R25, [R26+0x22] ;  /* 0x000022001a197984 */ /* 0x000ee20000000400 */
[----:B-1----:R-:W-:-:S03]  /*5360*/  IMAD R27, R27, R3, R2 ;  /* 0x000000031b1b7224 */ /* 0x002fc600078e0202 */
[----:B------:R1:W-:Y:S01]  /*5370*/  STG.E.U16 desc[UR4][R22.64], R34 ;  /* 0x0000002216007986 */ /* 0x0003e2000c101504 */
[-C--:B--2---:R-:W-:Y:S01]  /*5380*/  IMAD R21, R20, R3.reuse, R2 ;  /* 0x0000000314157224 */ /* 0x084fe200078e0202 */
[----:B-1----:R-:W-:Y:S01]  /*5390*/  PRMT R22, R34, 0x7632, R22 ;  /* 0x0000763222167816 */ /* 0x002fe20000000016 */
[--C-:B------:R-:W-:Y:S02]  /*53a0*/  IMAD.WIDE R34, R27, 0x2, R18.reuse ;  /* 0x000000021b227825 */ /* 0x100fe400078e0212 */
[----:B------:R-:W1:Y:S02]  /*53b0*/  LDS.U16 R27, [R26+0x24] ;  /* 0x000024001a1b7984 */ /* 0x000e640000000400 */
[----:B------:R-:W-:Y:S02]  /*53c0*/  IMAD.WIDE R20, R21, 0x2, R18 ;  /* 0x0000000215147825 */ /* 0x000fe400078e0212 */
[----:B------:R2:W-:Y:S02]  /*53d0*/  STG.E.U16 desc[UR4][R34.64], R22 ;  /* 0x0000001622007986 */ /* 0x0005e4000c101504 */
[----:B----4-:R-:W-:-:S02]  /*53e0*/  IMAD R23, R32, R3, R2 ;  /* 0x0000000320177224 */ /* 0x010fc400078e0202 */
[----:B------:R4:W-:Y:S01]  /*53f0*/  STG.E.U16 desc[UR4][R20.64], R29 ;  /* 0x0000001d14007986 */ /* 0x0009e2000c101504 */
[----:B0-----:R-:W-:-:S03]  /*5400*/  IMAD R37, R37, R3, R2 ;  /* 0x0000000325257224 */ /* 0x001fc600078e0202 */
[----:B------:R-:W-:Y:S01]  /*5410*/  LDS.U16 R34, [R26+0x26] ;  /* 0x000026001a227984 */ /* 0x000fe20000000400 */
[----:B--2---:R-:W-:Y:S01]  /*5420*/  IMAD.WIDE R22, R23, 0x2, R18 ;  /* 0x0000000217167825 */ /* 0x004fe200078e0212 */
[----:B----4-:R-:W-:-:S03]  /*5430*/  PRMT R21, R29, 0x7632, R21 ;  /* 0x000076321d157816 */ /* 0x010fc60000000015 */
[----:B-----5:R-:W-:Y:S01]  /*5440*/  IMAD R35, R36, R3, R2 ;  /* 0x0000000324237224 */ /* 0x020fe200078e0202 */
[----:B------:R-:W0:Y:S01]  /*5450*/  LDS.U16 R29, [R26+0x28] ;  /* 0x000028001a1d7984 */ /* 0x000e220000000400 */
[----:B------:R-:W-:-:S03]  /*5460*/  PRMT R36, R33, 0x7632, R36 ;  /* 0x0000763221247816 */ /* 0x000fc60000000024 */
[----:B------:R2:W-:Y:S02]  /*5470*/  STG.E.U16 desc[UR4][R22.64], R21 ;  /* 0x0000001516007986 */ /* 0x0005e4000c101504 */
[----:B--2---:R-:W-:Y:S01]  /*5480*/  PRMT R23, R33, 0x7610, R23 ;  /* 0x0000761021177816 */ /* 0x004fe20000000017 */
[----:B------:R-:W-:-:S04]  /*5490*/  IMAD.WIDE R32, R37, 0x2, R18 ;  /* 0x0000000225207825 */ /* 0x000fc800078e0212 */
[----:B---3--:R-:W-:Y:S01]  /*54a0*/  IMAD R37, R24, R3, R2 ;  /* 0x0000000318257224 */ /* 0x008fe200078e0202 */
[----:B------:R2:W-:Y:S01]  /*54b0*/  STG.E.U16 desc[UR4][R32.64], R23 ;  /* 0x0000001720007986 */ /* 0x0005e2000c101504 */
[----:B------:R-:W-:-:S03]  /*54c0*/  IMAD.WIDE R20, R35, 0x2, R18 ;  /* 0x0000000223147825 */ /* 0x000fc600078e0212 */
[----:B------:R-:W3:Y:S01]  /*54d0*/  LDS.U16 R35, [R26+0x2a] ;  /* 0x00002a001a237984 */ /* 0x000ee20000000400 */
[----:B------:R-:W-:Y:S02]  /*54e0*/  IMAD R22, R25, R3, R2 ;  /* 0x0000000319167224 */ /* 0x000fe400078e0202 */
[--C-:B------:R-:W-:Y:S01]  /*54f0*/  IMAD.WIDE R24, R37, 0x2, R18.reuse ;  /* 0x0000000225187825 */ /* 0x100fe200078e0212 */
[----:B------:R4:W-:Y:S04]  /*5500*/  STG.E.U16 desc[UR4][R20.64], R36 ;  /* 0x0000002414007986 */ /* 0x0009e8000c101504 */
[----:B------:R-:W5:Y:S01]  /*5510*/  LDS.U16 R36, [R26+0x2c] ;  /* 0x00002c001a247984 */ /* 0x000f620000000400 */
[----:B--2---:R-:W-:-:S03]  /*5520*/  IMAD.WIDE R22, R22, 0x2, R18 ;  /* 0x0000000216167825 */ /* 0x004fc600078e0212 */
[----:B------:R1:W-:Y:S01]  /*5530*/  STG.E.U16 desc[UR4][R24.64], R31 ;  /* 0x0000001f18007986 */ /* 0x0003e2000c101504 */
[----:B----4-:R-:W-:-:S03]  /*5540*/  PRMT R21, R31, 0x7632, R21 ;  /* 0x000076321f157816 */ /* 0x010fc60000000015 */
[----:B------:R-:W2:Y:S04]  /*5550*/  LDS.U16 R32, [R26+0x2e] ;  /* 0x00002e001a207984 */ /* 0x000ea80000000400 */
[----:B------:R4:W-:Y:S01]  /*5560*/  STG.E.U16 desc[UR4][R22.64], R21 ;  /* 0x0000001516007986 */ /* 0x0009e2000c101504 */
[----:B-1----:R-:W-:-:S03]  /*5570*/  IMAD R31, R27, R3, R2 ;  /* 0x000000031b1f7224 */ /* 0x002fc600078e0202 */
[----:B------:R-:W1:Y:S01]  /*5580*/  LDS.U16 R37, [R26+0x30] ;  /* 0x000030001a257984 */ /* 0x000e620000000400 */
[C---:B------:R-:W-:Y:S01]  /*5590*/  PRMT R24, R30.reuse, 0x7632, R24 ;  /* 0x000076321e187816 */ /* 0x040fe20000000018 */
[----:B0-----:R-:W-:Y:S02]  /*55a0*/  IMAD R25, R29, R3, R2 ;  /* 0x000000031d197224 */ /* 0x001fe400078e0202 */
[----:B------:R-:W0:Y:S01]  /*55b0*/  LDS.U16 R33, [R26+0x32] ;  /* 0x000032001a217984 */ /* 0x000e220000000400 */
[----:B----4-:R-:W-:-:S03]  /*55c0*/  PRMT R23, R30, 0x7610, R23 ;  /* 0x000076101e177816 */ /* 0x010fc60000000017 */
[----:B------:R-:W4:Y:S01]  /*55d0*/  LDS.U16 R27, [R26+0x34] ;  /* 0x000034001a1b7984 */ /* 0x000f220000000400 */
[----:B------:R-:W-:-:S03]  /*55e0*/  IMAD.WIDE R30, R31, 0x2, R18 ;  /* 0x000000021f1e7825 */ /* 0x000fc600078e0212 */
[----:B------:R-:W-:Y:S01]  /*55f0*/  LDS.U16 R29, [R26+0x3c] ;  /* 0x00003c001a1d7984 */ /* 0x000fe20000000400 */
[----:B------:R-:W-:-:S03]  /*5600*/  IMAD R21, R34, R3, R2 ;  /* 0x0000000322157224 */ /* 0x000fc600078e0202 */
[----:B------:R3:W-:Y:S01]  /*5610*/  STG.E.U16 desc[UR4][R30.64], R23 ;  /* 0x000000171e007986 */ /* 0x0007e2000c101504 */
[----:B------:R-:W-:-:S03]  /*5620*/  IMAD.WIDE R20, R21, 0x2, R18 ;  /* 0x0000000215147825 */ /* 0x000fc600078e0212 */
[----:B------:R-:W4:Y:S04]  /*5630*/  LDS.U16 R31, [R26+0x36] ;  /* 0x000036001a1f7984 */ /* 0x000f280000000400 */
[----:B------:R-:W4:Y:S04]  /*5640*/  LDS.U16 R30, [R26+0x38] ;  /* 0x000038001a1e7984 */ /* 0x000f280000000400 */
[----:B------:R-:W4:Y:S01]  /*5650*/  LDS.U16 R34, [R26+0x3a] ;  /* 0x00003a001a227984 */ /* 0x000f220000000400 */
[----:B---3--:R-:W-:-:S03]  /*5660*/  IMAD.WIDE R22, R25, 0x2, R18 ;  /* 0x0000000219167825 */ /* 0x008fc600078e0212 */
[----:B------:R-:W3:Y:S01]  /*5670*/  LDS.U16 R26, [R26+0x3e] ;  /* 0x00003e001a1a7984 */ /* 0x000ee20000000400 */
[-CC-:B------:R-:W-:Y:S01]  /*5680*/  IMAD R25, R35, R3.reuse, R2.reuse ;  /* 0x0000000323197224 */ /* 0x180fe200078e0202 */
[C---:B------:R-:W-:Y:S02]  /*5690*/  PRMT R35, R15.reuse, 0x7632, R35 ;  /* 0x000076320f237816 */ /* 0x040fe40000000023 */
[----:B------:R5:W-:Y:S04]  /*56a0*/  STG.E.U16 desc[UR4][R20.64], R24 ;  /* 0x0000001814007986 */ /* 0x000be8000c101504 */
[----:B------:R2:W-:Y:S01]  /*56b0*/  STG.E.U16 desc[UR4][R22.64], R14 ;  /* 0x0000000e16007986 */ /* 0x0005e2000c101504 */
[----:B-----5:R-:W-:Y:S01]  /*56c0*/  IMAD R21, R36, R3, R2 ;  /* 0x0000000324157224 */ /* 0x020fe200078e0202 */
[----:B------:R-:W-:Y:S01]  /*56d0*/  PRMT R36, R15, 0x7610, R36 ;  /* 0x000076100f247816 */ /* 0x000fe20000000024 */
[----:B------:R-:W-:Y:S01]  /*56e0*/  IMAD.WIDE R24, R25, 0x2, R18 ;  /* 0x0000000219187825 */ /* 0x000fe200078e0212 */
[----:B--2---:R-:W-:-:S03]  /*56f0*/  PRMT R14, R14, 0x7632, R14 ;  /* 0x000076320e0e7816 */ /* 0x004fc6000000000e */
[----:B------:R-:W-:Y:S02]  /*5700*/  IMAD.WIDE R20, R21, 0x2, R18 ;  /* 0x0000000215147825 */ /* 0x000fe400078e0212 */
[----:B------:R2:W-:Y:S02]  /*5710*/  STG.E.U16 desc[UR4][R24.64], R14 ;  /* 0x0000000e18007986 */ /* 0x0005e4000c101504 */
[-CC-:B------:R-:W-:Y:S02]  /*5720*/  IMAD R15, R32, R3.reuse, R2.reuse ;  /* 0x00000003200f7224 */ /* 0x180fe400078e0202 */
[-CC-:B-1----:R-:W-:Y:S01]  /*5730*/  IMAD R23, R37, R3.reuse, R2.reuse ;  /* 0x0000000325177224 */ /* 0x182fe200078e0202 */
[----:B------:R1:W-:Y:S01]  /*5740*/  STG.E.U16 desc[UR4][R20.64], R28 ;  /* 0x0000001c14007986 */ /* 0x0003e2000c101504 */
[-CC-:B0-----:R-:W-:Y:S02]  /*5750*/  IMAD R37, R33, R3.reuse, R2.reuse ;  /* 0x0000000321257224 */ /* 0x181fe400078e0202 */
[----:B----4-:R-:W-:-:S02]  /*5760*/  IMAD R27, R27, R3, R2 ;  /* 0x000000031b1b7224 */ /* 0x010fc400078e0202 */
[----:B------:R-:W-:Y:S01]  /*5770*/  IMAD.WIDE R32, R15, 0x2, R18 ;  /* 0x000000020f207825 */ /* 0x000fe200078e0212 */
[----:B--2---:R-:W-:-:S03]  /*5780*/  PRMT R25, R28, 0x7632, R25 ;  /* 0x000076321c197816 */ /* 0x004fc60000000019 */
[----:B------:R-:W-:-:S04]  /*5790*/  IMAD.WIDE R22, R23, 0x2, R18 ;  /* 0x0000000217167825 */ /* 0x000fc800078e0212 */
[--C-:B-1----:R-:W-:Y:S01]  /*57a0*/  IMAD.WIDE R20, R37, 0x2, R18.reuse ;  /* 0x0000000225147825 */ /* 0x102fe200078e0212 */
[----:B------:R0:W-:Y:S03]  /*57b0*/  STG.E.U16 desc[UR4][R32.64], R25 ;  /* 0x0000001920007986 */ /* 0x0001e6000c101504 */
[----:B------:R-:W-:Y:S01]  /*57c0*/  IMAD.WIDE R14, R27, 0x2, R18 ;  /* 0x000000021b0e7825 */ /* 0x000fe200078e0212 */
[----:B------:R-:W-:Y:S03]  /*57d0*/  STG.E.U16 desc[UR4][R22.64], R36 ;  /* 0x0000002416007986 */ /* 0x000fe6000c101504 */
[-CC-:B------:R-:W-:Y:S01]  /*57e0*/  IMAD R31, R31, R3.reuse, R2.reuse ;  /* 0x000000031f1f7224 */ /* 0x180fe200078e0202 */
[----:B------:R-:W-:Y:S01]  /*57f0*/  STG.E.U16 desc[UR4][R20.64], R35 ;  /* 0x0000002314007986 */ /* 0x000fe2000c101504 */
[----:B------:R-:W-:-:S02]  /*5800*/  IMAD R27, R30, R3, R2 ;  /* 0x000000031e1b7224 */ /* 0x000fc400078e0202 */
[-CC-:B------:R-:W-:Y:S01]  /*5810*/  IMAD R37, R34, R3.reuse, R2.reuse ;  /* 0x0000000322257224 */ /* 0x180fe200078e0202 */
[----:B------:R1:W-:Y:S01]  /*5820*/  STG.E.U16 desc[UR4][R14.64], R13 ;  /* 0x0000000d0e007986 */ /* 0x0003e2000c101504 */
[-CC-:B------:R-:W-:Y:S02]  /*5830*/  IMAD R30, R29, R3.reuse, R2.reuse ;  /* 0x000000031d1e7224 */ /* 0x180fe400078e0202 */
[----:B---3--:R-:W-:Y:S02]  /*5840*/  IMAD R34, R26, R3, R2 ;  /* 0x000000031a227224 */ /* 0x008fe400078e0202 */
[----:B------:R-:W-:-:S04]  /*5850*/  IMAD.WIDE R28, R31, 0x2, R18 ;  /* 0x000000021f1c7825 */ /* 0x000fc800078e0212 */
[----:B0-----:R-:W-:Y:S01]  /*5860*/  IMAD.WIDE R24, R27, 0x2, R18 ;  /* 0x000000021b187825 */ /* 0x001fe200078e0212 */
[----:B-1----:R-:W-:-:S03]  /*5870*/  PRMT R14, R13, 0x7632, R14 ;  /* 0x000076320d0e7816 */ /* 0x002fc6000000000e */
[----:B------:R-:W-:Y:S01]  /*5880*/  IMAD.WIDE R26, R37, 0x2, R18 ;  /* 0x00000002251a7825 */ /* 0x000fe200078e0212 */
[----:B------:R-:W-:Y:S02]  /*5890*/  PRMT R13, R12, 0x7632, R13 ;  /* 0x000076320c0d7816 */ /* 0x000fe4000000000d */
[----:B------:R-:W-:Y:S01]  /*58a0*/  PRMT R15, R10, 0x7632, R15 ;  /* 0x000076320a0f7816 */ /* 0x000fe2000000000f */
[--C-:B------:R-:W-:Y:S01]  /*58b0*/  IMAD.WIDE R22, R30, 0x2, R18.reuse ;  /* 0x000000021e167825 */ /* 0x100fe200078e0212 */
[----:B------:R1:W-:Y:S03]  /*58c0*/  STG.E.U16 desc[UR4][R28.64], R14 ;  /* 0x0000000e1c007986 */ /* 0x0003e6000c101504 */
[----:B------:R-:W-:Y:S01]  /*58d0*/  IMAD.WIDE R18, R34, 0x2, R18 ;  /* 0x0000000222127825 */ /* 0x000fe200078e0212 */
[----:B------:R1:W-:Y:S04]  /*58e0*/  STG.E.U16 desc[UR4][R24.64], R12 ;  /* 0x0000000c18007986 */ /* 0x0003e8000c101504 */
[----:B------:R1:W-:Y:S04]  /*58f0*/  STG.E.U16 desc[UR4][R26.64], R13 ;  /* 0x0000000d1a007986 */ /* 0x0003e8000c101504 */
[----:B------:R1:W-:Y:S04]  /*5900*/  STG.E.U16 desc[UR4][R22.64], R10 ;  /* 0x0000000a16007986 */ /* 0x0003e8000c101504 */
[----:B------:R1:W-:Y:S01]  /*5910*/  STG.E.U16 desc[UR4][R18.64], R15 ;  /* 0x0000000f12007986 */ /* 0x0003e2000c101504 */
[----:B------:R-:W-:Y:S05]  /*5920*/  BRA `(.L_x_21) ;  /* 0x0000000400687947 */ /* 0x000fea0003800000 */
.L_x_20:
[----:B------:R-:W0:Y:S01]  /*5930*/  LDC.64 R26, c[0x0][0x248] ;  /* 0x00009200ff1a7b82 */ /* 0x000e220000000a00 */
[----:B------:R-:W-:Y:S01]  /*5940*/  IMAD R19, R9, R3, R2 ;  /* 0x0000000309137224 */ /* 0x000fe200078e0202 */
[----:B------:R-:W-:-:S03]  /*5950*/  PRMT R21, R22, 0x7632, R21 ;  /* 0x0000763216157816 */ /* 0x000fc60000000015 */
[----:B0-----:R-:W-:Y:S01]  /*5960*/  IMAD.WIDE R26, R19, 0x2, R26 ;  /* 0x00000002131a7825 */ /* 0x001fe200078e021a */
[----:B------:R-:W-:-:S03]  /*5970*/  PRMT R19, R22, 0x7610, R19 ;  /* 0x0000761016137816 */ /* 0x000fc60000000013 */
[C---:B------:R-:W-:Y:S02]  /*5980*/  IMAD.WIDE R24, R3.reuse, 0x2, R26 ;  /* 0x0000000203187825 */ /* 0x040fe400078e021a */
[----:B------:R0:W-:Y:S04]  /*5990*/  STG.E.U16 desc[UR4][R26.64], R19 ;  /* 0x000000131a007986 */ /* 0x0001e8000c101504 */
[----:B------:R1:W-:Y:S01]  /*59a0*/  STG.E.U16 desc[UR4][R24.64], R21 ;  /* 0x0000001518007986 */ /* 0x0003e2000c101504 */
[----:B0-----:R-:W-:Y:S01]  /*59b0*/  IMAD.WIDE R18, R3, 0x2, R24 ;  /* 0x0000000203127825 */ /* 0x001fe200078e0218 */
[----:B-1----:R-:W-:-:S04]  /*59c0*/  PRMT R25, R37, 0x7632, R25 ;  /* 0x0000763225197816 */ /* 0x002fc80000000019 */
[----:B------:R0:W-:Y:S01]  /*59d0*/  STG.E.U16 desc[UR4][R18.64], R37 ;  /* 0x0000002512007986 */ /* 0x0001e2000c101504 */
[----:B------:R-:W-:-:S05]  /*59e0*/  IMAD.WIDE R20, R3, 0x2, R18 ;  /* 0x0000000203147825 */ /* 0x000fca00078e0212 */
[----:B------:R1:W-:Y:S01]  /*59f0*/  STG.E.U16 desc[UR4][R20.64], R25 ;  /* 0x0000001914007986 */ /* 0x0003e2000c101504 */
[----:B------:R-:W-:-:S05]  /*5a00*/  IMAD.WIDE R22, R3, 0x2, R20 ;  /* 0x0000000203167825 */ /* 0x000fca00078e0214 */
[----:B------:R2:W-:Y:S01]  /*5a10*/  STG.E.U16 desc[UR4][R22.64], R32 ;  /* 0x0000002016007986 */ /* 0x0005e2000c101504 */
[----:B0-----:R-:W-:Y:S01]  /*5a20*/  IMAD.WIDE R18, R3, 0x2, R22 ;  /* 0x0000000203127825 */ /* 0x001fe200078e0216 */
[----:B-1----:R-:W-:-:S03]  /*5a30*/  PRMT R21, R32, 0x7632, R21 ;  /* 0x0000763220157816 */ /* 0x002fc60000000015 */
[C---:B------:R-:W-:Y:S02]  /*5a40*/  IMAD.WIDE R26, R3.reuse, 0x2, R18 ;  /* 0x00000002031a7825 */ /* 0x040fe400078e0212 */
[----:B------:R0:W-:Y:S01]  /*5a50*/  STG.E.U16 desc[UR4][R18.64], R21 ;  /* 0x0000001512007986 */ /* 0x0001e2000c101504 */
[----:B--2---:R-:W-:Y:S01]  /*5a60*/  PRMT R23, R36, 0x7610, R23 ;  /* 0x0000761024177816 */ /* 0x004fe20000000017 */
[----:B------:R-:W-:Y:S01]  /*5a70*/  IMAD.WIDE R24, R3, 0x2, R26 ;  /* 0x0000000203187825 */ /* 0x000fe200078e021a */
[----:B------:R-:W-:-:S03]  /*5a80*/  PRMT R32, R34, 0x7610, R32 ;  /* 0x0000761022207816 */ /* 0x000fc60000000020 */
[----:B------:R1:W-:Y:S01]  /*5a90*/  STG.E.U16 desc[UR4][R26.64], R23 ;  /* 0x000000171a007986 */ /* 0x0003e2000c101504 */
[----:B0-----:R-:W-:-:S04]  /*5aa0*/  IMAD.WIDE R20, R3, 0x2, R24 ;  /* 0x0000000203147825 */ /* 0x001fc800078e0218 */
[----:B------:R-:W-:Y:S01]  /*5ab0*/  IMAD.WIDE R18, R3, 0x2, R20 ;  /* 0x0000000203127825 */ /* 0x000fe200078e0214 */
[----:B-1----:R-:W-:-:S03]  /*5ac0*/  PRMT R27, R36, 0x7632, R27 ;  /* 0x00007632241b7816 */ /* 0x002fc6000000001b */
[C---:B------:R-:W-:Y:S02]  /*5ad0*/  IMAD.WIDE R36, R3.reuse, 0x2, R18 ;  /* 0x0000000203247825 */ /* 0x040fe400078e0212 */
[----:B------:R0:W-:Y:S04]  /*5ae0*/  STG.E.U16 desc[UR4][R24.64], R27 ;  /* 0x0000001b18007986 */ /* 0x0001e8000c101504 */
[----:B------:R1:W-:Y:S01]  /*5af0*/  STG.E.U16 desc[UR4][R20.64], R35 ;  /* 0x0000002314007986 */ /* 0x0003e2000c101504 */
[----:B------:R-:W-:Y:S01]  /*5b00*/  IMAD.WIDE R22, R3, 0x2, R36 ;  /* 0x0000000203167825 */ /* 0x000fe200078e0224 */
[----:B0-----:R-:W-:-:S03]  /*5b10*/  PRMT R25, R35, 0x7632, R25 ;  /* 0x0000763223197816 */ /* 0x001fc60000000019 */
[C---:B-1----:R-:W-:Y:S02]  /*5b20*/  IMAD.WIDE R20, R3.reuse, 0x2, R22 ;  /* 0x0000000203147825 */ /* 0x042fe400078e0216 */
[----:B------:R0:W-:Y:S04]  /*5b30*/  STG.E.U16 desc[UR4][R18.64], R25 ;  /* 0x0000001912007986 */ /* 0x0001e8000c101504 */
[----:B------:R1:W-:Y:S01]  /*5b40*/  STG.E.U16 desc[UR4][R36.64], R32 ;  /* 0x0000002024007986 */ /* 0x0003e2000c101504 */
[----:B0-----:R-:W-:Y:S01]  /*5b50*/  IMAD.WIDE R18, R3, 0x2, R20 ;  /* 0x0000000203127825 */ /* 0x001fe200078e0214 */
[----:B-1----:R-:W-:-:S03]  /*5b60*/  PRMT R37, R34, 0x7632, R37 ;  /* 0x0000763222257816 */ /* 0x002fc60000000025 */
[C---:B------:R-:W-:Y:S02]  /*5b70*/  IMAD.WIDE R26, R3.reuse, 0x2, R18 ;  /* 0x00000002031a7825 */ /* 0x040fe400078e0212 */
[----:B------:R0:W-:Y:S02]  /*5b80*/  STG.E.U16 desc[UR4][R22.64], R37 ;  /* 0x0000002516007986 */ /* 0x0001e4000c101504 */
[C---:B------:R-:W-:Y:S02]  /*5b90*/  IMAD.WIDE R24, R3.reuse, 0x2, R26 ;  /* 0x0000000203187825 */ /* 0x040fe400078e021a */
[----:B------:R1:W-:Y:S02]  /*5ba0*/  STG.E.U16 desc[UR4][R20.64], R29 ;  /* 0x0000001d14007986 */ /* 0x0003e4000c101504 */
[----:B------:R-:W-:Y:S01]  /*5bb0*/  IMAD.WIDE R34, R3, 0x2, R24 ;  /* 0x0000000203227825 */ /* 0x000fe200078e0218 */
[----:B0-----:R-:W-:-:S03]  /*5bc0*/  PRMT R23, R29, 0x7632, R23 ;  /* 0x000076321d177816 */ /* 0x001fc60000000017 */
[----:B-1----:R-:W-:Y:S02]  /*5bd0*/  IMAD.WIDE R20, R3, 0x2, R34 ;  /* 0x0000000203147825 */ /* 0x002fe400078e0222 */
[----:B------:R0:W-:Y:S01]  /*5be0*/  STG.E.U16 desc[UR4][R18.64], R23 ;  /* 0x0000001712007986 */ /* 0x0001e2000c101504 */
[----:B------:R-:W-:-:S03]  /*5bf0*/  PRMT R29, R31, 0x7632, R29 ;  /* 0x000076321f1d7816 */ /* 0x000fc6000000001d */
[----:B------:R1:W-:Y:S01]  /*5c00*/  STG.E.U16 desc[UR4][R26.64], R33 ;  /* 0x000000211a007986 */ /* 0x0003e2000c101504 */
[----:B0-----:R-:W-:Y:S01]  /*5c10*/  IMAD.WIDE R18, R3, 0x2, R20 ;  /* 0x0000000203127825 */ /* 0x001fe200078e0214 */
[----:B-1----:R-:W-:-:S03]  /*5c20*/  PRMT R27, R33, 0x7632, R27 ;  /* 0x00007632211b7816 */ /* 0x002fc6000000001b */
[C---:B------:R-:W-:Y:S02]  /*5c30*/  IMAD.WIDE R36, R3.reuse, 0x2, R18 ;  /* 0x0000000203247825 */ /* 0x040fe400078e0212 */
[----:B------:R0:W-:Y:S02]  /*5c40*/  STG.E.U16 desc[UR4][R24.64], R27 ;  /* 0x0000001b18007986 */ /* 0x0001e4000c101504 */
[C---:B------:R-:W-:Y:S02]  /*5c50*/  IMAD.WIDE R22, R3.reuse, 0x2, R36 ;  /* 0x0000000203167825 */ /* 0x040fe400078e0224 */
[----:B------:R1:W-:Y:S04]  /*5c60*/  STG.E.U16 desc[UR4][R34.64], R31 ;  /* 0x0000001f22007986 */ /* 0x0003e8000c101504 */
[----:B------:R2:W-:Y:S01]  /*5c70*/  STG.E.U16 desc[UR4][R20.64], R29 ;  /* 0x0000001d14007986 */ /* 0x0005e2000c101504 */
[----:B------:R-:W-:-:S04]  /*5c80*/  IMAD.WIDE R32, R3, 0x2, R22 ;  /* 0x0000000203207825 */ /* 0x000fc800078e0216 */
[C---:B0-----:R-:W-:Y:S01]  /*5c90*/  IMAD.WIDE R24, R3.reuse, 0x2, R32 ;  /* 0x0000000203187825 */ /* 0x041fe200078e0220 */
[C---:B-1----:R-:W-:Y:S02]  /*5ca0*/  PRMT R35, R30.reuse, 0x7610, R35 ;  /* 0x000076101e237816 */ /* 0x042fe40000000023 */
[----:B--2---:R-:W-:Y:S01]  /*5cb0*/  PRMT R29, R30, 0x7632, R29 ;  /* 0x000076321e1d7816 */ /* 0x004fe2000000001d */
[C---:B------:R-:W-:Y:S02]  /*5cc0*/  IMAD.WIDE R20, R3.reuse, 0x2, R24 ;  /* 0x0000000203147825 */ /* 0x040fe400078e0218 */
[----:B------:R0:W-:Y:S04]  /*5cd0*/  STG.E.U16 desc[UR4][R18.64], R35 ;  /* 0x0000002312007986 */ /* 0x0001e8000c101504 */
[----:B------:R1:W-:Y:S01]  /*5ce0*/  STG.E.U16 desc[UR4][R36.64], R29 ;  /* 0x0000001d24007986 */ /* 0x0003e2000c101504 */
[----:B------:R-:W-:-:S04]  /*5cf0*/  IMAD.WIDE R26, R3, 0x2, R20 ;  /* 0x00000002031a7825 */ /* 0x000fc800078e0214 */
[----:B0-----:R-:W-:Y:S01]  /*5d00*/  IMAD.WIDE R18, R3, 0x2, R26 ;  /* 0x0000000203127825 */ /* 0x001fe200078e021a */
[----:B-1----:R-:W-:-:S03]  /*5d10*/  PRMT R37, R14, 0x7610, R37 ;  /* 0x000076100e257816 */ /* 0x002fc60000000025 */
[----:B------:R-:W-:Y:S01]  /*5d20*/  IMAD.WIDE R30, R3, 0x2, R18 ;  /* 0x00000002031e7825 */ /* 0x000fe200078e0212 */
[----:B------:R-:W-:Y:S01]  /*5d30*/  PRMT R29, R15, 0x7632, R29 ;  /* 0x000076320f1d7816 */ /* 0x000fe2000000001d */
[----:B------:R0:W-:Y:S02]  /*5d40*/  STG.E.U16 desc[UR4][R22.64], R37 ;  /* 0x0000002516007986 */ /* 0x0001e4000c101504 */
[----:B------:R-:W-:Y:S01]  /*5d50*/  IMAD.WIDE R34, R3, 0x2, R30 ;  /* 0x0000000203227825 */ /* 0x000fe200078e021e */
[----:B0-----:R-:W-:-:S05]  /*5d60*/  PRMT R23, R14, 0x7632, R23 ;  /* 0x000076320e177816 */ /* 0x001fca0000000017 */
[----:B------:R0:W-:Y:S02]  /*5d70*/  STG.E.U16 desc[UR4][R32.64], R23 ;  /* 0x0000001720007986 */ /* 0x0001e4000c101504 */
[C---:B0-----:R-:W-:Y:S01]  /*5d80*/  PRMT R33, R28.reuse, 0x7610, R33 ;  /* 0x000076101c217816 */ /* 0x041fe20000000021 */
[----:B------:R-:W-:Y:S01]  /*5d90*/  IMAD.WIDE R22, R3, 0x2, R34 ;  /* 0x0000000203167825 */ /* 0x000fe200078e0222 */
[----:B------:R-:W-:-:S03]  /*5da0*/  PRMT R28, R28, 0x7632, R28 ;  /* 0x000076321c1c7816 */ /* 0x000fc6000000001c */
[----:B------:R0:W-:Y:S04]  /*5db0*/  STG.E.U16 desc[UR4][R24.64], R33 ;  /* 0x0000002118007986 */ /* 0x0001e8000c101504 */
[----:B------:R1:W-:Y:S01]  /*5dc0*/  STG.E.U16 desc[UR4][R20.64], R28 ;  /* 0x0000001c14007986 */ /* 0x0003e2000c101504 */
[----:B0-----:R-:W-:Y:S01]  /*5dd0*/  PRMT R25, R15, 0x7610, R25 ;  /* 0x000076100f197816 */ /* 0x001fe20000000019 */
[C---:B------:R-:W-:Y:S01]  /*5de0*/  IMAD.WIDE R14, R3.reuse, 0x2, R22 ;  /* 0x00000002030e7825 */ /* 0x040fe200078e0216 */
[C---:B------:R-:W-:Y:S02]  /*5df0*/  PRMT R24, R12.reuse, 0x7632, R24 ;  /* 0x000076320c187816 */ /* 0x040fe40000000018 */
[----:B-1----:R-:W-:Y:S01]  /*5e00*/  PRMT R21, R12, 0x7610, R21 ;  /* 0x000076100c157816 */ /* 0x002fe20000000015 */
[----:B------:R0:W-:Y:S04]  /*5e10*/  STG.E.U16 desc[UR4][R26.64], R25 ;  /* 0x000000191a007986 */ /* 0x0001e8000c101504 */
[----:B------:R1:W-:Y:S04]  /*5e20*/  STG.E.U16 desc[UR4][R18.64], R29 ;  /* 0x0000001d12007986 */ /* 0x0003e8000c101504 */
[----:B------:R2:W-:Y:S01]  /*5e30*/  STG.E.U16 desc[UR4][R30.64], R13 ;  /* 0x0000000d1e007986 */ /* 0x0005e2000c101504 */
[----:B0-----:R-:W-:Y:S01]  /*5e40*/  PRMT R27, R10, 0x7632, R27 ;  /* 0x000076320a1b7816 */ /* 0x001fe2000000001b */
[----:B-1----:R-:W-:Y:S01]  /*5e50*/  IMAD.WIDE R28, R3, 0x2, R14 ;  /* 0x00000002031c7825 */ /* 0x002fe200078e020e */
[----:B------:R-:W-:-:S03]  /*5e60*/  PRMT R19, R13, 0x7632, R19 ;  /* 0x000076320d137816 */ /* 0x000fc60000000013 */
[----:B--2---:R-:W-:Y:S02]  /*5e70*/  IMAD.WIDE R12, R3, 0x2, R28 ;  /* 0x00000002030c7825 */ /* 0x004fe400078e021c */
[----:B------:R0:W-:Y:S04]  /*5e80*/  STG.E.U16 desc[UR4][R34.64], R19 ;  /* 0x0000001322007986 */ /* 0x0001e8000c101504 */
[----:B------:R0:W-:Y:S04]  /*5e90*/  STG.E.U16 desc[UR4][R22.64], R21 ;  /* 0x0000001516007986 */ /* 0x0001e8000c101504 */
[----:B------:R0:W-:Y:S04]  /*5ea0*/  STG.E.U16 desc[UR4][R14.64], R24 ;  /* 0x000000180e007986 */ /* 0x0001e8000c101504 */
[----:B------:R0:W-:Y:S04]  /*5eb0*/  STG.E.U16 desc[UR4][R28.64], R10 ;  /* 0x0000000a1c007986 */ /* 0x0001e8000c101504 */
[----:B------:R0:W-:Y:S02]  /*5ec0*/  STG.E.U16 desc[UR4][R12.64], R27 ;  /* 0x0000001b0c007986 */ /* 0x0001e4000c101504 */
.L_x_21:
[----:B------:R-:W-:Y:S01]  /*5ed0*/  VIADD R0, R0, 0x20 ;  /* 0x0000002000007836 */ /* 0x000fe20000000000 */
[----:B------:R-:W-:Y:S01]  /*5ee0*/  IADD3 R9, R9, 0x20, RZ ;  /* 0x0000002009097810 */ /* 0x000fe20007ffe0ff */
[----:B------:R-:W-:-:S03]  /*5ef0*/  IMAD.WIDE R16, R3, 0x4, R16 ;  /* 0x0000000403107825 */ /* 0x000fc600078e0210 */
[C---:B------:R-:W-:Y:S02]  /*5f00*/  ISETP.GE.AND P1, PT, R0.reuse, UR7, PT ;  /* 0x0000000700007c0c */ /* 0x040fe4000bf26270 */
[----:B------:R-:W-:-:S13]  /*5f10*/  ISETP.LT.AND P2, PT, R0, R7, PT ;  /* 0x000000070000720c */ /* 0x000fda0003f41270 */
[----:B------:R-:W-:Y:S05]  /*5f20*/  @!P1 BRA P2, `(.L_x_22) ;  /* 0xffffffe800489947 */ /* 0x000fea000103ffff */
.L_x_18:
[----:B------:R-:W-:Y:S01]  /*5f30*/  ISETP.GE.AND P1, PT, R0, R7, PT ;  /* 0x000000070000720c */ /* 0x000fe20003f26270 */
[----:B------:R-:W-:-:S03]  /*5f40*/  ULDC UR6, c[0x0][0x25c] ;  /* 0x0000970000067ab9 */ /* 0x000fc60000000800 */
[----:B------:R-:W-:-:S13]  /*5f50*/  ISETP.GE.OR P1, PT, R0, UR6, P1 ;  /* 0x0000000600007c0c */ /* 0x000fda0008f26670 */
[----:B------:R-:W-:Y:S05]  /*5f60*/  @P1 BRA `(.L_x_23) ;  /* 0x0000001800781947 */ /* 0x000fea0003800000 */
[----:B01----:R-:W-:Y:S01]  /*5f70*/  SHF.R.S32.HI R12, RZ, 0x1f, R3 ;  /* 0x0000001fff0c7819 */ /* 0x003fe20000011403 */
[C---:B------:R-:W-:Y:S01]  /*5f80*/  IMAD.SHL.U32 R10, R3.reuse, 0x4, RZ ;  /* 0x00000004030a7824 */ /* 0x040fe200078e00ff */
[----:B------:R-:W-:Y:S01]  /*5f90*/  ULDC UR6, c[0x0][0x23c] ;  /* 0x00008f0000067ab9 */ /* 0x000fe20000000800 */
[----:B------:R-:W-:Y:S01]  /*5fa0*/  ULDC UR7, c[0x0][0x25c] ;  /* 0x0000970000077ab9 */ /* 0x000fe20000000800 */
[----:B------:R-:W-:-:S07]  /*5fb0*/  SHF.L.U64.HI R12, R3, 0x2, R12 ;  /* 0x00000002030c7819 */ /* 0x000fce000001020c */
.L_x_27:
[----:B------:R-:W-:Y:S01]  /*5fc0*/  IMAD.MOV.U32 R14, RZ, RZ, R16 ;  /* 0x000000ffff0e7224 */ /* 0x000fe200078e0010 */
[----:B------:R-:W-:Y:S01]  /*5fd0*/  MOV R15, R17 ;  /* 0x00000011000f7202 */ /* 0x000fe20000000f00 */
[----:B------:R-:W0:Y:S04]  /*5fe0*/  LDC R3, c[0x0][0x23c] ;  /* 0x00008f00ff037b82 */ /* 0x000e280000000800 */
[----:B------:R-:W2:Y:S01]  /*5ff0*/  LDG.E.CONSTANT R20, desc[UR4][R14.64] ;  /* 0x000000040e147981 */ /* 0x000ea2000c1e9900 */
[----:B------:R-:W-:Y:S01]  /*6000*/  ISETP.NE.AND P1, PT, R0, R11, PT ;  /* 0x0000000b0000720c */ /* 0x000fe20003f25270 */
[----:B------:R-:W-:Y:S01]  /*6010*/  IMAD.MOV.U32 R36, RZ, RZ, 0x2c00 ;  /* 0x00002c00ff247424 */ /* 0x000fe200078e00ff */
[----:B------:R-:W-:-:S05]  /*6020*/  IADD3 R26, P2, R14, R10, RZ ;  /* 0x0000000a0e1a7210 */ /* 0x000fca0007f5e0ff */
[----:B------:R-:W-:Y:S01]  /*6030*/  IMAD.X R27, R15, 0x1, R12, P2 ;  /* 0x000000010f1b7824 */ /* 0x000fe200010e060c */
[C---:B--2---:R-:W-:Y:S02]  /*6040*/  LOP3.LUT R21, R20.reuse, 0xf000f, RZ, 0xc0, !PT ;  /* 0x000f000f14157812 */ /* 0x044fe400078ec0ff */
[----:B------:R-:W-:Y:S02]  /*6050*/  LOP3.LUT R13, R20, 0xf000f0, RZ, 0xc0, !PT ;  /* 0x00f000f0140d7812 */ /* 0x000fe400078ec0ff */
[----:B------:R-:W-:Y:S01]  /*6060*/  SHF.R.U32.HI R20, RZ, 0x8, R20 ;  /* 0x00000008ff147819 */ /* 0x000fe20000011614 */
[----:B0-----:R-:W-:Y:S06]  /*6070*/  @P1 BRA `(.L_x_24) ;  /* 0x0000000000581947 */ /* 0x001fec0003800000 */
        /* <DEDUP_REMOVED lines=22> */
.L_x_24:
[C---:B------:R-:W-:Y:S02]  /*61e0*/  LOP3.LUT R16, R20.reuse, 0xf000f, RZ, 0xc0, !PT ;  /* 0x000f000f14107812 */ /* 0x040fe400078ec0ff */
[----:B------:R-:W-:Y:S02]  /*61f0*/  LOP3.LUT R21, R21, 0x64006400, RZ, 0xfc, !PT ;  /* 0x6400640015157812 */ /* 0x000fe400078efcff */
[----:B------:R-:W-:Y:S02]  /*6200*/  LOP3.LUT R20, R20, 0xf000f0, RZ, 0xc0, !PT ;  /* 0x00f000f014147812 */ /* 0x000fe400078ec0ff */
[----:B------:R-:W-:Y:S01]  /*6210*/  LOP3.LUT R18, R16, 0x64006400, RZ, 0xfc, !PT ;  /* 0x6400640010127812 */ /* 0x000fe200078efcff */
[----:B------:R-:W-:Y:S01]  /*6220*/  HADD2 R23, R21, -1032, -1032 ;  /* 0xe408e40815177430 */ /* 0x000fe20000000000 */
[----:B------:R-:W-:Y:S01]  /*6230*/  LOP3.LUT R13, R13, 0x64006400, RZ, 0xfc, !PT ;  /* 0x640064000d0d7812 */ /* 0x000fe200078efcff */
[----:B------:R-:W-:Y:S01]  /*6240*/  IMAD.WIDE R16, R3, 0x4, R26 ;  /* 0x0000000403107825 */ /* 0x000fe200078e021a */
[----:B------:R-:W-:-:S03]  /*6250*/  LOP3.LUT R19, R20, 0x64006400, RZ, 0xfc, !PT ;  /* 0x6400640014137812 */ /* 0x000fc600078efcff */
[----:B------:R-:W-:Y:S02]  /*6260*/  HADD2 R35, R18, -1032, -1032 ;  /* 0xe408e40812237430 */ /* 0x000fe40000000000 */
[-C--:B------:R-:W-:Y:S01]  /*6270*/  HFMA2 R22, R13, R36.reuse.H0_H0, -72, -72 ;  /* 0xd480d4800d167431 */ /* 0x080fe20000040024 */
[-C--:B------:R-:W-:Y:S01]  /*6280*/  HFMA2.MMA R23, R23, R8.reuse, -RZ ;  /* 0x0000000817177235 */ /* 0x080fe200001000ff */
[----:B------:R-:W-:Y:S02]  /*6290*/  HFMA2 R34, R19, R36.H0_H0, -72, -72 ;  /* 0xd480d48013227431 */ /* 0x000fe40000040024 */
[----:B------:R-:W-:Y:S01]  /*62a0*/  IMAD.WIDE R18, R3, 0x4, R16 ;  /* 0x0000000403127825 */ /* 0x000fe200078e0210 */
[----:B------:R-:W-:-:S03]  /*62b0*/  HFMA2.MMA R35, R35, R8, -RZ ;  /* 0x0000000823237235 */ /* 0x000fc600001000ff */
[-C--:B------:R-:W-:Y:S02]  /*62c0*/  HMUL2 R22, R22, R8.reuse ;  /* 0x0000000816167232 */ /* 0x080fe40000000000 */
[----:B------:R-:W-:Y:S01]  /*62d0*/  HMUL2 R34, R34, R8 ;  /* 0x0000000822227232 */ /* 0x000fe20000000000 */
[----:B------:R-:W-:Y:S06]  /*62e0*/  @!P0 BRA `(.L_x_25) ;  /* 0x0000000c004c8947 */ /* 0x000fec0003800000 */
[----:B------:R0:W2:Y:S04]  /*62f0*/  LDG.E.CONSTANT R26, desc[UR4][R26.64] ;  /* 0x000000041a1a7981 */ /* 0x0000a8000c1e9900 */
[----:B------:R1:W3:Y:S04]  /*6300*/  LDG.E.CONSTANT R13, desc[UR4][R16.64] ;  /* 0x00000004100d7981 */ /* 0x0002e8000c1e9900 */
[----:B------:R4:W5:Y:S01]  /*6310*/  LDG.E.CONSTANT R29, desc[UR4][R18.64] ;  /* 0x00000004121d7981 */ /* 0x000962000c1e9900 */
[----:B------:R-:W-:Y:S02]  /*6320*/  MOV R20, 0x400 ;  /* 0x0000040000147802 */ /* 0x000fe40000000f00 */
[----:B------:R-:W-:Y:S01]  /*6330*/  PRMT R37, R23, 0x7610, R37 ;  /* 0x0000761017257816 */ /* 0x000fe20000000025 */
[----:B------:R-:W0:Y:S02]  /*6340*/  S2R R21, SR_CgaCtaId ;  /* 0x0000000000157919 */ /* 0x000e240000008800 */
[----:B0-----:R-:W-:-:S04]  /*6350*/  LEA R20, R21, R20, 0x18 ;  /* 0x0000001415147211 */ /* 0x001fc800078ec0ff */
[----:B------:R-:W-:Y:S02]  /*6360*/  LEA R28, R9, R20, 0x1 ;  /* 0x00000014091c7211 */ /* 0x000fe400078e08ff */
[----:B------:R-:W0:Y:S03]  /*6370*/  LDC.64 R20, c[0x0][0x248] ;  /* 0x00009200ff147b82 */ /* 0x000e260000000a00 */
[----:B------:R-:W1:Y:S04]  /*6380*/  LDS.U16 R30, [R28] ;  /* 0x000000001c1e7984 */ /* 0x000e680000000400 */
[----:B------:R-:W4:Y:S04]  /*6390*/  LDS.U16 R31, [R28+0x2] ;  /* 0x000002001c1f7984 */ /* 0x000f280000000400 */
[----:B------:R-:W-:Y:S04]  /*63a0*/  LDS.U16 R32, [R28+0x4] ;  /* 0x000004001c207984 */ /* 0x000fe80000000400 */
[----:B------:R-:W4:Y:S04]  /*63b0*/  LDS.U16 R33, [R28+0x6] ;  /* 0x000006001c217984 */ /* 0x000f280000000400 */
[----:B------:R-:W-:Y:S04]  /*63c0*/  LDS.U16 R24, [R28+0x8] ;  /* 0x000008001c187984 */ /* 0x000fe80000000400 */
[----:B------:R-:W4:Y:S04]  /*63d0*/  LDS.U16 R25, [R28+0xa] ;  /* 0x00000a001c197984 */ /* 0x000f280000000400 */
[----:B------:R-:W-:Y:S01]  /*63e0*/  LDS.U16 R27, [R28+0xc] ;  /* 0x00000c001c1b7984 */ /* 0x000fe20000000400 */
[----:B-1----:R-:W-:-:S03]  /*63f0*/  IMAD R17, R30, R3, R2 ;  /* 0x000000031e117224 */ /* 0x002fc600078e0202 */
[----:B------:R-:W-:Y:S01]  /*6400*/  LDS.U16 R30, [R28+0xe] ;  /* 0x00000e001c1e7984 */ /* 0x000fe20000000400 */
[----:B0-----:R-:W-:-:S04]  /*6410*/  IMAD.WIDE R16, R17, 0x2, R20 ;  /* 0x0000000211107825 */ /* 0x001fc800078e0214 */
[-C--:B----4-:R-:W-:Y:S01]  /*6420*/  IMAD R19, R31, R3.reuse, R2 ;  /* 0x000000031f137224 */ /* 0x090fe200078e0202 */
[----:B------:R0:W-:Y:S03]  /*6430*/  STG.E.U16 desc[UR4][R16.64], R37 ;  /* 0x0000002510007986 */ /* 0x0001e6000c101504 */
[----:B------:R-:W-:Y:S01]  /*6440*/  IMAD.WIDE R18, R19, 0x2, R20 ;  /* 0x0000000213127825 */ /* 0x000fe200078e0214 */
[----:B------:R-:W1:Y:S03]  /*6450*/  LDS.U16 R31, [R28+0x10] ;  /* 0x000010001c1f7984 */ /* 0x000e660000000400 */
[-CC-:B------:R-:W-:Y:S02]  /*6460*/  IMAD R33, R33, R3.reuse, R2.reuse ;  /* 0x0000000321217224 */ /* 0x180fe400078e0202 */
[-CC-:B------:R-:W-:Y:S01]  /*6470*/  IMAD R25, R25, R3.reuse, R2.reuse ;  /* 0x0000000319197224 */ /* 0x180fe200078e0202 */
[----:B0-----:R-:W-:Y:S01]  /*6480*/  PRMT R17, R23, 0x7632, R17 ;  /* 0x0000763217117816 */ /* 0x001fe20000000011 */
[----:B------:R-:W-:Y:S01]  /*6490*/  IMAD R23, R32, R3, R2 ;  /* 0x0000000320177224 */ /* 0x000fe200078e0202 */
[----:B------:R-:W-:-:S02]  /*64a0*/  PRMT R32, R22, 0x7632, R32 ;  /* 0x0000763216207816 */ /* 0x000fc40000000020 */
[----:B------:R-:W-:Y:S01]  /*64b0*/  PRMT R37, R35, 0x7610, R37 ;  /* 0x0000761023257816 */ /* 0x000fe20000000025 */
[----:B------:R0:W-:Y:S02]  /*64c0*/  STG.E.U16 desc[UR4][R18.64], R17 ;  /* 0x0000001112007986 */ /* 0x0001e4000c101504 */
[----:B0-----:R-:W-:Y:S01]  /*64d0*/  PRMT R19, R22, 0x7610, R19 ;  /* 0x0000761016137816 */ /* 0x001fe20000000013 */
[----:B------:R-:W-:-:S04]  /*64e0*/  IMAD.WIDE R16, R23, 0x2, R20 ;  /* 0x0000000217107825 */ /* 0x000fc800078e0214 */
[----:B------:R-:W-:Y:S01]  /*64f0*/  IMAD.WIDE R22, R33, 0x2, R20 ;  /* 0x0000000221167825 */ /* 0x000fe200078e0214 */
[----:B------:R0:W-:Y:S04]  /*6500*/  STG.E.U16 desc[UR4][R16.64], R19 ;  /* 0x0000001310007986 */ /* 0x0001e8000c101504 */
[----:B------:R4:W-:Y:S04]  /*6510*/  STG.E.U16 desc[UR4][R22.64], R32 ;  /* 0x0000002016007986 */ /* 0x0009e8000c101504 */
[----:B------:R-:W-:Y:S01]  /*6520*/  LDS.U16 R32, [R28+0x12] ;  /* 0x000012001c207984 */ /* 0x000fe20000000400 */
[----:B-1----:R-:W-:-:S02]  /*6530*/  IMAD R31, R31, R3, R2 ;  /* 0x000000031f1f7224 */ /* 0x002fc400078e0202 */
[----:B0-----:R-:W-:Y:S01]  /*6540*/  IMAD R19, R24, R3, R2 ;  /* 0x0000000318137224 */ /* 0x001fe200078e0202 */
[----:B------:R-:W0:Y:S01]  /*6550*/  LDS.U16 R33, [R28+0x14] ;  /* 0x000014001c217984 */ /* 0x000e220000000400 */
[----:B------:R-:W-:Y:S01]  /*6560*/  IMAD.WIDE R24, R25, 0x2, R20 ;  /* 0x0000000219187825 */ /* 0x000fe200078e0214 */
[----:B----4-:R-:W-:Y:S02]  /*6570*/  PRMT R23, R35, 0x7632, R23 ;  /* 0x0000763223177816 */ /* 0x010fe40000000017 */
[----:B------:R-:W-:Y:S01]  /*6580*/  LDS.U16 R22, [R28+0x18] ;  /* 0x000018001c167984 */ /* 0x000fe20000000400 */
[----:B------:R-:W-:-:S04]  /*6590*/  IMAD.WIDE R18, R19, 0x2, R20 ;  /* 0x0000000213127825 */ /* 0x000fc800078e0214 */
[-CC-:B------:R-:W-:Y:S01]  /*65a0*/  IMAD R17, R27, R3.reuse, R2.reuse ;  /* 0x000000031b117224 */ /* 0x180fe200078e0202 */
[----:B------:R1:W-:Y:S01]  /*65b0*/  STG.E.U16 desc[UR4][R18.64], R37 ;  /* 0x0000002512007986 */ /* 0x0003e2000c101504 */
[----:B------:R-:W-:Y:S02]  /*65c0*/  IMAD R27, R30, R3, R2 ;  /* 0x000000031e1b7224 */ /* 0x000fe400078e0202 */
[--C-:B------:R-:W-:Y:S01]  /*65d0*/  IMAD.WIDE R16, R17, 0x2, R20.reuse ;  /* 0x0000000211107825 */ /* 0x100fe200078e0214 */
[----:B------:R-:W-:Y:S04]  /*65e0*/  STG.E.U16 desc[UR4][R24.64], R23 ;  /* 0x0000001718007986 */ /* 0x000fe8000c101504 */
[----:B------:R-:W4:Y:S01]  /*65f0*/  LDS.U16 R23, [R28+0x16] ;  /* 0x000016001c177984 */ /* 0x000f220000000400 */
[----:B-1----:R-:W-:-:S03]  /*6600*/  IMAD.WIDE R18, R27, 0x2, R20 ;  /* 0x000000021b127825 */ /* 0x002fc600078e0214 */
[----:B------:R-:W1:Y:S04]  /*6610*/  LDS.U16 R30, [R28+0x1a] ;  /* 0x00001a001c1e7984 */ /* 0x000e680000000400 */
[----:B------:R0:W-:Y:S04]  /*6620*/  STG.E.U16 desc[UR4][R16.64], R34 ;  /* 0x0000002210007986 */ /* 0x0001e8000c101504 */
[----:B------:R-:W-:Y:S01]  /*6630*/  LDS.U16 R27, [R28+0x1c] ;  /* 0x00001c001c1b7984 */ /* 0x000fe20000000400 */
[----:B0-----:R-:W-:Y:S01]  /*6640*/  PRMT R17, R34, 0x7632, R17 ;  /* 0x0000763222117816 */ /* 0x001fe20000000011 */
[----:B------:R-:W-:-:S04]  /*6650*/  IMAD R33, R33, R3, R2 ;  /* 0x0000000321217224 */ /* 0x000fc800078e0202 */
[----:B------:R0:W-:Y:S02]  /*6660*/  STG.E.U16 desc[UR4][R18.64], R17 ;  /* 0x0000001112007986 */ /* 0x0001e4000c101504 */
[----:B0-----:R-:W-:-:S04]  /*6670*/  IMAD.WIDE R16, R31, 0x2, R20 ;  /* 0x000000021f107825 */ /* 0x001fc800078e0214 */
[----:B----4-:R-:W-:Y:S01]  /*6680*/  IMAD R23, R23, R3, R2 ;  /* 0x0000000317177224 */ /* 0x010fe200078e0202 */
[C---:B--2---:R-:W-:Y:S02]  /*6690*/  LOP3.LUT R35, R26.reuse, 0xf000f, RZ, 0xc0, !PT ;  /* 0x000f000f1a237812 */ /* 0x044fe400078ec0ff */
[----:B------:R-:W-:Y:S02]  /*66a0*/  LOP3.LUT R24, R26, 0xf000f0, RZ, 0xc0, !PT ;  /* 0x00f000f01a187812 */ /* 0x000fe400078ec0ff */
[----:B------:R-:W-:Y:S02]  /*66b0*/  LOP3.LUT R35, R35, 0x64006400, RZ, 0xfc, !PT ;  /* 0x6400640023237812 */ /* 0x000fe400078efcff */
[----:B------:R-:W-:Y:S02]  /*66c0*/  LOP3.LUT R25, R24, 0x64006400, RZ, 0xfc, !PT ;  /* 0x6400640018197812 */ /* 0x000fe400078efcff */
[----:B------:R-:W-:Y:S01]  /*66d0*/  SHF.R.U32.HI R31, RZ, 0x8, R26 ;  /* 0x00000008ff1f7819 */ /* 0x000fe2000001161a */
[----:B------:R-:W-:Y:S01]  /*66e0*/  HADD2 R35, R35, -1032, -1032 ;  /* 0xe408e40823237430 */ /* 0x000fe20000000000 */
[----:B------:R-:W0:Y:S01]  /*66f0*/  LDS.U16 R26, [R28+0x1e] ;  /* 0x00001e001c1a7984 */ /* 0x000e220000000400 */
[----:B------:R-:W-:Y:S01]  /*6700*/  HFMA2 R25, R25, R36.H0_H0, -72, -72 ;  /* 0xd480d48019197431 */ /* 0x000fe20000040024 */
[----:B------:R-:W-:-:S03]  /*6710*/  LOP3.LUT R34, R31, 0xf000f, RZ, 0xc0, !PT ;  /* 0x000f000f1f227812 */ /* 0x000fc600078ec0ff */
[----:B------:R-:W-:Y:S01]  /*6720*/  HFMA2.MMA R19, R35, R8, -RZ ;  /* 0x0000000823137235 */ /* 0x000fe200001000ff */
[----:B------:R-:W-:Y:S01]  /*6730*/  LOP3.LUT R34, R34, 0x64006400, RZ, 0xfc, !PT ;  /* 0x6400640022227812 */ /* 0x000fe200078efcff */
[----:B------:R-:W-:Y:S02]  /*6740*/  IMAD R35, R22, R3, R2 ;  /* 0x0000000316237224 */ /* 0x000fe400078e0202 */
[----:B------:R-:W-:-:S04]  /*6750*/  IMAD.WIDE R22, R23, 0x2, R20 ;  /* 0x0000000217167825 */ /* 0x000fc800078e0214 */
[----:B------:R-:W-:Y:S01]  /*6760*/  HADD2 R34, R34, -1032, -1032 ;  /* 0xe408e40822227430 */ /* 0x000fe20000000000 */
[----:B------:R2:W-:Y:S01]  /*6770*/  STG.E.U16 desc[UR4][R16.64], R19 ;  /* 0x0000001310007986 */ /* 0x0005e2000c101504 */
[----:B------:R-:W-:-:S04]  /*6780*/  PRMT R37, R19, 0x7632, R37 ;  /* 0x0000763213257816 */ /* 0x000fc80000000025 */
[----:B------:R-:W-:Y:S01]  /*6790*/  HFMA2.MMA R34, R34, R8, -RZ ;  /* 0x0000000822227235 */ /* 0x000fe200001000ff */
[----:B--2---:R-:W-:Y:S02]  /*67a0*/  HMUL2 R17, R25, R8 ;  /* 0x0000000819117232 */ /* 0x004fe40000000000 */
[----:B------:R-:W-:Y:S01]  /*67b0*/  IMAD R25, R32, R3, R2 ;  /* 0x0000000320197224 */ /* 0x000fe200078e0202 */
[----:B------:R-:W-:Y:S01]  /*67c0*/  LOP3.LUT R32, R31, 0xf000f0, RZ, 0xc0, !PT ;  /* 0x00f000f01f207812 */ /* 0x000fe200078ec0ff */
[--C-:B------:R-:W-:Y:S01]  /*67d0*/  IMAD.WIDE R18, R33, 0x2, R20.reuse ;  /* 0x0000000221127825 */ /* 0x100fe200078e0214 */
[----:B------:R-:W-:Y:S03]  /*67e0*/  LDS.U16 R31, [R28+0x20] ;  /* 0x000020001c1f7984 */ /* 0x000fe60000000400 */
[----:B------:R-:W-:Y:S01]  /*67f0*/  IMAD.WIDE R24, R25, 0x2, R20 ;  /* 0x0000000219187825 */ /* 0x000fe200078e0214 */
[----:B------:R-:W2:Y:S04]  /*6800*/  LDS.U16 R33, [R28+0x22] ;  /* 0x000022001c217984 */ /* 0x000ea80000000400 */
[----:B------:R4:W-:Y:S04]  /*6810*/  STG.E.U16 desc[UR4][R24.64], R37 ;  /* 0x0000002518007986 */ /* 0x0009e8000c101504 */
[----:B------:R1:W-:Y:S01]  /*6820*/  STG.E.U16 desc[UR4][R18.64], R17 ;  /* 0x0000001112007986 */ /* 0x0003e2000c101504 */
[----:B----4-:R-:W-:Y:S01]  /*6830*/  PRMT R25, R17, 0x7632, R25 ;  /* 0x0000763211197816 */ /* 0x010fe20000000019 */
[----:B-1----:R-:W-:Y:S01]  /*6840*/  IMAD.WIDE R16, R35, 0x2, R20 ;  /* 0x0000000223107825 */ /* 0x002fe200078e0214 */
[----:B------:R-:W-:-:S03]  /*6850*/  LOP3.LUT R19, R32, 0x64006400, RZ, 0xfc, !PT ;  /* 0x6400640020137812 */ /* 0x000fc600078efcff */
[----:B------:R1:W-:Y:S01]  /*6860*/  STG.E.U16 desc[UR4][R22.64], R25 ;  /* 0x0000001916007986 */ /* 0x0003e2000c101504 */
[----:B------:R-:W-:-:S03]  /*6870*/  PRMT R35, R34, 0x7632, R35 ;  /* 0x0000763222237816 */ /* 0x000fc60000000023 */
[----:B------:R4:W-:Y:S04]  /*6880*/  STG.E.U16 desc[UR4][R16.64], R34 ;  /* 0x0000002210007986 */ /* 0x0009e8000c101504 */
[----:B------:R-:W-:Y:S01]  /*6890*/  LDS.U16 R32, [R28+0x24] ;  /* 0x000024001c207984 */ /* 0x000fe20000000400 */
[----:B-1----:R-:W-:-:S03]  /*68a0*/  IMAD R25, R30, R3, R2 ;  /* 0x000000031e197224 */ /* 0x002fc600078e0202 */
[----:B------:R-:W-:Y:S01]  /*68b0*/  LDS.U16 R34, [R28+0x2a] ;  /* 0x00002a001c227984 */ /* 0x000fe20000000400 */
[-CC-:B0-----:R-:W-:Y:S02]  /*68c0*/  IMAD R23, R26, R3.reuse, R2.reuse ;  /* 0x000000031a177224 */ /* 0x181fe400078e0202 */
[----:B----4-:R-:W-:Y:S02]  /*68d0*/  HFMA2 R17, R19, R36.H0_H0, -72, -72 ;  /* 0xd480d48013117431 */ /* 0x010fe40000040024 */
[----:B------:R-:W-:Y:S01]  /*68e0*/  IMAD R19, R27, R3, R2 ;  /* 0x000000031b137224 */ /* 0x000fe200078e0202 */
[----:B---3--:R-:W-:Y:S01]  /*68f0*/  LOP3.LUT R16, R13, 0xf000f, RZ, 0xc0, !PT ;  /* 0x000f000f0d107812 */ /* 0x008fe200078ec0ff */
[----:B------:R-:W-:-:S04]  /*6900*/  IMAD.WIDE R24, R25, 0x2, R20 ;  /* 0x0000000219187825 */ /* 0x000fc800078e0214 */
[----:B------:R-:W-:Y:S01]  /*6910*/  HMUL2 R17, R17, R8 ;  /* 0x0000000811117232 */ /* 0x000fe20000000000 */
[----:B------:R-:W0:Y:S01]  /*6920*/  LDS.U16 R27, [R28+0x26] ;  /* 0x000026001c1b7984 */ /* 0x000e220000000400 */
[----:B------:R-:W-:Y:S01]  /*6930*/  LOP3.LUT R16, R16, 0x64006400, RZ, 0xfc, !PT ;  /* 0x6400640010107812 */ /* 0x000fe200078efcff */
[----:B------:R-:W-:Y:S02]  /*6940*/  IMAD.WIDE R18, R19, 0x2, R20 ;  /* 0x0000000213127825 */ /* 0x000fe400078e0214 */
[----:B------:R-:W-:Y:S01]  /*6950*/  PRMT R37, R17, 0x7610, R37 ;  /* 0x0000761011257816 */ /* 0x000fe20000000025 */
[----:B------:R-:W-:Y:S01]  /*6960*/  STG.E.U16 desc[UR4][R24.64], R35 ;  /* 0x0000002318007986 */ /* 0x000fe2000c101504 */
[----:B------:R-:W-:-:S03]  /*6970*/  IMAD.WIDE R22, R23, 0x2, R20 ;  /* 0x0000000217167825 */ /* 0x000fc600078e0214 */
[----:B------:R1:W-:Y:S01]  /*6980*/  STG.E.U16 desc[UR4][R18.64], R37 ;  /* 0x0000002512007986 */ /* 0x0003e2000c101504 */
[----:B--2---:R-:W-:-:S03]  /*6990*/  IMAD R33, R33, R3, R2 ;  /* 0x0000000321217224 */ /* 0x004fc600078e0202 */
[----:B------:R-:W2:Y:S04]  /*69a0*/  LDS.U16 R30, [R28+0x28] ;  /* 0x000028001c1e7984 */ /* 0x000ea80000000400 */
[----:B------:R-:W-:Y:S01]  /*69b0*/  LDS.U16 R26, [R28+0x2c] ;  /* 0x00002c001c1a7984 */ /* 0x000fe20000000400 */
[----:B-1----:R-:W-:Y:S01]  /*69c0*/  PRMT R19, R17, 0x7632, R19 ;  /* 0x0000763211137816 */ /* 0x002fe20000000013 */
[----:B------:R-:W-:Y:S01]  /*69d0*/  HADD2 R17, R16, -1032, -1032 ;  /* 0xe408e40810117430 */ /* 0x000fe20000000000 */
[----:B------:R-:W-:-:S03]  /*69e0*/  LOP3.LUT R16, R13, 0xf000f0, RZ, 0xc0, !PT ;  /* 0x00f000f00d107812 */ /* 0x000fc600078ec0ff */
[----:B------:R1:W-:Y:S01]  /*69f0*/  STG.E.U16 desc[UR4][R22.64], R19 ;  /* 0x0000001316007986 */ /* 0x0003e2000c101504 */
[----:B------:R-:W-:Y:S01]  /*6a00*/  LOP3.LUT R25, R16, 0x64006400, RZ, 0xfc, !PT ;  /* 0x6400640010197812 */ /* 0x000fe200078efcff */
[----:B------:R-:W-:-:S04]  /*6a10*/  HFMA2.MMA R17, R17, R8, -RZ ;  /* 0x0000000811117235 */ /* 0x000fc800001000ff */
[----:B------:R-:W-:-:S04]  /*6a20*/  HFMA2 R25, R25, R36.H0_H0, -72, -72 ;  /* 0xd480d48019197431 */ /* 0x000fc80000040024 */
[----:B------:R-:W-:Y:S02]  /*6a30*/  HMUL2 R25, R25, R8 ;  /* 0x0000000819197232 */ /* 0x000fe40000000000 */
[----:B------:R-:W-:Y:S01]  /*6a40*/  PRMT R37, R17, 0x7610, R37 ;  /* 0x0000761011257816 */ /* 0x000fe20000000025 */
[-C--:B-1----:R-:W-:Y:S01]  /*6a50*/  IMAD R19, R31, R3.reuse, R2 ;  /* 0x000000031f137224 */ /* 0x082fe200078e0202 */
[----:B------:R-:W-:Y:S01]  /*6a60*/  PRMT R23, R17, 0x7632, R23 ;  /* 0x0000763211177816 */ /* 0x000fe20000000017 */
[----:B------:R-:W-:Y:S01]  /*6a70*/  IMAD.WIDE R16, R33, 0x2, R20 ;  /* 0x0000000221107825 */ /* 0x000fe200078e0214 */
[----:B------:R-:W-:Y:S01]  /*6a80*/  SHF.R.U32.HI R33, RZ, 0x8, R13 ;  /* 0x00000008ff217819 */ /* 0x000fe2000001160d */
[----:B------:R-:W-:Y:S02]  /*6a90*/  LDS.U16 R31, [R28+0x30] ;  /* 0x000030001c1f7984 */ /* 0x000fe40000000400 */
[----:B------:R-:W-:Y:S01]  /*6aa0*/  IMAD.WIDE R18, R19, 0x2, R20 ;  /* 0x0000000213127825 */ /* 0x000fe200078e0214 */
[C---:B------:R-:W-:Y:S01]  /*6ab0*/  LOP3.LUT R35, R33.reuse, 0xf000f, RZ, 0xc0, !PT ;  /* 0x000f000f21237812 */ /* 0x040fe200078ec0ff */
[----:B------:R-:W1:Y:S01]  /*6ac0*/  LDS.U16 R13, [R28+0x2e] ;  /* 0x00002e001c0d7984 */ /* 0x000e620000000400 */
[----:B------:R-:W-:Y:S01]  /*6ad0*/  LOP3.LUT R33, R33, 0xf000f0, RZ, 0xc0, !PT ;  /* 0x00f000f021217812 */ /* 0x000fe200078ec0ff */
[----:B0-----:R-:W-:Y:S01]  /*6ae0*/  IMAD R27, R27, R3, R2 ;  /* 0x000000031b1b7224 */ /* 0x001fe200078e0202 */
[----:B------:R-:W-:Y:S01]  /*6af0*/  LOP3.LUT R35, R35, 0x64006400, RZ, 0xfc, !PT ;  /* 0x6400640023237812 */ /* 0x000fe200078efcff */
[----:B------:R2:W-:Y:S01]  /*6b00*/  STG.E.U16 desc[UR4][R18.64], R37 ;  /* 0x0000002512007986 */ /* 0x0005e2000c101504 */
[----:B------:R-:W-:-:S03]  /*6b10*/  LOP3.LUT R33, R33, 0x64006400, RZ, 0xfc, !PT ;  /* 0x6400640021217812 */ /* 0x000fc600078efcff */
[----:B------:R-:W-:Y:S01]  /*6b20*/  HADD2 R35, R35, -1032, -1032 ;  /* 0xe408e40823237430 */ /* 0x000fe20000000000 */
[----:B------:R0:W-:Y:S01]  /*6b30*/  STG.E.U16 desc[UR4][R16.64], R23 ;  /* 0x0000001710007986 */ /* 0x0001e2000c101504 */
[----:B------:R-:W-:-:S04]  /*6b40*/  HFMA2 R33, R33, R36.H0_H0, -72, -72 ;  /* 0xd480d48021217431 */ /* 0x000fc80000040024 */
[----:B------:R-:W-:Y:S01]  /*6b50*/  HFMA2.MMA R35, R35, R8, -RZ ;  /* 0x0000000823237235 */ /* 0x000fe200001000ff */
[----:B--2---:R-:W-:Y:S02]  /*6b60*/  IMAD R19, R30, R3, R2 ;  /* 0x000000031e137224 */ /* 0x004fe400078e0202 */
[----:B------:R-:W-:Y:S02]  /*6b70*/  LDS.U16 R30, [R28+0x34] ;  /* 0x000034001c1e7984 */ /* 0x000fe40000000400 */
[----:B------:R-:W-:Y:S01]  /*6b80*/  IMAD.WIDE R18, R19, 0x2, R20 ;  /* 0x0000000213127825 */ /* 0x000fe200078e0214 */
[----:B0-----:R-:W-:-:S03]  /*6b90*/  PRMT R17, R25, 0x7632, R17 ;  /* 0x0000763219117816 */ /* 0x001fc60000000011 */
[----:B------:R-:W-:Y:S01]  /*6ba0*/  IMAD R23, R32, R3, R2 ;  /* 0x0000000320177224 */ /* 0x000fe200078e0202 */
[----:B------:R-:W-:Y:S02]  /*6bb0*/  PRMT R32, R25, 0x7610, R32 ;  /* 0x0000761019207816 */ /* 0x000fe40000000020 */
[----:B------:R-:W-:Y:S01]  /*6bc0*/  PRMT R37, R35, 0x7632, R37 ;  /* 0x0000763223257816 */ /* 0x000fe20000000025 */
[----:B------:R-:W-:-:S04]  /*6bd0*/  IMAD.WIDE R24, R23, 0x2, R20 ;  /* 0x0000000217187825 */ /* 0x000fc800078e0214 */
[----:B------:R-:W-:Y:S01]  /*6be0*/  IMAD.WIDE R22, R27, 0x2, R20 ;  /* 0x000000021b167825 */ /* 0x000fe200078e0214 */
[----:B------:R-:W-:Y:S04]  /*6bf0*/  STG.E.U16 desc[UR4][R24.64], R32 ;  /* 0x0000002018007986 */ /* 0x000fe8000c101504 */
[----:B------:R-:W0:Y:S01]  /*6c00*/  LDS.U16 R27, [R28+0x32] ;  /* 0x000032001c1b7984 */ /* 0x000e220000000400 */
[----:B-1----:R-:W-:-:S03]  /*6c10*/  IMAD R13, R13, R3, R2 ;  /* 0x000000030d0d7224 */ /* 0x002fc600078e0202 */
[----:B------:R1:W-:Y:S04]  /*6c20*/  STG.E.U16 desc[UR4][R22.64], R17 ;  /* 0x0000001116007986 */ /* 0x0003e8000c101504 */
[----:B------:R-:W-:Y:S04]  /*6c30*/  LDS.U16 R24, [R28+0x36] ;  /* 0x000036001c187984 */ /* 0x000fe80000000400 */
[----:B------:R-:W-:Y:S01]  /*6c40*/  LDS.U16 R32, [R28+0x38] ;  /* 0x000038001c207984 */ /* 0x000fe20000000400 */
[-C--:B-1----:R-:W-:Y:S01]  /*6c50*/  IMAD R17, R34, R3.reuse, R2 ;  /* 0x0000000322117224 */ /* 0x082fe200078e0202 */
[----:B------:R-:W-:Y:S01]  /*6c60*/  PRMT R34, R35, 0x7610, R34 ;  /* 0x0000761023227816 */ /* 0x000fe20000000022 */
[----:B------:R-:W-:-:S02]  /*6c70*/  IMAD R23, R26, R3, R2 ;  /* 0x000000031a177224 */ /* 0x000fc400078e0202 */
[----:B------:R-:W-:Y:S01]  /*6c80*/  HMUL2 R26, R33, R8 ;  /* 0x00000008211a7232 */ /* 0x000fe20000000000 */
[----:B------:R-:W1:Y:S01]  /*6c90*/  LDS.U16 R25, [R28+0x3a] ;  /* 0x00003a001c197984 */ /* 0x000e620000000400 */
[----:B-----5:R-:W-:Y:S01]  /*6ca0*/  LOP3.LUT R22, R29, 0xf000f, RZ, 0xc0, !PT ;  /* 0x000f000f1d167812 */ /* 0x020fe200078ec0ff */
[--C-:B------:R-:W-:Y:S02]  /*6cb0*/  IMAD.WIDE R16, R17, 0x2, R20.reuse ;  /* 0x0000000211107825 */ /* 0x100fe400078e0214 */
[----:B------:R2:W-:Y:S01]  /*6cc0*/  STG.E.U16 desc[UR4][R18.64], R34 ;  /* 0x0000002212007986 */ /* 0x0005e2000c101504 */
[----:B------:R-:W-:Y:S01]  /*6cd0*/  LOP3.LUT R35, R22, 0x64006400, RZ, 0xfc, !PT ;  /* 0x6400640016237812 */ /* 0x000fe200078efcff */
[----:B------:R-:W-:Y:S02]  /*6ce0*/  IMAD.WIDE R22, R23, 0x2, R20 ;  /* 0x0000000217167825 */ /* 0x000fe400078e0214 */
[----:B------:R-:W3:Y:S04]  /*6cf0*/  LDS.U16 R33, [R28+0x3c] ;  /* 0x00003c001c217984 */ /* 0x000ee80000000400 */
[----:B------:R-:W4:Y:S04]  /*6d00*/  LDS.U16 R34, [R28+0x3e] ;  /* 0x00003e001c227984 */ /* 0x000f280000000400 */
[----:B------:R5:W-:Y:S01]  /*6d10*/  STG.E.U16 desc[UR4][R16.64], R37 ;  /* 0x0000002510007986 */ /* 0x000be2000c101504 */
[----:B--2---:R-:W-:-:S03]  /*6d20*/  IMAD R19, R31, R3, R2 ;  /* 0x000000031f137224 */ /* 0x004fc600078e0202 */
[----:B------:R2:W-:Y:S01]  /*6d30*/  STG.E.U16 desc[UR4][R22.64], R26 ;  /* 0x0000001a16007986 */ /* 0x0005e2000c101504 */
[----:B------:R-:W-:-:S04]  /*6d40*/  IMAD.WIDE R18, R19, 0x2, R20 ;  /* 0x0000000213127825 */ /* 0x000fc800078e0214 */
[-C--:B0-----:R-:W-:Y:S01]  /*6d50*/  IMAD R27, R27, R3.reuse, R2 ;  /* 0x000000031b1b7224 */ /* 0x081fe200078e0202 */
[----:B-----5:R-:W-:Y:S02]  /*6d60*/  LOP3.LUT R16, R29, 0xf000f0, RZ, 0xc0, !PT ;  /* 0x00f000f01d107812 */ /* 0x020fe400078ec0ff */
[----:B------:R-:W-:Y:S01]  /*6d70*/  SHF.R.U32.HI R29, RZ, 0x8, R29 ;  /* 0x00000008ff1d7819 */ /* 0x000fe2000001161d */
[----:B--2---:R-:W-:Y:S01]  /*6d80*/  HADD2 R23, R35, -1032, -1032 ;  /* 0xe408e40823177430 */ /* 0x004fe20000000000 */
[----:B------:R-:W-:Y:S01]  /*6d90*/  LOP3.LUT R31, R16, 0x64006400, RZ, 0xfc, !PT ;  /* 0x64006400101f7812 */ /* 0x000fe200078efcff */
[----:B------:R-:W-:Y:S01]  /*6da0*/  IMAD.WIDE R16, R13, 0x2, R20 ;  /* 0x000000020d107825 */ /* 0x000fe200078e0214 */
[C---:B------:R-:W-:Y:S02]  /*6db0*/  LOP3.LUT R28, R29.reuse, 0xf000f, RZ, 0xc0, !PT ;  /* 0x000f000f1d1c7812 */ /* 0x040fe400078ec0ff */
[----:B------:R-:W-:Y:S01]  /*6dc0*/  PRMT R35, R26, 0x7632, R35 ;  /* 0x000076321a237816 */ /* 0x000fe20000000023 */
[-C--:B------:R-:W-:Y:S01]  /*6dd0*/  HFMA2.MMA R23, R23, R8.reuse, -RZ ;  /* 0x0000000817177235 */ /* 0x080fe200001000ff */
[----:B------:R-:W-:Y:S01]  /*6de0*/  LOP3.LUT R28, R28, 0x64006400, RZ, 0xfc, !PT ;  /* 0x640064001c1c7812 */ /* 0x000fe200078efcff */
[----:B------:R-:W-:Y:S01]  /*6df0*/  HFMA2 R13, R31, R36.H0_H0, -72, -72 ;  /* 0xd480d4801f0d7431 */ /* 0x000fe20000040024 */
[----:B------:R-:W-:Y:S01]  /*6e00*/  LOP3.LUT R29, R29, 0xf000f0, RZ, 0xc0, !PT ;  /* 0x00f000f01d1d7812 */ /* 0x000fe200078ec0ff */
[-C--:B------:R-:W-:Y:S01]  /*6e10*/  IMAD R31, R30, R3.reuse, R2 ;  /* 0x000000031e1f7224 */ /* 0x080fe200078e0202 */
[----:B------:R0:W-:Y:S01]  /*6e20*/  STG.E.U16 desc[UR4][R16.64], R35 ;  /* 0x0000002310007986 */ /* 0x0001e2000c101504 */
[----:B------:R-:W-:Y:S01]  /*6e30*/  HADD2 R28, R28, -1032, -1032 ;  /* 0xe408e4081c1c7430 */ /* 0x000fe20000000000 */
[----:B------:R-:W-:Y:S01]  /*6e40*/  LOP3.LUT R29, R29, 0x64006400, RZ, 0xfc, !PT ;  /* 0x640064001d1d7812 */ /* 0x000fe200078efcff */
[----:B------:R-:W-:Y:S01]  /*6e50*/  HMUL2 R13, R13, R8 ;  /* 0x000000080d0d7232 */ /* 0x000fe20000000000 */
[----:B------:R2:W-:Y:S01]  /*6e60*/  STG.E.U16 desc[UR4][R18.64], R23 ;  /* 0x0000001712007986 */ /* 0x0005e2000c101504 */
[----:B------:R-:W-:Y:S01]  /*6e70*/  PRMT R30, R23, 0x7632, R30 ;  /* 0x00007632171e7816 */ /* 0x000fe2000000001e */
[----:B-1----:R-:W-:Y:S01]  /*6e80*/  IMAD R25, R25, R3, R2 ;  /* 0x0000000319197224 */ /* 0x002fe200078e0202 */
[----:B------:R-:W-:Y:S01]  /*6e90*/  HFMA2.MMA R28, R28, R8, -RZ ;  /* 0x000000081c1c7235 */ /* 0x000fe200001000ff */
[----:B------:R-:W-:-:S02]  /*6ea0*/  HFMA2 R29, R29, R36.H0_H0, -72, -72 ;  /* 0xd480d4801d1d7431 */ /* 0x000fc40000040024 */
[-CC-:B---3--:R-:W-:Y:S02]  /*6eb0*/  IMAD R33, R33, R3.reuse, R2.reuse ;  /* 0x0000000321217224 */ /* 0x188fe400078e0202 */
[----:B0-----:R-:W-:Y:S02]  /*6ec0*/  IMAD R17, R24, R3, R2 ;  /* 0x0000000318117224 */ /* 0x001fe400078e0202 */
[----:B------:R-:W-:Y:S02]  /*6ed0*/  HMUL2 R29, R29, R8 ;  /* 0x000000081d1d7232 */ /* 0x000fe40000000000 */
[----:B--2---:R-:W-:-:S04]  /*6ee0*/  IMAD.WIDE R22, R27, 0x2, R20 ;  /* 0x000000021b167825 */ /* 0x004fc800078e0214 */
[----:B------:R-:W-:Y:S01]  /*6ef0*/  IMAD.WIDE R26, R31, 0x2, R20 ;  /* 0x000000021f1a7825 */ /* 0x000fe200078e0214 */
[----:B------:R0:W-:Y:S03]  /*6f00*/  STG.E.U16 desc[UR4][R22.64], R30 ;  /* 0x0000001e16007986 */ /* 0x0001e6000c101504 */
[-CC-:B------:R-:W-:Y:S01]  /*6f10*/  IMAD R19, R32, R3.reuse, R2.reuse ;  /* 0x0000000320137224 */ /* 0x180fe200078e0202 */
[----:B------:R1:W-:Y:S01]  /*6f20*/  STG.E.U16 desc[UR4][R26.64], R13 ;  /* 0x0000000d1a007986 */ /* 0x0003e2000c101504 */
[----:B----4-:R-:W-:Y:S02]  /*6f30*/  IMAD R31, R34, R3, R2 ;  /* 0x00000003221f7224 */ /* 0x010fe400078e0202 */
[----:B------:R-:W-:-:S04]  /*6f40*/  IMAD.WIDE R16, R17, 0x2, R20 ;  /* 0x0000000211107825 */ /* 0x000fc800078e0214 */
[----:B------:R-:W-:-:S04]  /*6f50*/  IMAD.WIDE R18, R19, 0x2, R20 ;  /* 0x0000000213127825 */ /* 0x000fc800078e0214 */
[----:B0-----:R-:W-:Y:S01]  /*6f60*/  IMAD.WIDE R22, R25, 0x2, R20 ;  /* 0x0000000219167825 */ /* 0x001fe200078e0214 */
[----:B-1----:R-:W-:Y:S02]  /*6f70*/  PRMT R13, R13, 0x7632, R13 ;  /* 0x000076320d0d7816 */ /* 0x002fe4000000000d */
[----:B------:R-:W-:Y:S01]  /*6f80*/  PRMT R26, R28, 0x7632, R26 ;  /* 0x000076321c1a7816 */ /* 0x000fe2000000001a */
[----:B------:R-:W-:Y:S01]  /*6f90*/  IMAD.WIDE R24, R33, 0x2, R20 ;  /* 0x0000000221187825 */ /* 0x000fe200078e0214 */
[----:B------:R-:W-:Y:S01]  /*6fa0*/  PRMT R27, R29, 0x7632, R27 ;  /* 0x000076321d1b7816 */ /* 0x000fe2000000001b */
[----:B------:R1:W-:Y:S02]  /*6fb0*/  STG.E.U16 desc[UR4][R16.64], R13 ;  /* 0x0000000d10007986 */ /* 0x0003e4000c101504 */
[----:B------:R-:W-:Y:S02]  /*6fc0*/  IMAD.WIDE R20, R31, 0x2, R20 ;  /* 0x000000021f147825 */ /* 0x000fe400078e0214 */
[----:B------:R1:W-:Y:S04]  /*6fd0*/  STG.E.U16 desc[UR4][R18.64], R28 ;  /* 0x0000001c12007986 */ /* 0x0003e8000c101504 */
[----:B------:R1:W-:Y:S04]  /*6fe0*/  STG.E.U16 desc[UR4][R22.64], R26 ;  /* 0x0000001a16007986 */ /* 0x0003e8000c101504 */
[----:B------:R1:W-:Y:S04]  /*6ff0*/  STG.E.U16 desc[UR4][R24.64], R29 ;  /* 0x0000001d18007986 */ /* 0x0003e8000c101504 */
[----:B------:R1:W-:Y:S01]  /*7000*/  STG.E.U16 desc[UR4][R20.64], R27 ;  /* 0x0000001b14007986 */ /* 0x0003e2000c101504 */
[----:B------:R-:W-:Y:S05]  /*7010*/  BRA `(.L_x_26) ;  /* 0x0000000800347947 */ /* 0x000fea0003800000 */
.L_x_25:
[----:B------:R0:W2:Y:S01]  /*7020*/  LDG.E.CONSTANT R32, desc[UR4][R26.64] ;  /* 0x000000041a207981 */ /* 0x0000a2000c1e9900 */
[----:B------:R-:W1:Y:S03]  /*7030*/  LDC.64 R24, c[0x0][0x248] ;  /* 0x00009200ff187b82 */ /* 0x000e660000000a00 */
[----:B------:R3:W4:Y:S04]  /*7040*/  LDG.E.CONSTANT R33, desc[UR4][R16.64] ;  /* 0x0000000410217981 */ /* 0x000728000c1e9900 */
[----:B------:R5:W4:Y:S01]  /*7050*/  LDG.E.CONSTANT R13, desc[UR4][R18.64] ;  /* 0x00000004120d7981 */ /* 0x000b22000c1e9900 */
[----:B------:R-:W-:-:S04]  /*7060*/  IMAD R21, R9, R3, R2 ;  /* 0x0000000309157224 */ /* 0x000fc800078e0202 */
[----:B-1----:R-:W-:Y:S01]  /*7070*/  IMAD.WIDE R24, R21, 0x2, R24 ;  /* 0x0000000215187825 */ /* 0x002fe200078e0218 */
[----:B------:R-:W-:-:S04]  /*7080*/  PRMT R21, R23, 0x7632, R21 ;  /* 0x0000763217157816 */ /* 0x000fc80000000015 */
[----:B------:R1:W-:Y:S01]  /*7090*/  STG.E.U16 desc[UR4][R24.64], R23 ;  /* 0x0000001718007986 */ /* 0x0003e2000c101504 */
[----:B------:R-:W-:-:S05]  /*70a0*/  IMAD.WIDE R28, R3, 0x2, R24 ;  /* 0x00000002031c7825 */ /* 0x000fca00078e0218 */
[----:B------:R3:W-:Y:S01]  /*70b0*/  STG.E.U16 desc[UR4][R28.64], R21 ;  /* 0x000000151c007986 */ /* 0x0007e2000c101504 */
[----:B------:R-:W-:Y:S01]  /*70c0*/  IMAD.WIDE R30, R3, 0x2, R28 ;  /* 0x00000002031e7825 */ /* 0x000fe200078e021c */
[----:B-1----:R-:W-:-:S03]  /*70d0*/  PRMT R25, R22, 0x7610, R25 ;  /* 0x0000761016197816 */ /* 0x002fc60000000019 */
[C---:B0-----:R-:W-:Y:S02]  /*70e0*/  IMAD.WIDE R26, R3.reuse, 0x2, R30 ;  /* 0x00000002031a7825 */ /* 0x041fe400078e021e */
[----:B------:R-:W-:Y:S01]  /*70f0*/  STG.E.U16 desc[UR4][R30.64], R25 ;  /* 0x000000191e007986 */ /* 0x000fe2000c101504 */
[----:B---3--:R-:W-:Y:S01]  /*7100*/  PRMT R29, R22, 0x7632, R29 ;  /* 0x00007632161d7816 */ /* 0x008fe2000000001d */
[----:B------:R-:W-:-:S04]  /*7110*/  IMAD.WIDE R16, R3, 0x2, R26 ;  /* 0x0000000203107825 */ /* 0x000fc800078e021a */
[----:B------:R-:W-:Y:S01]  /*7120*/  STG.E.U16 desc[UR4][R26.64], R29 ;  /* 0x0000001d1a007986 */ /* 0x000fe2000c101504 */
[----:B-----5:R-:W-:-:S03]  /*7130*/  IMAD.WIDE R18, R3, 0x2, R16 ;  /* 0x0000000203127825 */ /* 0x020fc600078e0210 */
[----:B------:R0:W-:Y:S01]  /*7140*/  STG.E.U16 desc[UR4][R16.64], R35 ;  /* 0x0000002310007986 */ /* 0x0001e2000c101504 */
[----:B------:R-:W-:-:S04]  /*7150*/  IMAD.WIDE R20, R3, 0x2, R18 ;  /* 0x0000000203147825 */ /* 0x000fc800078e0212 */
[----:B------:R-:W-:Y:S01]  /*7160*/  IMAD.WIDE R22, R3, 0x2, R20 ;  /* 0x0000000203167825 */ /* 0x000fe200078e0214 */
[----:B0-----:R-:W-:-:S03]  /*7170*/  PRMT R17, R35, 0x7632, R17 ;  /* 0x0000763223117816 */ /* 0x001fc60000000011 */
[C---:B------:R-:W-:Y:S02]  /*7180*/  IMAD.WIDE R24, R3.reuse, 0x2, R22 ;  /* 0x0000000203187825 */ /* 0x040fe400078e0216 */
[----:B------:R0:W-:Y:S04]  /*7190*/  STG.E.U16 desc[UR4][R18.64], R17 ;  /* 0x0000001112007986 */ /* 0x0001e8000c101504 */
[----:B------:R-:W-:Y:S01]  /*71a0*/  STG.E.U16 desc[UR4][R20.64], R34 ;  /* 0x0000002214007986 */ /* 0x000fe2000c101504 */
[----:B------:R-:W-:-:S04]  /*71b0*/  IMAD.WIDE R28, R3, 0x2, R24 ;  /* 0x00000002031c7825 */ /* 0x000fc800078e0218 */
[----:B------:R-:W-:Y:S01]  /*71c0*/  IMAD.WIDE R30, R3, 0x2, R28 ;  /* 0x00000002031e7825 */ /* 0x000fe200078e021c */
[----:B0-----:R-:W-:-:S03]  /*71d0*/  PRMT R19, R34, 0x7632, R19 ;  /* 0x0000763222137816 */ /* 0x001fc60000000013 */
[C---:B------:R-:W-:Y:S02]  /*71e0*/  IMAD.WIDE R16, R3.reuse, 0x2, R30 ;  /* 0x0000000203107825 */ /* 0x040fe400078e021e */
[----:B------:R0:W-:Y:S02]  /*71f0*/  STG.E.U16 desc[UR4][R22.64], R19 ;  /* 0x0000001316007986 */ /* 0x0001e4000c101504 */
[----:B0-----:R-:W-:-:S04]  /*7200*/  IMAD.WIDE R18, R3, 0x2, R16 ;  /* 0x0000000203127825 */ /* 0x001fc800078e0210 */
[----:B------:R-:W-:Y:S01]  /*7210*/  IMAD.WIDE R20, R3, 0x2, R18 ;  /* 0x0000000203147825 */ /* 0x000fe200078e0212 */
[C---:B--2---:R-:W-:Y:S02]  /*7220*/  LOP3.LUT R37, R32.reuse, 0xf000f, RZ, 0xc0, !PT ;  /* 0x000f000f20257812 */ /* 0x044fe400078ec0ff */
[----:B------:R-:W-:Y:S02]  /*7230*/  LOP3.LUT R26, R32, 0xf000f0, RZ, 0xc0, !PT ;  /* 0x00f000f0201a7812 */ /* 0x000fe400078ec0ff */
[----:B------:R-:W-:Y:S02]  /*7240*/  LOP3.LUT R37, R37, 0x64006400, RZ, 0xfc, !PT ;  /* 0x6400640025257812 */ /* 0x000fe400078efcff */
[----:B------:R-:W-:Y:S02]  /*7250*/  LOP3.LUT R27, R26, 0x64006400, RZ, 0xfc, !PT ;  /* 0x640064001a1b7812 */ /* 0x000fe400078efcff */
[----:B------:R-:W-:Y:S01]  /*7260*/  SHF.R.U32.HI R32, RZ, 0x8, R32 ;  /* 0x00000008ff207819 */ /* 0x000fe20000011620 */
[----:B------:R-:W-:Y:S01]  /*7270*/  HADD2 R37, R37, -1032, -1032 ;  /* 0xe408e40825257430 */ /* 0x000fe20000000000 */
[----:B----4-:R-:W-:Y:S01]  /*7280*/  SHF.R.U32.HI R34, RZ, 0x8, R33 ;  /* 0x00000008ff227819 */ /* 0x010fe20000011621 */
[----:B------:R-:W-:Y:S01]  /*7290*/  HFMA2 R27, R27, R36.H0_H0, -72, -72 ;  /* 0xd480d4801b1b7431 */ /* 0x000fe20000040024 */
[----:B------:R-:W-:-:S02]  /*72a0*/  LOP3.LUT R26, R32, 0xf000f, RZ, 0xc0, !PT ;  /* 0x000f000f201a7812 */ /* 0x000fc400078ec0ff */
[----:B------:R-:W-:Y:S01]  /*72b0*/  LOP3.LUT R32, R32, 0xf000f0, RZ, 0xc0, !PT ;  /* 0x00f000f020207812 */ /* 0x000fe200078ec0ff */
[----:B------:R-:W-:Y:S01]  /*72c0*/  HFMA2.MMA R37, R37, R8, -RZ ;  /* 0x0000000825257235 */ /* 0x000fe200001000ff */
[----:B------:R-:W-:Y:S01]  /*72d0*/  HMUL2 R27, R27, R8 ;  /* 0x000000081b1b7232 */ /* 0x000fe20000000000 */
[----:B------:R-:W-:-:S05]  /*72e0*/  LOP3.LUT R26, R26, 0x64006400, RZ, 0xfc, !PT ;  /* 0x640064001a1a7812 */ /* 0x000fca00078efcff */
[----:B------:R0:W-:Y:S01]  /*72f0*/  STG.E.U16 desc[UR4][R24.64], R37 ;  /* 0x0000002518007986 */ /* 0x0001e2000c101504 */
[----:B------:R-:W-:Y:S02]  /*7300*/  HADD2 R26, R26, -1032, -1032 ;  /* 0xe408e4081a1a7430 */ /* 0x000fe40000000000 */
[----:B------:R-:W-:-:S05]  /*7310*/  PRMT R23, R37, 0x7632, R23 ;  /* 0x0000763225177816 */ /* 0x000fca0000000017 */
[----:B------:R1:W-:Y:S01]  /*7320*/  STG.E.U16 desc[UR4][R28.64], R23 ;  /* 0x000000171c007986 */ /* 0x0003e2000c101504 */
[----:B0-----:R-:W-:-:S05]  /*7330*/  PRMT R25, R27, 0x7610, R25 ;  /* 0x000076101b197816 */ /* 0x001fca0000000019 */
[----:B------:R0:W-:Y:S01]  /*7340*/  STG.E.U16 desc[UR4][R30.64], R25 ;  /* 0x000000191e007986 */ /* 0x0001e2000c101504 */
[----:B-1----:R-:W-:Y:S01]  /*7350*/  IMAD.WIDE R22, R3, 0x2, R20 ;  /* 0x0000000203167825 */ /* 0x002fe200078e0214 */
[----:B------:R-:W-:Y:S02]  /*7360*/  PRMT R29, R27, 0x7632, R29 ;  /* 0x000076321b1d7816 */ /* 0x000fe4000000001d */
[----:B------:R-:W-:Y:S02]  /*7370*/  LOP3.LUT R27, R32, 0x64006400, RZ, 0xfc, !PT ;  /* 0x64006400201b7812 */ /* 0x000fe400078efcff */
[----:B------:R-:W-:Y:S01]  /*7380*/  LOP3.LUT R32, R33, 0xf000f0, RZ, 0xc0, !PT ;  /* 0x00f000f021207812 */ /* 0x000fe200078ec0ff */
[----:B------:R1:W-:Y:S02]  /*7390*/  STG.E.U16 desc[UR4][R16.64], R29 ;  /* 0x0000001d10007986 */ /* 0x0003e4000c101504 */
[----:B------:R-:W-:Y:S02]  /*73a0*/  HFMA2 R27, R27, R36.H0_H0, -72, -72 ;  /* 0xd480d4801b1b7431 */ /* 0x000fe40000040024 */
[----:B0-----:R-:W-:-:S04]  /*73b0*/  IMAD.WIDE R24, R3, 0x2, R22 ;  /* 0x0000000203187825 */ /* 0x001fc800078e0216 */
[----:B------:R-:W-:-:S05]  /*73c0*/  HMUL2 R30, R27, R8 ;  /* 0x000000081b1e7232 */ /* 0x000fca0000000000 */
[C---:B------:R-:W-:Y:S01]  /*73d0*/  PRMT R35, R30.reuse, 0x7610, R35 ;  /* 0x000076101e237816 */ /* 0x040fe20000000023 */
[----:B-1----:R-:W-:Y:S01]  /*73e0*/  HFMA2.MMA R17, R26, R8, -RZ ;  /* 0x000000081a117235 */ /* 0x002fe200001000ff */
[----:B------:R-:W-:Y:S01]  /*73f0*/  IMAD.WIDE R28, R3, 0x2, R24 ;  /* 0x00000002031c7825 */ /* 0x000fe200078e0218 */
[----:B------:R-:W-:Y:S02]  /*7400*/  LOP3.LUT R26, R33, 0xf000f, RZ, 0xc0, !PT ;  /* 0x000f000f211a7812 */ /* 0x000fe400078ec0ff */
[----:B------:R-:W-:Y:S02]  /*7410*/  PRMT R37, R30, 0x7632, R37 ;  /* 0x000076321e257816 */ /* 0x000fe40000000025 */
[----:B------:R-:W-:Y:S01]  /*7420*/  LOP3.LUT R31, R26, 0x64006400, RZ, 0xfc, !PT ;  /* 0x640064001a1f7812 */ /* 0x000fe200078efcff */
[----:B------:R-:W-:Y:S01]  /*7430*/  IMAD.WIDE R26, R3, 0x2, R28 ;  /* 0x00000002031a7825 */ /* 0x000fe200078e021c */
[----:B------:R0:W-:Y:S01]  /*7440*/  STG.E.U16 desc[UR4][R18.64], R17 ;  /* 0x0000001112007986 */ /* 0x0001e2000c101504 */
[----:B------:R-:W-:-:S02]  /*7450*/  LOP3.LUT R33, R32, 0x64006400, RZ, 0xfc, !PT ;  /* 0x6400640020217812 */ /* 0x000fc400078efcff */
[----:B------:R-:W-:Y:S01]  /*7460*/  HADD2 R31, R31, -1032, -1032 ;  /* 0xe408e4081f1f7430 */ /* 0x000fe20000000000 */
[C---:B------:R-:W-:Y:S02]  /*7470*/  LOP3.LUT R32, R34.reuse, 0xf000f, RZ, 0xc0, !PT ;  /* 0x000f000f22207812 */ /* 0x040fe400078ec0ff */
[----:B------:R-:W-:Y:S01]  /*7480*/  LOP3.LUT R34, R34, 0xf000f0, RZ, 0xc0, !PT ;  /* 0x00f000f022227812 */ /* 0x000fe200078ec0ff */
[----:B------:R-:W-:Y:S01]  /*7490*/  HFMA2 R33, R33, R36.H0_H0, -72, -72 ;  /* 0xd480d48021217431 */ /* 0x000fe20000040024 */
[----:B------:R-:W-:-:S03]  /*74a0*/  LOP3.LUT R32, R32, 0x64006400, RZ, 0xfc, !PT ;  /* 0x6400640020207812 */ /* 0x000fc600078efcff */
[----:B------:R-:W-:Y:S01]  /*74b0*/  HMUL2 R33, R33, R8 ;  /* 0x0000000821217232 */ /* 0x000fe20000000000 */
[----:B0-----:R-:W-:Y:S01]  /*74c0*/  PRMT R19, R17, 0x7632, R19 ;  /* 0x0000763211137816 */ /* 0x001fe20000000013 */
[----:B------:R-:W-:-:S04]  /*74d0*/  IMAD.WIDE R16, R3, 0x2, R26 ;  /* 0x0000000203107825 */ /* 0x000fc800078e021a */
[----:B------:R-:W-:Y:S01]  /*74e0*/  HADD2 R32, R32, -1032, -1032 ;  /* 0xe408e40820207430 */ /* 0x000fe20000000000 */
[----:B------:R0:W-:Y:S05]  /*74f0*/  STG.E.U16 desc[UR4][R20.64], R19 ;  /* 0x0000001314007986 */ /* 0x0001ea000c101504 */
[-C--:B------:R-:W-:Y:S01]  /*7500*/  HFMA2.MMA R32, R32, R8.reuse, -RZ ;  /* 0x0000000820207235 */ /* 0x080fe200001000ff */
[----:B------:R1:W-:Y:S04]  /*7510*/  STG.E.U16 desc[UR4][R22.64], R35 ;  /* 0x0000002316007986 */ /* 0x0003e8000c101504 */
[----:B------:R2:W-:Y:S01]  /*7520*/  STG.E.U16 desc[UR4][R24.64], R37 ;  /* 0x0000002518007986 */ /* 0x0005e2000c101504 */
[----:B0-----:R-:W-:Y:S01]  /*7530*/  HFMA2.MMA R21, R31, R8, -RZ ;  /* 0x000000081f157235 */ /* 0x001fe200001000ff */
[----:B------:R-:W-:Y:S01]  /*7540*/  IMAD.WIDE R30, R3, 0x2, R16 ;  /* 0x00000002031e7825 */ /* 0x000fe200078e0210 */
[----:B-1----:R-:W-:-:S02]  /*7550*/  LOP3.LUT R23, R34, 0x64006400, RZ, 0xfc, !PT ;  /* 0x6400640022177812 */ /* 0x002fc400078efcff */
[C---:B------:R-:W-:Y:S01]  /*7560*/  PRMT R34, R32.reuse, 0x7610, R34 ;  /* 0x0000761020227816 */ /* 0x040fe20000000022 */
[----:B------:R-:W-:Y:S02]  /*7570*/  IMAD.WIDE R18, R3, 0x2, R30 ;  /* 0x0000000203127825 */ /* 0x000fe400078e021e */
[----:B------:R0:W-:Y:S01]  /*7580*/  STG.E.U16 desc[UR4][R28.64], R21 ;  /* 0x000000151c007986 */ /* 0x0001e2000c101504 */
[----:B------:R-:W-:Y:S02]  /*7590*/  PRMT R35, R32, 0x7632, R35 ;  /* 0x0000763220237816 */ /* 0x000fe40000000023 */
[----:B--2---:R-:W-:-:S05]  /*75a0*/  PRMT R25, R21, 0x7632, R25 ;  /* 0x0000763215197816 */ /* 0x004fca0000000019 */
[----:B------:R1:W-:Y:S01]  /*75b0*/  STG.E.U16 desc[UR4][R26.64], R25 ;  /* 0x000000191a007986 */ /* 0x0003e2000c101504 */
[----:B0-----:R-:W-:-:S03]  /*75c0*/  IMAD.WIDE R20, R3, 0x2, R18 ;  /* 0x0000000203147825 */ /* 0x001fc600078e0212 */
[----:B------:R0:W-:Y:S01]  /*75d0*/  STG.E.U16 desc[UR4][R16.64], R33 ;  /* 0x0000002110007986 */ /* 0x0001e2000c101504 */
[----:B------:R-:W-:Y:S02]  /*75e0*/  PRMT R29, R33, 0x7632, R29 ;  /* 0x00007632211d7816 */ /* 0x000fe4000000001d */
[----:B------:R-:W-:-:S03]  /*75f0*/  LOP3.LUT R28, R13, 0xf000f, RZ, 0xc0, !PT ;  /* 0x000f000f0d1c7812 */ /* 0x000fc600078ec0ff */
[----:B------:R2:W-:Y:S01]  /*7600*/  STG.E.U16 desc[UR4][R30.64], R29 ;  /* 0x0000001d1e007986 */ /* 0x0005e2000c101504 */
[----:B-1----:R-:W-:-:S04]  /*7610*/  IMAD.WIDE R24, R3, 0x2, R20 ;  /* 0x0000000203187825 */ /* 0x002fc800078e0214 */
[----:B------:R-:W-:Y:S01]  /*7620*/  HFMA2 R27, R23, R36.H0_H0, -72, -72 ;  /* 0xd480d480171b7431 */ /* 0x000fe20000040024 */
[----:B------:R-:W-:Y:S01]  /*7630*/  LOP3.LUT R32, R28, 0x64006400, RZ, 0xfc, !PT ;  /* 0x640064001c207812 */ /* 0x000fe200078efcff */
[----:B------:R1:W-:Y:S02]  /*7640*/  STG.E.U16 desc[UR4][R18.64], R34 ;  /* 0x0000002212007986 */ /* 0x0003e4000c101504 */
[----:B0-----:R-:W-:Y:S02]  /*7650*/  HMUL2 R17, R27, R8 ;  /* 0x000000081b117232 */ /* 0x001fe40000000000 */
[C---:B------:R-:W-:Y:S01]  /*7660*/  IMAD.WIDE R22, R3.reuse, 0x2, R24 ;  /* 0x0000000203167825 */ /* 0x040fe200078e0218 */
[----:B------:R-:W-:Y:S03]  /*7670*/  STG.E.U16 desc[UR4][R20.64], R35 ;  /* 0x0000002314007986 */ /* 0x000fe6000c101504 */
[----:B------:R-:W-:Y:S01]  /*7680*/  HADD2 R32, R32, -1032, -1032 ;  /* 0xe408e40820207430 */ /* 0x000fe20000000000 */
[----:B--2---:R-:W-:Y:S01]  /*7690*/  SHF.R.U32.HI R31, RZ, 0x8, R13 ;  /* 0x00000008ff1f7819 */ /* 0x004fe2000001160d */
[----:B------:R-:W-:Y:S01]  /*76a0*/  IMAD.WIDE R26, R3, 0x2, R22 ;  /* 0x00000002031a7825 */ /* 0x000fe200078e0216 */
[----:B------:R0:W-:Y:S01]  /*76b0*/  STG.E.U16 desc[UR4][R24.64], R17 ;  /* 0x0000001118007986 */ /* 0x0001e2000c101504 */
[----:B------:R-:W-:-:S02]  /*76c0*/  LOP3.LUT R30, R13, 0xf000f0, RZ, 0xc0, !PT ;  /* 0x00f000f00d1e7812 */ /* 0x000fc400078ec0ff */
[----:B------:R-:W-:Y:S01]  /*76d0*/  HFMA2.MMA R32, R32, R8, -RZ ;  /* 0x0000000820207235 */ /* 0x000fe200001000ff */
[----:B-1----:R-:W-:Y:S01]  /*76e0*/  PRMT R19, R17, 0x7632, R19 ;  /* 0x0000763211137816 */ /* 0x002fe20000000013 */
[----:B------:R-:W-:Y:S01]  /*76f0*/  IMAD.WIDE R28, R3, 0x2, R26 ;  /* 0x00000002031c7825 */ /* 0x000fe200078e021a */
[C---:B------:R-:W-:Y:S02]  /*7700*/  LOP3.LUT R18, R31.reuse, 0xf000f, RZ, 0xc0, !PT ;  /* 0x000f000f1f127812 */ /* 0x040fe400078ec0ff */
[----:B------:R-:W-:Y:S01]  /*7710*/  LOP3.LUT R13, R30, 0x64006400, RZ, 0xfc, !PT ;  /* 0x640064001e0d7812 */ /* 0x000fe200078efcff */
[----:B------:R1:W-:Y:S01]  /*7720*/  STG.E.U16 desc[UR4][R22.64], R19 ;  /* 0x0000001316007986 */ /* 0x0003e2000c101504 */
[----:B------:R-:W-:Y:S01]  /*7730*/  LOP3.LUT R31, R31, 0xf000f0, RZ, 0xc0, !PT ;  /* 0x00f000f01f1f7812 */ /* 0x000fe200078ec0ff */
[----:B0-----:R-:W-:Y:S01]  /*7740*/  IMAD.WIDE R16, R3, 0x2, R28 ;  /* 0x0000000203107825 */ /* 0x001fe200078e021c */
[----:B------:R-:W-:-:S03]  /*7750*/  LOP3.LUT R24, R18, 0x64006400, RZ, 0xfc, !PT ;  /* 0x6400640012187812 */ /* 0x000fc600078efcff */
[----:B------:R-:W-:Y:S01]  /*7760*/  HFMA2 R13, R13, R36.H0_H0, -72, -72 ;  /* 0xd480d4800d0d7431 */ /* 0x000fe20000040024 */
[----:B------:R0:W-:Y:S01]  /*7770*/  STG.E.U16 desc[UR4][R26.64], R32 ;  /* 0x000000201a007986 */ /* 0x0001e2000c101504 */
[----:B------:R-:W-:Y:S01]  /*7780*/  LOP3.LUT R31, R31, 0x64006400, RZ, 0xfc, !PT ;  /* 0x640064001f1f7812 */ /* 0x000fe200078efcff */
[----:B------:R-:W-:-:S04]  /*7790*/  IMAD.WIDE R20, R3, 0x2, R16 ;  /* 0x0000000203147825 */ /* 0x000fc800078e0210 */
[----:B------:R-:W-:Y:S01]  /*77a0*/  HADD2 R24, R24, -1032, -1032 ;  /* 0xe408e40818187430 */ /* 0x000fe20000000000 */
[----:B------:R-:W-:Y:S01]  /*77b0*/  PRMT R25, R32, 0x7632, R25 ;  /* 0x0000763220197816 */ /* 0x000fe20000000019 */
[----:B------:R-:W-:Y:S02]  /*77c0*/  HMUL2 R13, R13, R8 ;  /* 0x000000080d0d7232 */ /* 0x000fe40000000000 */
[----:B------:R-:W-:Y:S02]  /*77d0*/  HFMA2 R31, R31, R36.H0_H0, -72, -72 ;  /* 0xd480d4801f1f7431 */ /* 0x000fe40000040024 */
[C---:B-1----:R-:W-:Y:S01]  /*77e0*/  IMAD.WIDE R18, R3.reuse, 0x2, R20 ;  /* 0x0000000203127825 */ /* 0x042fe200078e0214 */
[----:B------:R1:W-:Y:S01]  /*77f0*/  STG.E.U16 desc[UR4][R28.64], R25 ;  /* 0x000000191c007986 */ /* 0x0003e2000c101504 */
[----:B0-----:R-:W-:Y:S02]  /*7800*/  HFMA2.MMA R27, R24, R8, -RZ ;  /* 0x00000008181b7235 */ /* 0x001fe400001000ff */
[----:B------:R-:W-:Y:S01]  /*7810*/  HMUL2 R31, R31, R8 ;  /* 0x000000081f1f7232 */ /* 0x000fe20000000000 */
[----:B------:R0:W-:Y:S01]  /*7820*/  STG.E.U16 desc[UR4][R16.64], R13 ;  /* 0x0000000d10007986 */ /* 0x0001e2000c101504 */
[----:B------:R-:W-:-:S03]  /*7830*/  IMAD.WIDE R22, R3, 0x2, R18 ;  /* 0x0000000203167825 */ /* 0x000fc600078e0212 */
[----:B------:R-:W-:Y:S01]  /*7840*/  PRMT R32, R31, 0x7632, R32 ;  /* 0x000076321f207816 */ /* 0x000fe20000000020 */
[----:B-1----:R-:W-:Y:S02]  /*7850*/  IMAD.WIDE R24, R3, 0x2, R22 ;  /* 0x0000000203187825 */ /* 0x002fe400078e0216 */
[C---:B------:R-:W-:Y:S02]  /*7860*/  PRMT R29, R27.reuse, 0x7610, R29 ;  /* 0x000076101b1d7816 */ /* 0x040fe4000000001d */
[----:B------:R-:W-:Y:S02]  /*7870*/  PRMT R30, R27, 0x7632, R30 ;  /* 0x000076321b1e7816 */ /* 0x000fe4000000001e */
[----:B0-----:R-:W-:Y:S01]  /*7880*/  PRMT R17, R13, 0x7632, R17 ;  /* 0x000076320d117816 */ /* 0x001fe20000000011 */
[----:B------:R-:W-:-:S04]  /*7890*/  IMAD.WIDE R26, R3, 0x2, R24 ;  /* 0x00000002031a7825 */ /* 0x000fc800078e0218 */
[----:B------:R0:W-:Y:S04]  /*78a0*/  STG.E.U16 desc[UR4][R20.64], R17 ;  /* 0x0000001114007986 */ /* 0x0001e8000c101504 */
[----:B------:R0:W-:Y:S04]  /*78b0*/  STG.E.U16 desc[UR4][R18.64], R29 ;  /* 0x0000001d12007986 */ /* 0x0001e8000c101504 */
[----:B------:R0:W-:Y:S04]  /*78c0*/  STG.E.U16 desc[UR4][R22.64], R30 ;  /* 0x0000001e16007986 */ /* 0x0001e8000c101504 */
[----:B------:R0:W-:Y:S04]  /*78d0*/  STG.E.U16 desc[UR4][R24.64], R31 ;  /* 0x0000001f18007986 */ /* 0x0001e8000c101504 */
[----:B------:R0:W-:Y:S02]  /*78e0*/  STG.E.U16 desc[UR4][R26.64], R32 ;  /* 0x000000201a007986 */ /* 0x0001e4000c101504 */
.L_x_26:
[----:B------:R-:W-:Y:S02]  /*78f0*/  VIADD R0, R0, 0x20 ;  /* 0x0000002000007836 */ /* 0x000fe40000000000 */
[----:B01----:R-:W-:-:S03]  /*7900*/  IMAD.WIDE R16, R3, 0x10, R14 ;  /* 0x0000001003107825 */ /* 0x003fc600078e020e */
[C---:B------:R-:W-:Y:S01]  /*7910*/  ISETP.GE.AND P1, PT, R0.reuse, UR7, PT ;  /* 0x0000000700007c0c */ /* 0x040fe2000bf26270 */
[----:B------:R-:W-:Y:S01]  /*7920*/  VIADD R9, R9, 0x20 ;  /* 0x0000002009097836 */ /* 0x000fe20000000000 */
[----:B------:R-:W-:-:S13]  /*7930*/  ISETP.LT.AND P2, PT, R0, R7, PT ;  /* 0x000000070000720c */ /* 0x000fda0003f41270 */
[----:B------:R-:W-:Y:S05]  /*7940*/  @!P1 BRA P2, `(.L_x_27) ;  /* 0xffffffe4009c9947 */ /* 0x000fea000103ffff */
.L_x_23:
[----:B------:R-:W-:Y:S01]  /*7950*/  ISETP.GE.AND P1, PT, R0, R7, PT ;  /* 0x000000070000720c */ /* 0x000fe20003f26270 */
[----:B------:R-:W-:-:S03]  /*7960*/  ULDC UR6, c[0x0][0x260] ;  /* 0x0000980000067ab9 */ /* 0x000fc60000000800 */
[----:B------:R-:W-:-:S13]  /*7970*/  ISETP.GE.OR P1, PT, R0, UR6, P1 ;  /* 0x0000000600007c0c */ /* 0x000fda0008f26670 */
[----:B------:R-:W-:Y:S05]  /*7980*/  @P1 BRA `(.L_x_28) ;  /* 0x0000002000081947 */ /* 0x000fea0003800000 */
[----:B01----:R-:W-:Y:S01]  /*7990*/  SHF.R.S32.HI R12, RZ, 0x1f, R3 ;  /* 0x0000001fff0c7819 */ /* 0x003fe20000011403 */
[----:B------:R-:W-:Y:S06]  /*79a0*/  @!P0 BRA `(.L_x_29) ;  /* 0x0000001000508947 */ /* 0x000fec0003800000 */
[C---:B------:R-:W-:Y:S01]  /*79b0*/  SHF.L.U64.HI R10, R3.reuse, 0x2, R12 ;  /* 0x00000002030a7819 */ /* 0x040fe2000001020c */
[----:B------:R-:W-:Y:S01]  /*79c0*/  ULDC UR6, c[0x0][0x23c] ;  /* 0x00008f0000067ab9 */ /* 0x000fe20000000800 */
[----:B------:R-:W-:Y:S01]  /*79d0*/  SHF.L.U32 R12, R3, 0x2, RZ ;  /* 0x00000002030c7819 */ /* 0x000fe200000006ff */
[----:B------:R-:W-:-:S06]  /*79e0*/  ULDC UR7, c[0x0][0x260] ;  /* 0x0000980000077ab9 */ /* 0x000fcc0000000800 */
.L_x_31:
[----:B---3--:R-:W-:Y:S01]  /*79f0*/  IADD3 R18, P1, R16, R12, RZ ;  /* 0x0000000c10127210 */ /* 0x008fe20007f3e0ff */
[----:B------:R0:W2:Y:S04]  /*7a00*/  LDG.E.CONSTANT R14, desc[UR4][R16.64] ;  /* 0x00000004100e7981 */ /* 0x0000a8000c1e9900 */
[----:B------:R-:W-:Y:S01]  /*7a10*/  IMAD.X R19, R17, 0x1, R10, P1 ;  /* 0x0000000111137824 */ /* 0x000fe200008e060a */
[----:B------:R-:W1:Y:S01]  /*7a20*/  S2R R20, SR_CgaCtaId ;  /* 0x0000000000147919 */ /* 0x000e620000008800 */
[----:B------:R-:W-:-:S03]  /*7a30*/  MOV R3, 0x400 ;  /* 0x0000040000037802 */ /* 0x000fc60000000f00 */
[----:B------:R3:W5:Y:S01]  /*7a40*/  LDG.E.CONSTANT R13, desc[UR4][R18.64] ;  /* 0x00000004120d7981 */ /* 0x000762000c1e9900 */
[----:B0-----:R-:W-:-:S05]  /*7a50*/  IADD3 R16, P1, R18, R12, RZ ;  /* 0x0000000c12107210 */ /* 0x001fca0007f3e0ff */
[----:B------:R-:W-:Y:S02]  /*7a60*/  IMAD.X R17, R19, 0x1, R10, P1 ;  /* 0x0000000113117824 */ /* 0x000fe400008e060a */
[----:B---3--:R-:W0:Y:S03]  /*7a70*/  LDC.64 R18, c[0x0][0x248] ;  /* 0x00009200ff127b82 */ /* 0x008e260000000a00 */
[----:B------:R3:W5:Y:S01]  /*7a80*/  LDG.E.CONSTANT R26, desc[UR4][R16.64] ;  /* 0x00000004101a7981 */ /* 0x000762000c1e9900 */
[----:B-1----:R-:W-:-:S04]  /*7a90*/  LEA R20, R20, R3, 0x18 ;  /* 0x0000000314147211 */ /* 0x002fc800078ec0ff */
[----:B------:R-:W1:Y:S01]  /*7aa0*/  LDC R3, c[0x0][0x23c] ;  /* 0x00008f00ff037b82 */ /* 0x000e620000000800 */
[----:B------:R-:W-:-:S05]  /*7ab0*/  LEA R15, R9, R20, 0x1 ;  /* 0x00000014090f7211 */ /* 0x000fca00078e08ff */
[----:B------:R3:W4:Y:S04]  /*7ac0*/  LDS.U16 R31, [R15] ;  /* 0x000000000f1f7984 */ /* 0x0007280000000400 */
[----:B------:R3:W0:Y:S04]  /*7ad0*/  LDS.U16 R25, [R15+0x2] ;  /* 0x000002000f197984 */ /* 0x0006280000000400 */
[----:B------:R3:W0:Y:S04]  /*7ae0*/  LDS.U16 R24, [R15+0x4] ;  /* 0x000004000f187984 */ /* 0x0006280000000400 */
[----:B------:R3:W0:Y:S04]  /*7af0*/  LDS.U16 R27, [R15+0x6] ;  /* 0x000006000f1b7984 */ /* 0x0006280000000400 */
[----:B------:R3:W0:Y:S01]  /*7b00*/  LDS.U16 R33, [R15+0x8] ;  /* 0x000008000f217984 */ /* 0x0006220000000400 */
[----:B------:R-:W-:-:S02]  /*7b10*/  ISETP.NE.AND P1, PT, R0, R11, PT ;  /* 0x0000000b0000720c */ /* 0x000fc40003f25270 */
[----:B--2---:R-:W-:-:S04]  /*7b20*/  LOP3.LUT R20, R14, 0x70007, RZ, 0xc0, !PT ;  /* 0x000700070e147812 */ /* 0x004fc800078ec0ff */
[----:B------:R-:W-:-:S05]  /*7b30*/  LOP3.LUT R20, R20, 0x64006400, RZ, 0xfc, !PT ;  /* 0x6400640014147812 */ /* 0x000fca00078efcff */
[----:B------:R-:W-:Y:S02]  /*7b40*/  HADD2 R30, R20, -1028, -1028 ;  /* 0xe404e404141e7430 */ /* 0x000fe40000000000 */
[----:B01-34-:R-:W-:Y:S05]  /*7b50*/  @P1 BRA `(.L_x_30) ;  /* 0x0000000000581947 */ /* 0x01bfea0003800000 */
        /* <DEDUP_REMOVED lines=10> */
[----:B------:R-:W-:-:S05]  /*7c00*/  LEA R11, R0, 0x1, 0x1 ;  /* 0x00000001000b7811 */ /* 0x000fca00078e08ff */
[----:B-1----:R-:W-:-:S04]  /*7c10*/  IMAD.WIDE R20, R11, 0x2, R20 ;  /* 0x000000020b147825 */ /* 0x002fc800078e0214 */
[----:B--2---:R-:W-:Y:S02]  /*7c20*/  IMAD.WIDE R22, R4, 0x2, R22 ;  /* 0x0000000204167825 */ /* 0x004fe400078e0216 */
[----:B------:R-:W2:Y:S04]  /*7c30*/  LDG.E.U16.CONSTANT R21, desc[UR4][R20.64] ;  /* 0x0000000414157981 */ /* 0x000ea8000c1e9500 */
[----:B------:R-:W4:Y:S01]  /*7c40*/  LDG.E.U16.CONSTANT R22, desc[UR4][R22.64] ;  /* 0x0000000416167981 */ /* 0x000f22000c1e9500 */
[----:B---3--:R-:W-:-:S04]  /*7c50*/  SHF.R.U32.HI R8, RZ, R6, R29 ;  /* 0x00000006ff087219 */ /* 0x008fc8000001161d */
[----:B------:R-:W-:-:S05]  /*7c60*/  LOP3.LUT R8, R8, 0xf, RZ, 0xc0, !PT ;  /* 0x0000000f08087812 */ /* 0x000fca00078ec0ff */
[----:B------:R-:W-:Y:S01]  /*7c70*/  VIADD R8, R8, 0x1 ;  /* 0x0000000108087836 */ /* 0x000fe20000000000 */
[----:B--2---:R-:W-:-:S03]  /*7c80*/  IADD3 R11, R21, R0, RZ ;  /* 0x00000000150b7210 */ /* 0x004fc60007ffe0ff */
[----:B------:R-:W-:-:S04]  /*7c90*/  IMAD R28, R8, R8, RZ ;  /* 0x00000008081c7224 */ /* 0x000fc800078e02ff */
[----:B------:R-:W4:Y:S02]  /*7ca0*/  I2F.F16 R29, R28 ;  /* 0x0000001c001d7306 */ /* 0x000f240000200c00 */
[----:B----4-:R-:W-:-:S07]  /*7cb0*/  HMUL2 R8, R29.H0_H0, R22.H0_H0 ;  /* 0x200000161d087232 */ /* 0x010fce0000000800 */
.L_x_30:
[----:B------:R-:W0:Y:S01]  /*7cc0*/  LDS.U16 R32, [R15+0xa] ;  /* 0x00000a000f207984 */ /* 0x000e220000000400 */
[----:B------:R-:W-:Y:S01]  /*7cd0*/  HFMA2.MMA R30, R30, R8, -RZ ;  /* 0x000000081e1e7235 */ /* 0x000fe200001000ff */
[-C--:B------:R-:W-:Y:S01]  /*7ce0*/  IMAD R23, R31, R3.reuse, R2 ;  /* 0x000000031f177224 */ /* 0x080fe200078e0202 */
[----:B------:R-:W-:Y:S01]  /*7cf0*/  LOP3.LUT R20, R14, 0x380038, RZ, 0xc0, !PT ;  /* 0x003800380e147812 */ /* 0x000fe200078ec0ff */
[----:B------:R-:W-:Y:S01]  /*7d00*/  IMAD.MOV.U32 R35, RZ, RZ, 0x3000 ;  /* 0x00003000ff237424 */ /* 0x000fe200078e00ff */
[----:B------:R-:W-:Y:S01]  /*7d10*/  SHF.R.U32.HI R29, RZ, 0x6, R14 ;  /* 0x00000006ff1d7819 */ /* 0x000fe2000001160e */
[----:B------:R-:W-:Y:S01]  /*7d20*/  IMAD.WIDE R22, R23, 0x2, R18 ;  /* 0x0000000217167825 */ /* 0x000fe200078e0212 */
[----:B------:R-:W-:Y:S01]  /*7d30*/  LOP3.LUT R20, R20, 0x64006400, RZ, 0xfc, !PT ;  /* 0x6400640014147812 */ /* 0x000fe200078efcff */
[----:B------:R-:W-:Y:S01]  /*7d40*/  LDS.U16 R31, [R15+0xe] ;  /* 0x00000e000f1f7984 */ /* 0x000fe20000000400 */
[----:B------:R-:W-:Y:S01]  /*7d50*/  IADD3 R0, R0, 0x20, RZ ;  /* 0x0000002000007810 */ /* 0x000fe20007ffe0ff */
[-C--:B------:R-:W-:Y:S01]  /*7d60*/  IMAD R21, R25, R3.reuse, R2 ;  /* 0x0000000319157224 */ /* 0x080fe200078e0202 */
[----:B------:R-:W-:Y:S01]  /*7d70*/  PRMT R28, R30, 0x7610, R28 ;  /* 0x000076101e1c7816 */ /* 0x000fe2000000001c */
[-CC-:B------:R-:W-:Y:S01]  /*7d80*/  IMAD R37, R24, R3.reuse, R2.reuse ;  /* 0x0000000318257224 */ /* 0x180fe200078e0202 */
[----:B------:R-:W-:Y:S01]  /*7d90*/  LOP3.LUT R25, R29, 0x70007, RZ, 0xc0, !PT ;  /* 0x000700071d197812 */ /* 0x000fe200078ec0ff */
[----:B------:R-:W-:Y:S01]  /*7da0*/  IMAD R33, R33, R3, R2 ;  /* 0x0000000321217224 */ /* 0x000fe200078e0202 */
[----:B------:R-:W-:Y:S01]  /*7db0*/  PRMT R36, R30, 0x7632, R36 ;  /* 0x000076321e247816 */ /* 0x000fe20000000024 */
[----:B------:R1:W-:Y:S01]  /*7dc0*/  STG.E.U16 desc[UR4][R22.64], R28 ;  /* 0x0000001c16007986 */ /* 0x0003e2000c101504 */
[----:B------:R-:W-:Y:S01]  /*7dd0*/  ISETP.GE.AND P1, PT, R0, R7, PT ;  /* 0x000000070000720c */ /* 0x000fe20003f26270 */
[----:B------:R-:W-:Y:S01]  /*7de0*/  VIADD R9, R9, 0x20 ;  /* 0x0000002009097836 */ /* 0x000fe20000000000 */
[----:B------:R-:W-:Y:S01]  /*7df0*/  IADD3 R16, P2, R16, R12, RZ ;  /* 0x0000000c10107210 */ /* 0x000fe20007f5e0ff */
[----:B------:R-:W2:Y:S01]  /*7e00*/  LDS.U16 R30, [R15+0xc] ;  /* 0x00000c000f1e7984 */ /* 0x000ea20000000400 */
[----:B------:R-:W-:-:S03]  /*7e10*/  ISETP.GE.AND P3, PT, R0, UR7, PT ;  /* 0x0000000700007c0c */ /* 0x000fc6000bf66270 */
[----:B------:R-:W3:Y:S01]  /*7e20*/  LDS.U16 R28, [R15+0x10] ;  /* 0x000010000f1c7984 */ /* 0x000ee20000000400 */
[----:B------:R-:W-:Y:S02]  /*7e30*/  IMAD.X R17, R17, 0x1, R10, P2 ;  /* 0x0000000111117824 */ /* 0x000fe400010e060a */
[----:B-1----:R-:W-:Y:S02]  /*7e40*/  HFMA2 R23, R20, R35.H0_H0, -132, -132 ;  /* 0xd820d82014177431 */ /* 0x002fe40000040023 */
[----:B------:R-:W-:Y:S01]  /*7e50*/  IMAD.WIDE R20, R21, 0x2, R18 ;  /* 0x0000000215147825 */ /* 0x000fe200078e0212 */
[----:B------:R-:W-:-:S03]  /*7e60*/  LOP3.LUT R22, R25, 0x64006400, RZ, 0xfc, !PT ;  /* 0x6400640019167812 */ /* 0x000fc600078efcff */
[----:B------:R-:W-:Y:S02]  /*7e70*/  HMUL2 R23, R23, R8 ;  /* 0x0000000817177232 */ /* 0x000fe40000000000 */
[----:B------:R-:W-:Y:S01]  /*7e80*/  IMAD.WIDE R24, R37, 0x2, R18 ;  /* 0x0000000225187825 */ /* 0x000fe200078e0212 */
[----:B------:R1:W-:Y:S03]  /*7e90*/  STG.E.U16 desc[UR4][R20.64], R36 ;  /* 0x0000002414007986 */ /* 0x0003e6000c101504 */
[----:B------:R-:W-:Y:S02]  /*7ea0*/  HADD2 R34, R22, -1028, -1028 ;  /* 0xe404e40416227430 */ /* 0x000fe40000000000 */
[----:B------:R-:W-:Y:S01]  /*7eb0*/  IMAD R37, R27, R3, R2 ;  /* 0x000000031b257224 */ /* 0x000fe200078e0202 */
[----:B------:R0:W-:Y:S03]  /*7ec0*/  STG.E.U16 desc[UR4][R24.64], R23 ;  /* 0x0000001718007986 */ /* 0x0001e6000c101504 */
[----:B------:R-:W-:Y:S01]  /*7ed0*/  HFMA2.MMA R34, R34, R8, -RZ ;  /* 0x0000000822227235 */ /* 0x000fe200001000ff */
[----:B------:R-:W4:Y:S01]  /*7ee0*/  LDS.U16 R27, [R15+0x12] ;  /* 0x000012000f1b7984 */ /* 0x000f220000000400 */
[----:B-1----:R-:W-:Y:S01]  /*7ef0*/  IMAD.WIDE R20, R37, 0x2, R18 ;  /* 0x0000000225147825 */ /* 0x002fe200078e0212 */
[----:B------:R-:W-:-:S03]  /*7f00*/  PRMT R37, R23, 0x7632, R37 ;  /* 0x0000763217257816 */ /* 0x000fc60000000025 */
[----:B0-----:R-:W-:-:S04]  /*7f10*/  IMAD R25, R32, R3, R2 ;  /* 0x0000000320197224 */ /* 0x001fc800078e0202 */
[C---:B------:R-:W-:Y:S01]  /*7f20*/  PRMT R36, R34.reuse, 0x7610, R36 ;  /* 0x0000761022247816 */ /* 0x040fe20000000024 */
[----:B------:R-:W0:Y:S01]  /*7f30*/  LDS.U16 R32, [R15+0x14] ;  /* 0x000014000f207984 */ /* 0x000e220000000400 */
[--C-:B------:R-:W-:Y:S01]  /*7f40*/  IMAD.WIDE R22, R33, 0x2, R18.reuse ;  /* 0x0000000221167825 */ /* 0x100fe200078e0212 */
[----:B------:R-:W-:Y:S02]  /*7f50*/  LOP3.LUT R33, R29, 0x380038, RZ, 0xc0, !PT ;  /* 0x003800381d217812 */ /* 0x000fe400078ec0ff */
[----:B------:R1:W-:Y:S01]  /*7f60*/  STG.E.U16 desc[UR4][R20.64], R37 ;  /* 0x0000002514007986 */ /* 0x0003e2000c101504 */
[----:B------:R-:W-:Y:S01]  /*7f70*/  IMAD.WIDE R24, R25, 0x2, R18 ;  /* 0x0000000219187825 */ /* 0x000fe200078e0212 */
[----:B------:R-:W-:Y:S02]  /*7f80*/  LOP3.LUT R29, R29, 0x1c001c0, RZ, 0xc0, !PT ;  /* 0x01c001c01d1d7812 */ /* 0x000fe400078ec0ff */
[----:B------:R3:W-:Y:S04]  /*7f90*/  STG.E.U16 desc[UR4][R22.64], R36 ;  /* 0x0000002416007986 */ /* 0x0007e8000c101504 */
[----:B------:R-:W0:Y:S01]  /*7fa0*/  LDS.U16 R36, [R15+0x16] ;  /* 0x000016000f247984 */ /* 0x000e220000000400 */
[----:B-1----:R-:W-:Y:S01]  /*7fb0*/  PRMT R20, R34, 0x7632, R20 ;  /* 0x0000763222147816 */ /* 0x002fe20000000014 */
[-CC-:B--2---:R-:W-:Y:S01]  /*7fc0*/  IMAD R21, R30, R3.reuse, R2.reuse ;  /* 0x000000031e157224 */ /* 0x184fe200078e0202 */
[----:B------:R-:W-:Y:S01]  /*7fd0*/  LOP3.LUT R34, R33, 0x64006400, RZ, 0xfc, !PT ;  /* 0x6400640021227812 */ /* 0x000fe200078efcff */
[----:B------:R-:W-:Y:S01]  /*7fe0*/  IMAD.MOV.U32 R33, RZ, RZ, 0x2400 ;  /* 0x00002400ff217424 */ /* 0x000fe200078e00ff */
[----:B---3--:R-:W-:Y:S01]  /*7ff0*/  LOP3.LUT R22, R29, 0x64006400, RZ, 0xfc, !PT ;  /* 0x640064001d167812 */ /* 0x008fe200078efcff */
[----:B------:R1:W-:Y:S01]  /*8000*/  STG.E.U16 desc[UR4][R24.64], R20 ;  /* 0x0000001418007986 */ /* 0x0003e2000c101504 */
[----:B------:R-:W-:-:S02]  /*8010*/  IMAD R23, R31, R3, R2 ;  /* 0x000000031f177224 */ /* 0x000fc400078e0202 */
[----:B------:R-:W-:Y:S01]  /*8020*/  HFMA2 R34, R34, R35.H0_H0, -132, -132 ;  /* 0xd820d82022227431 */ /* 0x000fe20000040023 */
[----:B------:R-:W-:Y:S01]  /*8030*/  PRMT R35, R35, 0x5410, R33 ;  /* 0x0000541023237816 */ /* 0x000fe20000000021 */
[----:B------:R-:W-:Y:S01]  /*8040*/  IMAD R31, R28, R3, R2 ;  /* 0x000000031c1f7224 */ /* 0x000fe200078e0202 */
[----:B------:R-:W2:Y:S01]  /*8050*/  LDS.U16 R33, [R15+0x18] ;  /* 0x000018000f217984 */ /* 0x000ea20000000400 */
[----:B------:R-:W-:Y:S02]  /*8060*/  HMUL2 R34, R34, R8 ;  /* 0x0000000822227232 */ /* 0x000fe40000000000 */
[----:B------:R-:W-:-:S03]  /*8070*/  IMAD.WIDE R30, R31, 0x2, R18 ;  /* 0x000000021f1e7825 */ /* 0x000fc600078e0212 */
[C---:B------:R-:W-:Y:S01]  /*8080*/  PRMT R37, R34.reuse, 0x7632, R37 ;  /* 0x0000763222257816 */ /* 0x040fe20000000025 */
[----:B-1----:R-:W-:Y:S01]  /*8090*/  IMAD.WIDE R20, R21, 0x2, R18 ;  /* 0x0000000215147825 */ /* 0x002fe200078e0212 */
[----:B------:R-:W-:-:S03]  /*80a0*/  PRMT R25, R34, 0x7610, R25 ;  /* 0x0000761022197816 */ /* 0x000fc60000000019 */
[----:B------:R-:W-:Y:S01]  /*80b0*/  HFMA2 R24, R22, R35.H1_H1, -20, -20 ;  /* 0xcd00cd0016187431 */ /* 0x000fe20000060023 */
[----:B------:R-:W1:Y:S01]  /*80c0*/  LDS.U16 R34, [R15+0x1a] ;  /* 0x00001a000f227984 */ /* 0x000e620000000400 */
[-C--:B----4-:R-:W-:Y:S02]  /*80d0*/  IMAD R29, R27, R3.reuse, R2 ;  /* 0x000000031b1d7224 */ /* 0x090fe400078e0202 */
[--C-:B------:R-:W-:Y:S01]  /*80e0*/  IMAD.WIDE R22, R23, 0x2, R18.reuse ;  /* 0x0000000217167825 */ /* 0x100fe200078e0212 */
[----:B------:R0:W-:Y:S03]  /*80f0*/  STG.E.U16 desc[UR4][R20.64], R25 ;  /* 0x0000001914007986 */ /* 0x0001e6000c101504 */
[----:B------:R-:W-:Y:S01]  /*8100*/  IMAD.WIDE R28, R29, 0x2, R18 ;  /* 0x000000021d1c7825 */ /* 0x000fe200078e0212 */
[----:B------:R-:W3:Y:S04]  /*8110*/  LDS.U16 R27, [R15+0x1c] ;  /* 0x00001c000f1b7984 */ /* 0x000ee80000000400 */
[----:B------:R4:W-:Y:S01]  /*8120*/  STG.E.U16 desc[UR4][R22.64], R37 ;  /* 0x0000002516007986 */ /* 0x0009e2000c101504 */
[----:B0-----:R-:W-:Y:S01]  /*8130*/  IMAD R25, R32, R3, R2 ;  /* 0x0000000320197224 */ /* 0x001fe200078e0202 */
[----:B------:R-:W-:-:S02]  /*8140*/  HFMA2.MMA R21, R24, R8, -RZ ;  /* 0x0000000818157235 */ /* 0x000fc400001000ff */
[----:B------:R-:W0:Y:S01]  /*8150*/  LDS.U16 R32, [R15+0x1e] ;  /* 0x00001e000f207984 */ /* 0x000e220000000400 */
[C---:B-----5:R-:W-:Y:S02]  /*8160*/  LOP3.LUT R24, R13.reuse, 0x70007, RZ, 0xc0, !PT ;  /* 0x000700070d187812 */ /* 0x060fe400078ec0ff */
[----:B------:R-:W-:Y:S02]  /*8170*/  LOP3.LUT R20, R13, 0x380038, RZ, 0xc0, !PT ;  /* 0x003800380d147812 */ /* 0x000fe400078ec0ff */
[----:B------:R-:W-:Y:S01]  /*8180*/  LOP3.LUT R24, R24, 0x64006400, RZ, 0xfc, !PT ;  /* 0x6400640018187812 */ /* 0x000fe200078efcff */
[----:B------:R2:W-:Y:S02]  /*8190*/  STG.E.U16 desc[UR4][R30.64], R21 ;  /* 0x000000151e007986 */ /* 0x0005e4000c101504 */
[----:B----4-:R-:W-:Y:S02]  /*81a0*/  PRMT R23, R21, 0x7632, R23 ;  /* 0x0000763215177816 */ /* 0x010fe40000000017 */
[----:B------:R-:W-:Y:S01]  /*81b0*/  HADD2 R24, R24, -1028, -1028 ;  /* 0xe404e40418187430 */ /* 0x000fe20000000000 */
[----:B------:R-:W4:Y:S03]  /*81c0*/  LDS.U16 R30, [R15+0x20] ;  /* 0x000020000f1e7984 */ /* 0x000f260000000400 */
[----:B------:R-:W-:-:S02]  /*81d0*/  HMUL2 R22, R24, R8 ;  /* 0x0000000818167232 */ /* 0x000fc40000000000 */
[----:B------:R-:W-:Y:S01]  /*81e0*/  IMAD.WIDE R24, R25, 0x2, R18 ;  /* 0x0000000219187825 */ /* 0x000fe200078e0212 */
[----:B------:R1:W-:Y:S03]  /*81f0*/  STG.E.U16 desc[UR4][R28.64], R23 ;  /* 0x000000171c007986 */ /* 0x0003e6000c101504 */
[----:B--2---:R-:W-:Y:S01]  /*8200*/  IMAD R21, R36, R3, R2 ;  /* 0x0000000324157224 */ /* 0x004fe200078e0202 */
[----:B------:R-:W-:Y:S02]  /*8210*/  LOP3.LUT R36, R20, 0x64006400, RZ, 0xfc, !PT ;  /* 0x6400640014247812 */ /* 0x000fe400078efcff */
[C---:B------:R-:W-:Y:S01]  /*8220*/  PRMT R31, R22.reuse, 0x7610, R31 ;  /* 0x00007610161f7816 */ /* 0x040fe2000000001f */
[----:B------:R-:W-:Y:S01]  /*8230*/  IMAD.WIDE R20, R21, 0x2, R18 ;  /* 0x0000000215147825 */ /* 0x000fe200078e0212 */
[----:B------:R-:W-:-:S03]  /*8240*/  PRMT R37, R22, 0x7632, R37 ;  /* 0x0000763216257816 */ /* 0x000fc60000000025 */
[----:B------:R-:W-:Y:S01]  /*8250*/  HFMA2 R36, R36, R35.H0_H0, -132, -132 ;  /* 0xd820d82024247431 */ /* 0x000fe20000040023 */
[----:B------:R2:W-:Y:S01]  /*8260*/  STG.E.U16 desc[UR4][R24.64], R31 ;  /* 0x0000001f18007986 */ /* 0x0005e2000c101504 */
[--C-:B-1----:R-:W-:Y:S01]  /*8270*/  SHF.R.U32.HI R28, RZ, 0x6, R13.reuse ;  /* 0x00000006ff1c7819 */ /* 0x102fe2000001160d */
[----:B------:R-:W-:Y:S01]  /*8280*/  IMAD R23, R33, R3, R2 ;  /* 0x0000000321177224 */ /* 0x000fe200078e0202 */
[----:B------:R-:W-:Y:S01]  /*8290*/  SHF.R.U32.HI R13, RZ, 0xe, R13 ;  /* 0x0000000eff0d7819 */ /* 0x000fe2000001160d */
[----:B------:R-:W1:Y:S01]  /*82a0*/  LDS.U16 R31, [R15+0x22] ;  /* 0x000022000f1f7984 */ /* 0x000e620000000400 */
[----:B------:R-:W-:Y:S01]  /*82b0*/  LOP3.LUT R29, R28, 0x70007, RZ, 0xc0, !PT ;  /* 0x000700071c1d7812 */ /* 0x000fe200078ec0ff */
[----:B------:R-:W-:Y:S01]  /*82c0*/  HFMA2.MMA R33, R36, R8, -RZ ;  /* 0x0000000824217235 */ /* 0x000fe200001000ff */
[----:B------:R-:W-:Y:S01]  /*82d0*/  IMAD.WIDE R22, R23, 0x2, R18 ;  /* 0x0000000217167825 */ /* 0x000fe200078e0212 */
[----:B------:R3:W-:Y:S01]  /*82e0*/  STG.E.U16 desc[UR4][R20.64], R37 ;  /* 0x0000002514007986 */ /* 0x0007e2000c101504 */
[----:B--2---:R-:W-:-:S04]  /*82f0*/  LOP3.LUT R24, R29, 0x64006400, RZ, 0xfc, !PT ;  /* 0x640064001d187812 */ /* 0x004fc800078efcff */
[----:B------:R0:W-:Y:S01]  /*8300*/  STG.E.U16 desc[UR4][R22.64], R33 ;  /* 0x0000002116007986 */ /* 0x0001e2000c101504 */
[----:B------:R-:W-:Y:S02]  /*8310*/  IMAD R25, R34, R3, R2 ;  /* 0x0000000322197224 */ /* 0x000fe400078e0202 */
[----:B------:R-:W-:Y:S01]  /*8320*/  PRMT R36, R33, 0x7632, R36 ;  /* 0x0000763221247816 */ /* 0x000fe20000000024 */
[----:B------:R-:W2:Y:S01]  /*8330*/  LDS.U16 R29, [R15+0x24] ;  /* 0x000024000f1d7984 */ /* 0x000ea20000000400 */
[----:B------:R-:W-:Y:S02]  /*8340*/  HADD2 R34, R24, -1028, -1028 ;  /* 0xe404e40418227430 */ /* 0x000fe40000000000 */
[----:B------:R-:W-:Y:S01]  /*8350*/  IMAD.WIDE R24, R25, 0x2, R18 ;  /* 0x0000000219187825 */ /* 0x000fe200078e0212 */
[----:B------:R-:W2:Y:S03]  /*8360*/  LDS.U16 R33, [R15+0x28] ;  /* 0x000028000f217984 */ /* 0x000ea60000000400 */
[----:B------:R-:W-:-:S02]  /*8370*/  HMUL2 R34, R34, R8 ;  /* 0x0000000822227232 */ /* 0x000fc40000000000 */
[-CC-:B---3--:R-:W-:Y:S02]  /*8380*/  IMAD R21, R27, R3.reuse, R2.reuse ;  /* 0x000000031b157224 */ /* 0x188fe400078e0202 */
[-C--:B0-----:R-:W-:Y:S01]  /*8390*/  IMAD R23, R32, R3.reuse, R2 ;  /* 0x0000000320177224 */ /* 0x081fe200078e0202 */
[----:B------:R-:W-:Y:S01]  /*83a0*/  LOP3.LUT R32, R28, 0x380038, RZ, 0xc0, !PT ;  /* 0x003800381c207812 */ /* 0x000fe200078ec0ff */
[----:B------:R-:W0:Y:S01]  /*83b0*/  LDS.U16 R27, [R15+0x26] ;  /* 0x000026000f1b7984 */ /* 0x000e220000000400 */
[----:B------:R-:W-:Y:S02]  /*83c0*/  IMAD.WIDE R20, R21, 0x2, R18 ;  /* 0x0000000215147825 */ /* 0x000fe400078e0212 */
[----:B------:R-:W-:Y:S01]  /*83d0*/  LOP3.LUT R32, R32, 0x64006400, RZ, 0xfc, !PT ;  /* 0x6400640020207812 */ /* 0x000fe200078efcff */
[----:B------:R3:W-:Y:S01]  /*83e0*/  STG.E.U16 desc[UR4][R24.64], R36 ;  /* 0x0000002418007986 */ /* 0x0007e2000c101504 */
[----:B----4-:R-:W-:Y:S02]  /*83f0*/  IMAD R37, R30, R3, R2 ;  /* 0x000000031e257224 */ /* 0x010fe400078e0202 */
[----:B------:R-:W-:Y:S01]  /*8400*/  IMAD.WIDE R22, R23, 0x2, R18 ;  /* 0x0000000217167825 */ /* 0x000fe200078e0212 */
[----:B------:R4:W-:Y:S04]  /*8410*/  STG.E.U16 desc[UR4][R20.64], R34 ;  /* 0x0000002214007986 */ /* 0x0009e8000c101504 */
[----:B------:R-:W0:Y:S01]  /*8420*/  LDS.U16 R30, [R15+0x2e] ;  /* 0x00002e000f1e7984 */ /* 0x000e220000000400 */
[----:B---3--:R-:W-:Y:S01]  /*8430*/  HFMA2 R24, R32, R35.H0_H0, -132, -132 ;  /* 0xd820d82020187431 */ /* 0x008fe20000040023 */
[----:B------:R-:W-:-:S02]  /*8440*/  LOP3.LUT R25, R28, 0x1c001c0, RZ, 0xc0, !PT ;  /* 0x01c001c01c197812 */ /* 0x000fc400078ec0ff */
[----:B------:R-:W-:Y:S01]  /*8450*/  LDS.U16 R32, [R15+0x2a] ;  /* 0x00002a000f207984 */ /* 0x000fe20000000400 */
[----:B-1----:R-:W-:Y:S01]  /*8460*/  IMAD R31, R31, R3, R2 ;  /* 0x000000031f1f7224 */ /* 0x002fe200078e0202 */
[----:B----4-:R-:W-:Y:S01]  /*8470*/  PRMT R21, R34, 0x7632, R21 ;  /* 0x0000763222157816 */ /* 0x010fe20000000015 */
[----:B------:R-:W-:Y:S01]  /*8480*/  HFMA2.MMA R24, R24, R8, -RZ ;  /* 0x0000000818187235 */ /* 0x000fe200001000ff */
[----:B------:R-:W-:Y:S01]  /*8490*/  LOP3.LUT R34, R25, 0x64006400, RZ, 0xfc, !PT ;  /* 0x6400640019227812 */ /* 0x000fe200078efcff */
[----:B------:R-:W1:Y:S04]  /*84a0*/  LDS.U16 R28, [R15+0x2c] ;  /* 0x00002c000f1c7984 */ /* 0x000e680000000400 */
[----:B------:R3:W-:Y:S01]  /*84b0*/  STG.E.U16 desc[UR4][R22.64], R21 ;  /* 0x0000001516007986 */ /* 0x0007e2000c101504 */
[----:B------:R-:W-:-:S02]  /*84c0*/  HFMA2 R34, R34, R35.H1_H1, -20, -20 ;  /* 0xcd00cd0022227431 */ /* 0x000fc40000060023 */
[-C--:B--2---:R-:W-:Y:S01]  /*84d0*/  IMAD R25, R29, R3.reuse, R2 ;  /* 0x000000031d197224 */ /* 0x084fe200078e0202 */
[C---:B------:R-:W-:Y:S01]  /*84e0*/  PRMT R36, R24.reuse, 0x7632, R36 ;  /* 0x0000763218247816 */ /* 0x040fe20000000024 */
[----:B------:R-:W-:Y:S02]  /*84f0*/  HMUL2 R29, R34, R8 ;  /* 0x00000008221d7232 */ /* 0x000fe40000000000 */
[----:B------:R-:W-:Y:S02]  /*8500*/  IMAD R33, R33, R3, R2 ;  /* 0x0000000321217224 */ /* 0x000fe400078e0202 */
[----:B---3--:R-:W-:Y:S01]  /*8510*/  IMAD.WIDE R20, R37, 0x2, R18 ;  /* 0x0000000225147825 */ /* 0x008fe200078e0212 */
[----:B------:R-:W-:Y:S02]  /*8520*/  PRMT R23, R24, 0x7610, R23 ;  /* 0x0000761018177816 */ /* 0x000fe40000000017 */
[----:B------:R-:W-:Y:S01]  /*8530*/  PRMT R37, R29, 0x7610, R37 ;  /* 0x000076101d257816 */ /* 0x000fe20000000025 */
[----:B------:R-:W-:-:S02]  /*8540*/  IMAD.WIDE R24, R25, 0x2, R18 ;  /* 0x0000000219187825 */ /* 0x000fc400078e0212 */
[----:B------:R2:W-:Y:S02]  /*8550*/  STG.E.U16 desc[UR4][R20.64], R23 ;  /* 0x0000001714007986 */ /* 0x0005e4000c101504 */
[----:B--2---:R-:W-:Y:S01]  /*8560*/  IMAD.WIDE R22, R31, 0x2, R18 ;  /* 0x000000021f167825 */ /* 0x004fe200078e0212 */
[----:B------:R-:W-:-:S03]  /*8570*/  LOP3.LUT R31, R26, 0x70007, RZ, 0xc0, !PT ;  /* 0x000700071a1f7812 */ /* 0x000fc600078ec0ff */
[----:B0-----:R-:W-:Y:S01]  /*8580*/  IMAD R21, R27, R3, R2 ;  /* 0x000000031b157224 */ /* 0x001fe200078e0202 */
[----:B------:R-:W-:Y:S01]  /*8590*/  LOP3.LUT R31, R31, 0x64006400, RZ, 0xfc, !PT ;  /* 0x640064001f1f7812 */ /* 0x000fe200078efcff */
[----:B------:R0:W-:Y:S02]  /*85a0*/  STG.E.U16 desc[UR4][R22.64], R36 ;  /* 0x0000002416007986 */ /* 0x0001e4000c101504 */
[----:B------:R-:W-:-:S04]  /*85b0*/  IMAD.WIDE R20, R21, 0x2, R18 ;  /* 0x0000000215147825 */ /* 0x000fc800078e0212 */
[----:B------:R-:W-:Y:S01]  /*85c0*/  HADD2 R34, R31, -1028, -1028 ;  /* 0xe404e4041f227430 */ /* 0x000fe20000000000 */
[----:B------:R2:W-:Y:S04]  /*85d0*/  STG.E.U16 desc[UR4][R24.64], R37 ;  /* 0x0000002518007986 */ /* 0x0005e8000c101504 */
[----:B------:R-:W-:Y:S01]  /*85e0*/  LDS.U16 R27, [R15+0x30] ;  /* 0x000030000f1b7984 */ /* 0x000fe20000000400 */
[----:B------:R-:W-:Y:S01]  /*85f0*/  HFMA2.MMA R34, R34, R8, -RZ ;  /* 0x0000000822227235 */ /* 0x000fe200001000ff */
[----:B0-----:R-:W-:Y:S02]  /*8600*/  IMAD.WIDE R22, R33, 0x2, R18 ;  /* 0x0000000221167825 */ /* 0x001fe400078e0212 */
[----:B------:R-:W0:Y:S02]  /*8610*/  LDS.U16 R31, [R15+0x32] ;  /* 0x000032000f1f7984 */ /* 0x000e240000000400 */
[----:B------:R-:W-:Y:S01]  /*8620*/  IMAD R33, R30, R3, R2 ;  /* 0x000000031e217224 */ /* 0x000fe200078e0202 */
[----:B--2---:R-:W-:-:S02]  /*8630*/  PRMT R25, R29, 0x7632, R25 ;  /* 0x000076321d197816 */ /* 0x004fc40000000019 */
[----:B------:R-:W-:Y:S02]  /*8640*/  LOP3.LUT R29, R26, 0x380038, RZ, 0xc0, !PT ;  /* 0x003800381a1d7812 */ /* 0x000fe400078ec0ff */
[----:B------:R-:W-:Y:S01]  /*8650*/  SHF.R.U32.HI R30, RZ, 0x6, R26 ;  /* 0x00000006ff1e7819 */ /* 0x000fe2000001161a */
[----:B------:R2:W-:Y:S01]  /*8660*/  STG.E.U16 desc[UR4][R20.64], R25 ;  /* 0x0000001914007986 */ /* 0x0005e2000c101504 */
[----:B------:R-:W-:Y:S01]  /*8670*/  LOP3.LUT R36, R29, 0x64006400, RZ, 0xfc, !PT ;  /* 0x640064001d247812 */ /* 0x000fe200078efcff */
[----:B-1----:R-:W-:Y:S02]  /*8680*/  IMAD R29, R28, R3, R2 ;  /* 0x000000031c1d7224 */ /* 0x002fe400078e0202 */
[----:B------:R1:W-:Y:S02]  /*8690*/  STG.E.U16 desc[UR4][R22.64], R34 ;  /* 0x0000002216007986 */ /* 0x0003e4000c101504 */
[----:B------:R-:W-:Y:S02]  /*86a0*/  HFMA2 R36, R36, R35.H0_H0, -132, -132 ;  /* 0xd820d82024247431 */ /* 0x000fe40000040023 */
[----:B------:R-:W-:-:S04]  /*86b0*/  IMAD.WIDE R28, R29, 0x2, R18 ;  /* 0x000000021d1c7825 */ /* 0x000fc800078e0212 */
[----:B------:R-:W-:Y:S02]  /*86c0*/  HMUL2 R36, R36, R8 ;  /* 0x0000000824247232 */ /* 0x000fe40000000000 */
[----:B--2---:R-:W-:Y:S01]  /*86d0*/  IMAD R25, R32, R3, R2 ;  /* 0x0000000320197224 */ /* 0x004fe200078e0202 */
[----:B------:R-:W-:Y:S01]  /*86e0*/  PRMT R21, R34, 0x7632, R21 ;  /* 0x0000763222157816 */ /* 0x000fe20000000015 */
[----:B------:R-:W2:Y:S01]  /*86f0*/  LDS.U16 R32, [R15+0x34] ;  /* 0x000034000f207984 */ /* 0x000ea20000000400 */
[C---:B------:R-:W-:Y:S01]  /*8700*/  PRMT R37, R36.reuse, 0x7632, R37 ;  /* 0x0000763224257816 */ /* 0x040fe20000000025 */
[----:B------:R-:W-:Y:S01]  /*8710*/  IMAD.WIDE R24, R25, 0x2, R18 ;  /* 0x0000000219187825 */ /* 0x000fe200078e0212 */
[----:B-1----:R-:W-:Y:S01]  /*8720*/  PRMT R23, R36, 0x7610, R23 ;  /* 0x0000761024177816 */ /* 0x002fe20000000017 */
[----:B------:R-:W-:Y:S01]  /*8730*/  LDS.U16 R34, [R15+0x36] ;  /* 0x000036000f227984 */ /* 0x000fe20000000400 */
[----:B------:R-:W-:-:S03]  /*8740*/  LOP3.LUT R22, R30, 0x70007, RZ, 0xc0, !PT ;  /* 0x000700071e167812 */ /* 0x000fc600078ec0ff */
[----:B------:R1:W-:Y:S01]  /*8750*/  STG.E.U16 desc[UR4][R24.64], R21 ;  /* 0x0000001518007986 */ /* 0x0003e2000c101504 */
[----:B------:R-:W-:-:S03]  /*8760*/  LOP3.LUT R22, R22, 0x64006400, RZ, 0xfc, !PT ;  /* 0x6400640016167812 */ /* 0x000fc600078efcff */
[----:B------:R-:W-:Y:S04]  /*8770*/  LDS.U16 R24, [R15+0x3a] ;  /* 0x00003a000f187984 */ /* 0x000fe80000000400 */
[----:B------:R-:W-:Y:S01]  /*8780*/  LDS.U16 R25, [R15+0x3c] ;  /* 0x00003c000f197984 */ /* 0x000fe20000000400 */
[----:B-1----:R-:W-:-:S03]  /*8790*/  IMAD.WIDE R20, R33, 0x2, R18 ;  /* 0x0000000221147825 */ /* 0x002fc600078e0212 */
[----:B------:R-:W-:Y:S04]  /*87a0*/  LDS.U16 R36, [R15+0x3e] ;  /* 0x00003e000f247984 */ /* 0x000fe80000000400 */
[----:B------:R-:W1:Y:S04]  /*87b0*/  LDS.U16 R33, [R15+0x38] ;  /* 0x000038000f217984 */ /* 0x000e680000000400 */
[----:B------:R3:W-:Y:S04]  /*87c0*/  STG.E.U16 desc[UR4][R28.64], R23 ;  /* 0x000000171c007986 */ /* 0x0007e8000c101504 */
[----:B------:R4:W-:Y:S01]  /*87d0*/  STG.E.U16 desc[UR4][R20.64], R37 ;  /* 0x0000002514007986 */ /* 0x0009e2000c101504 */
[----:B---3--:R-:W-:-:S02]  /*87e0*/  LOP3.LUT R23, R30, 0x380038, RZ, 0xc0, !PT ;  /* 0x003800381e177812 */ /* 0x008fc400078ec0ff */
[----:B------:R-:W-:Y:S01]  /*87f0*/  LOP3.LUT R30, R30, 0x1c001c0, RZ, 0xc0, !PT ;  /* 0x01c001c01e1e7812 */ /* 0x000fe200078ec0ff */
[----:B----4-:R-:W-:Y:S01]  /*8800*/  HADD2 R21, R22, -1028, -1028 ;  /* 0xe404e40416157430 */ /* 0x010fe20000000000 */
[----:B------:R-:W-:Y:S02]  /*8810*/  SHF.R.U32.HI R22, RZ, 0xf, R14 ;  /* 0x0000000fff167819 */ /* 0x000fe4000001160e */
[----:B------:R-:W-:Y:S01]  /*8820*/  LOP3.LUT R28, R23, 0x64006400, RZ, 0xfc, !PT ;  /* 0x64006400171c7812 */ /* 0x000fe200078efcff */
[-CC-:B0-----:R-:W-:Y:S01]  /*8830*/  IMAD R23, R31, R3.reuse, R2.reuse ;  /* 0x000000031f177224 */ /* 0x181fe200078e0202 */
[----:B------:R-:W-:Y:S01]  /*8840*/  LOP3.LUT R22, R22, 0x10001, RZ, 0xc0, !PT ;  /* 0x0001000116167812 */ /* 0x000fe200078ec0ff */
[----:B------:R-:W-:Y:S01]  /*8850*/  HFMA2.MMA R14, R21, R8, -RZ ;  /* 0x00000008150e7235 */ /* 0x000fe200001000ff */
[-CC-:B------:R-:W-:Y:S01]  /*8860*/  IMAD R21, R27, R3.reuse, R2.reuse ;  /* 0x000000031b157224 */ /* 0x180fe200078e0202 */
[----:B------:R-:W-:Y:S01]  /*8870*/  LOP3.LUT R30, R30, 0x64006400, RZ, 0xfc, !PT ;  /* 0x640064001e1e7812 */ /* 0x000fe200078efcff */
[----:B--2---:R-:W-:Y:S01]  /*8880*/  IMAD R27, R32, R3, R2 ;  /* 0x00000003201b7224 */ /* 0x004fe200078e0202 */
[----:B------:R-:W-:Y:S01]  /*8890*/  LOP3.LUT R15, R22, 0x20002, R13, 0xf8, !PT ;  /* 0x00020002160f7812 */ /* 0x000fe200078ef80d */
[----:B------:R-:W-:Y:S01]  /*88a0*/  HFMA2 R13, R28, R35.H0_H0, -132, -132 ;  /* 0xd820d8201c0d7431 */ /* 0x000fe20000040023 */
[----:B------:R-:W-:Y:S01]  /*88b0*/  SHF.R.U32.HI R28, RZ, 0xd, R26 ;  /* 0x0000000dff1c7819 */ /* 0x000fe2000001161a */
[----:B------:R-:W-:-:S04]  /*88c0*/  IMAD.WIDE R20, R21, 0x2, R18 ;  /* 0x0000000215147825 */ /* 0x000fc800078e0212 */
[----:B------:R-:W-:Y:S01]  /*88d0*/  HFMA2 R30, R30, R35.H1_H1, -20, -20 ;  /* 0xcd00cd001e1e7431 */ /* 0x000fe20000060023 */
[----:B------:R-:W-:Y:S01]  /*88e0*/  LOP3.LUT R15, R15, 0x40004, R28, 0xf8, !PT ;  /* 0x000400040f0f7812 */ /* 0x000fe200078ef81c */
[----:B------:R-:W-:Y:S01]  /*88f0*/  IMAD.WIDE R22, R23, 0x2, R18 ;  /* 0x0000000217167825 */ /* 0x000fe200078e0212 */
[----:B------:R-:W-:Y:S01]  /*8900*/  PRMT R32, R14, 0x7632, R32 ;  /* 0x000076320e207816 */ /* 0x000fe20000000020 */
[----:B------:R0:W-:Y:S02]  /*8910*/  STG.E.U16 desc[UR4][R20.64], R14 ;  /* 0x0000000e14007986 */ /* 0x0001e4000c101504 */
[----:B------:R-:W-:Y:S02]  /*8920*/  HMUL2 R13, R13, R8 ;  /* 0x000000080d0d7232 */ /* 0x000fe40000000000 */
[----:B------:R-:W-:Y:S01]  /*8930*/  IMAD.WIDE R26, R27, 0x2, R18 ;  /* 0x000000021b1a7825 */ /* 0x000fe200078e0212 */
[----:B------:R-:W-:Y:S01]  /*8940*/  HFMA2.MMA R30, R30, R8, -RZ ;  /* 0x000000081e1e7235 */ /* 0x000fe200001000ff */
[----:B------:R-:W-:Y:S02]  /*8950*/  STG.E.U16 desc[UR4][R22.64], R32 ;  /* 0x0000002016007986 */ /* 0x000fe4000c101504 */
[----:B-1----:R-:W-:-:S02]  /*8960*/  IMAD R33, R33, R3, R2 ;  /* 0x0000000321217224 */ /* 0x002fc400078e0202 */
[----:B------:R1:W-:Y:S01]  /*8970*/  STG.E.U16 desc[UR4][R26.64], R13 ;  /* 0x0000000d1a007986 */ /* 0x0003e2000c101504 */
[-CC-:B------:R-:W-:Y:S02]  /*8980*/  IMAD R29, R24, R3.reuse, R2.reuse ;  /* 0x00000003181d7224 */ /* 0x180fe400078e0202 */
[-CC-:B------:R-:W-:Y:S01]  /*8990*/  IMAD R31, R25, R3.reuse, R2.reuse ;  /* 0x00000003191f7224 */ /* 0x180fe200078e0202 */
[----:B0-----:R-:W-:Y:S01]  /*89a0*/  LOP3.LUT R20, R15, 0x64006400, RZ, 0xfc, !PT ;  /* 0x640064000f147812 */ /* 0x001fe200078efcff */
[-CC-:B------:R-:W-:Y:S02]  /*89b0*/  IMAD R21, R34, R3.reuse, R2.reuse ;  /* 0x0000000322157224 */ /* 0x180fe400078e0202 */
[----:B------:R-:W-:Y:S02]  /*89c0*/  IMAD R35, R36, R3, R2 ;  /* 0x0000000324237224 */ /* 0x000fe400078e0202 */
[----:B------:R-:W-:-:S04]  /*89d0*/  IMAD.WIDE R14, R21, 0x2, R18 ;  /* 0x00000002150e7825 */ /* 0x000fc800078e0212 */
[----:B-1----:R-:W-:Y:S01]  /*89e0*/  HADD2 R27, R20, -1028, -1028 ;  /* 0xe404e404141b7430 */ /* 0x002fe20000000000 */
[----:B------:R-:W-:Y:S01]  /*89f0*/  PRMT R13, R13, 0x7632, R13 ;  /* 0x000076320d0d7816 */ /* 0x000fe2000000000d */
[----:B------:R-:W-:Y:S01]  /*8a00*/  IMAD.WIDE R24, R33, 0x2, R18 ;  /* 0x0000000221187825 */ /* 0x000fe200078e0212 */
[----:B------:R-:W-:-:S03]  /*8a10*/  PRMT R26, R30, 0x7632, R26 ;  /* 0x000076321e1a7816 */ /* 0x000fc6000000001a */
[----:B------:R-:W-:Y:S02]  /*8a20*/  HMUL2 R27, R27, R8 ;  /* 0x000000081b1b7232 */ /* 0x000fe40000000000 */
[----:B------:R-:W-:Y:S01]  /*8a30*/  IMAD.WIDE R22, R29, 0x2, R18 ;  /* 0x000000021d167825 */ /* 0x000fe200078e0212 */
[----:B------:R3:W-:Y:S02]  /*8a40*/  STG.E.U16 desc[UR4][R14.64], R13 ;  /* 0x0000000d0e007986 */ /* 0x0007e4000c101504 */
[----:B------:R-:W-:Y:S01]  /*8a50*/  PRMT R28, R27, 0x7632, R28 ;  /* 0x000076321b1c7816 */ /* 0x000fe2000000001c */
[--C-:B------:R-:W-:Y:S01]  /*8a60*/  IMAD.WIDE R20, R31, 0x2, R18.reuse ;  /* 0x000000021f147825 */ /* 0x100fe200078e0212 */
[----:B------:R3:W-:Y:S03]  /*8a70*/  STG.E.U16 desc[UR4][R24.64], R30 ;  /* 0x0000001e18007986 */ /* 0x0007e6000c101504 */
[----:B------:R-:W-:Y:S01]  /*8a80*/  IMAD.WIDE R18, R35, 0x2, R18 ;  /* 0x0000000223127825 */ /* 0x000fe200078e0212 */
[----:B------:R3:W-:Y:S04]  /*8a90*/  STG.E.U16 desc[UR4][R22.64], R26 ;  /* 0x0000001a16007986 */ /* 0x0007e8000c101504 */
[----:B------:R3:W-:Y:S04]  /*8aa0*/  STG.E.U16 desc[UR4][R20.64], R27 ;  /* 0x0000001b14007986 */ /* 0x0007e8000c101504 */
[----:B------:R3:W-:Y:S01]  /*8ab0*/  STG.E.U16 desc[UR4][R18.64], R28 ;  /* 0x0000001c12007986 */ /* 0x0007e2000c101504 */
[----:B------:R-:W-:Y:S05]  /*8ac0*/  @P1 BRA `(.L_x_28) ;  /* 0x0000000c00b81947 */ /* 0x000fea0003800000 */
[----:B------:R-:W-:Y:S05]  /*8ad0*/  @!P3 BRA `(.L_x_31) ;  /* 0xffffffec00c4b947 */ /* 0x000fea000383ffff */
[----:B------:R-:W-:Y:S05]  /*8ae0*/  BRA `(.L_x_28) ;  /* 0x0000000c00b07947 */ /* 0x000fea0003800000 */
.L_x_29:
[C-C-:B------:R-:W-:Y:S01]  /*8af0*/  SHF.L.U64.HI R10, R3.reuse, 0x2, R12.reuse ;  /* 0x00000002030a7819 */ /* 0x140fe2000001020c */
[C---:B------:R-:W-:Y:S01]  /*8b00*/  IMAD.SHL.U32 R14, R3.reuse, 0x4, RZ ;  /* 0x00000004030e7824 */ /* 0x040fe200078e00ff */
[C---:B------:R-:W-:Y:S01]  /*8b10*/  SHF.L.U64.HI R12, R3.reuse, 0x1, R12 ;  /* 0x00000001030c7819 */ /* 0x040fe2000001020c */
[----:B------:R-:W-:Y:S01]  /*8b20*/  ULDC UR6, c[0x0][0x23c] ;  /* 0x00008f0000067ab9 */ /* 0x000fe20000000800 */
[----:B------:R-:W-:Y:S01]  /*8b30*/  SHF.L.U32 R13, R3, 0x1, RZ ;  /* 0x00000001030d7819 */ /* 0x000fe200000006ff */
[----:B------:R-:W-:-:S06]  /*8b40*/  ULDC UR7, c[0x0][0x260] ;  /* 0x0000980000077ab9 */ /* 0x000fcc0000000800 */
.L_x_33:
[----:B--2---:R-:W-:Y:S01]  /*8b50*/  IADD3 R20, P1, R16, R14, RZ ;  /* 0x0000000e10147210 */ /* 0x004fe20007f3e0ff */
[----:B------:R0:W2:Y:S01]  /*8b60*/  LDG.E.CONSTANT R15, desc[UR4][R16.64] ;  /* 0x00000004100f7981 */ /* 0x0000a2000c1e9900 */
[----:B------:R-:W1:Y:S03]  /*8b70*/  LDC R3, c[0x0][0x23c] ;  /* 0x00008f00ff037b82 */ /* 0x000e660000000800 */
[----:B------:R-:W-:-:S05]  /*8b80*/  IMAD.X R21, R17, 0x1, R10, P1 ;  /* 0x0000000111157824 */ /* 0x000fca00008e060a */
[----:B------:R3:W5:Y:S01]  /*8b90*/  LDG.E.CONSTANT R26, desc[UR4][R20.64] ;  /* 0x00000004141a7981 */ /* 0x000762000c1e9900 */
[----:B0-----:R-:W-:Y:S01]  /*8ba0*/  IADD3 R16, P1, R20, R14, RZ ;  /* 0x0000000e14107210 */ /* 0x001fe20007f3e0ff */
[----:B------:R-:W0:Y:S03]  /*8bb0*/  LDC.64 R18, c[0x0][0x248] ;  /* 0x00009200ff127b82 */ /* 0x000e260000000a00 */
[----:B------:R-:W-:-:S05]  /*8bc0*/  IADD3.X R17, R21, R10, RZ, P1, !PT ;  /* 0x0000000a15117210 */ /* 0x000fca0000ffe4ff */
[----:B------:R3:W5:Y:S01]  /*8bd0*/  LDG.E.CONSTANT R27, desc[UR4][R16.64] ;  /* 0x00000004101b7981 */ /* 0x000762000c1e9900 */
[----:B------:R-:W-:Y:S01]  /*8be0*/  ISETP.NE.AND P1, PT, R0, R11, PT ;  /* 0x0000000b0000720c */ /* 0x000fe20003f25270 */
[----:B------:R-:W-:Y:S02]  /*8bf0*/  IMAD.MOV.U32 R28, RZ, RZ, 0x3000 ;  /* 0x00003000ff1c7424 */ /* 0x000fe400078e00ff */
[----:B-1----:R-:W-:-:S04]  /*8c00*/  IMAD R23, R9, R3, R2 ;  /* 0x0000000309177224 */ /* 0x002fc800078e0202 */
[----:B0-----:R-:W-:Y:S01]  /*8c10*/  IMAD.WIDE R18, R23, 0x2, R18 ;  /* 0x0000000217127825 */ /* 0x001fe200078e0212 */
[----:B--2---:R-:W-:-:S04]  /*8c20*/  LOP3.LUT R22, R15, 0x70007, RZ, 0xc0, !PT ;  /* 0x000700070f167812 */ /* 0x004fc800078ec0ff */
[----:B------:R-:W-:Y:S02]  /*8c30*/  LOP3.LUT R22, R22, 0x64006400, RZ, 0xfc, !PT ;  /* 0x6400640016167812 */ /* 0x000fe400078efcff */
[----:B------:R-:W-:-:S03]  /*8c40*/  LOP3.LUT R29, R15, 0x380038, RZ, 0xc0, !PT ;  /* 0x003800380f1d7812 */ /* 0x000fc600078ec0ff */
[----:B------:R-:W-:Y:S01]  /*8c50*/  HADD2 R30, R22, -1028, -1028 ;  /* 0xe404e404161e7430 */ /* 0x000fe20000000000 */
[----:B---3--:R-:W-:Y:S06]  /*8c60*/  @P1 BRA `(.L_x_32) ;  /* 0x0000000000581947 */ /* 0x008fec0003800000 */
        /* <DEDUP_REMOVED lines=10> */
[----:B------:R-:W-:Y:S01]  /*8d10*/  LEA R11, R0, 0x1, 0x1 ;  /* 0x00000001000b7811 */ /* 0x000fe200078e08ff */
[----:B-1----:R-:W-:-:S06]  /*8d20*/  IMAD.WIDE R22, R4, 0x2, R22 ;  /* 0x0000000204167825 */ /* 0x002fcc00078e0216 */
[----:B------:R-:W3:Y:S01]  /*8d30*/  LDG.E.U16.CONSTANT R22, desc[UR4][R22.64] ;  /* 0x0000000416167981 */ /* 0x000ee2000c1e9500 */
[----:B0-----:R-:W-:-:S06]  /*8d40*/  IMAD.WIDE R20, R11, 0x2, R20 ;  /* 0x000000020b147825 */ /* 0x001fcc00078e0214 */
[----:B------:R-:W4:Y:S01]  /*8d50*/  LDG.E.U16.CONSTANT R21, desc[UR4][R20.64] ;  /* 0x0000000414157981 */ /* 0x000f22000c1e9500 */
[----:B--2---:R-:W-:-:S04]  /*8d60*/  SHF.R.U32.HI R8, RZ, R6, R25 ;  /* 0x00000006ff087219 */ /* 0x004fc80000011619 */
[----:B------:R-:W-:-:S04]  /*8d70*/  LOP3.LUT R8, R8, 0xf, RZ, 0xc0, !PT ;  /* 0x0000000f08087812 */ /* 0x000fc800078ec0ff */
[----:B------:R-:W-:-:S05]  /*8d80*/  IADD3 R8, R8, 0x1, RZ ;  /* 0x0000000108087810 */ /* 0x000fca0007ffe0ff */
[----:B------:R-:W-:-:S04]  /*8d90*/  IMAD R24, R8, R8, RZ ;  /* 0x0000000808187224 */ /* 0x000fc800078e02ff */
[----:B------:R-:W3:Y:S01]  /*8da0*/  I2F.F16 R25, R24 ;  /* 0x0000001800197306 */ /* 0x000ee20000200c00 */
[----:B----4-:R-:W-:Y:S02]  /*8db0*/  IMAD.IADD R11, R21, 0x1, R0 ;  /* 0x00000001150b7824 */ /* 0x010fe400078e0200 */
[----:B---3--:R-:W-:-:S07]  /*8dc0*/  HMUL2 R8, R25.H0_H0, R22.H0_H0 ;  /* 0x2000001619087232 */ /* 0x008fce0000000800 */
.L_x_32:
[----:B------:R-:W-:Y:S01]  /*8dd0*/  IMAD.MOV.U32 R20, RZ, RZ, 0x2400 ;  /* 0x00002400ff147424 */ /* 0x000fe200078e00ff */
[----:B------:R-:W-:Y:S01]  /*8de0*/  PRMT R28, R28, 0x5410, R28 ;  /* 0x000054101c1c7816 */ /* 0x000fe2000000001c */
[----:B------:R-:W-:Y:S01]  /*8df0*/  HFMA2.MMA R30, R30, R8, -RZ ;  /* 0x000000081e1e7235 */ /* 0x000fe200001000ff */
[----:B------:R-:W-:Y:S01]  /*8e00*/  LOP3.LUT R21, R29, 0x64006400, RZ, 0xfc, !PT ;  /* 0x640064001d157812 */ /* 0x000fe200078efcff */
[----:B------:R-:W-:Y:S01]  /*8e10*/  VIADD R0, R0, 0x20 ;  /* 0x0000002000007836 */ /* 0x000fe20000000000 */
[-C--:B------:R-:W-:Y:S01]  /*8e20*/  IADD3 R24, P1, R18, R13.reuse, RZ ;  /* 0x0000000d12187210 */ /* 0x080fe20007f3e0ff */
[----:B------:R-:W-:Y:S01]  /*8e30*/  VIADD R9, R9, 0x20 ;  /* 0x0000002009097836 */ /* 0x000fe20000000000 */
[----:B------:R-:W-:Y:S02]  /*8e40*/  PRMT R28, R20, 0x7610, R28 ;  /* 0x00007610141c7816 */ /* 0x000fe4000000001c */
[----:B------:R-:W-:Y:S01]  /*8e50*/  SHF.R.U32.HI R29, RZ, 0x6, R15 ;  /* 0x00000006ff1d7819 */ /* 0x000fe2000001160f */
[----:B------:R0:W-:Y:S01]  /*8e60*/  STG.E.U16 desc[UR4][R18.64], R30 ;  /* 0x0000001e12007986 */ /* 0x0001e2000c101504 */
[----:B------:R-:W-:Y:S01]  /*8e70*/  IADD3.X R25, R19, R12, RZ, P1, !PT ;  /* 0x0000000c13197210 */ /* 0x000fe20000ffe4ff */
[----:B------:R-:W-:Y:S01]  /*8e80*/  HFMA2 R21, R21, R28.H1_H1, -132, -132 ;  /* 0xd820d82015157431 */ /* 0x000fe2000006001c */
[----:B------:R-:W-:-:S02]  /*8e90*/  IADD3 R22, P1, R24, R13, RZ ;  /* 0x0000000d18167210 */ /* 0x000fc40007f3e0ff */
[----:B------:R-:W-:Y:S02]  /*8ea0*/  LOP3.LUT R20, R29, 0x70007, RZ, 0xc0, !PT ;  /* 0x000700071d147812 */ /* 0x000fe400078ec0ff */
[----:B------:R-:W-:Y:S01]  /*8eb0*/  PRMT R32, R30, 0x7632, R32 ;  /* 0x000076321e207816 */ /* 0x000fe20000000020 */
[----:B------:R-:W-:Y:S01]  /*8ec0*/  IMAD.X R23, R25, 0x1, R12, P1 ;  /* 0x0000000119177824 */ /* 0x000fe200008e060c */
[----:B------:R-:W-:Y:S02]  /*8ed0*/  SHF.R.U32.HI R15, RZ, 0xf, R15 ;  /* 0x0000000fff0f7819 */ /* 0x000fe4000001160f */
[----:B------:R-:W-:Y:S01]  /*8ee0*/  ISETP.LT.AND P3, PT, R0, R7, PT ;  /* 0x000000070000720c */ /* 0x000fe20003f61270 */
[----:B0-----:R-:W-:Y:S01]  /*8ef0*/  HMUL2 R19, R21, R8 ;  /* 0x0000000815137232 */ /* 0x001fe20000000000 */
[----:B------:R-:W-:Y:S01]  /*8f00*/  LOP3.LUT R21, R20, 0x64006400, RZ, 0xfc, !PT ;  /* 0x6400640014157812 */ /* 0x000fe200078efcff */
[----:B------:R0:W-:Y:S01]  /*8f10*/  STG.E.U16 desc[UR4][R24.64], R32 ;  /* 0x0000002018007986 */ /* 0x0001e2000c101504 */
[----:B------:R-:W-:-:S02]  /*8f20*/  IADD3 R20, P1, R22, R13, RZ ;  /* 0x0000000d16147210 */ /* 0x000fc40007f3e0ff */
[C---:B------:R-:W-:Y:S01]  /*8f30*/  LOP3.LUT R30, R29.reuse, 0x380038, RZ, 0xc0, !PT ;  /* 0x003800381d1e7812 */ /* 0x040fe200078ec0ff */
[----:B------:R1:W-:Y:S01]  /*8f40*/  STG.E.U16 desc[UR4][R22.64], R19 ;  /* 0x0000001316007986 */ /* 0x0003e2000c101504 */
[----:B------:R-:W-:Y:S02]  /*8f50*/  LOP3.LUT R29, R29, 0x1c001c0, RZ, 0xc0, !PT ;  /* 0x01c001c01d1d7812 */ /* 0x000fe400078ec0ff */
[----:B------:R-:W-:Y:S02]  /*8f60*/  LOP3.LUT R31, R30, 0x64006400, RZ, 0xfc, !PT ;  /* 0x640064001e1f7812 */ /* 0x000fe400078efcff */
[----:B------:R-:W-:Y:S02]  /*8f70*/  LOP3.LUT R29, R29, 0x64006400, RZ, 0xfc, !PT ;  /* 0x640064001d1d7812 */ /* 0x000fe400078efcff */
[----:B-----5:R-:W-:Y:S01]  /*8f80*/  LOP3.LUT R30, R26, 0x70007, RZ, 0xc0, !PT ;  /* 0x000700071a1e7812 */ /* 0x020fe200078ec0ff */
[----:B0-----:R-:W-:Y:S02]  /*8f90*/  HADD2 R25, R21, -1028, -1028 ;  /* 0xe404e40415197430 */ /* 0x001fe40000000000 */
[----:B------:R-:W-:Y:S01]  /*8fa0*/  IMAD.X R21, R23, 0x1, R12, P1 ;  /* 0x0000000117157824 */ /* 0x000fe200008e060c */
[----:B------:R-:W-:Y:S01]  /*8fb0*/  IADD3 R18, P1, R20, R13, RZ ;  /* 0x0000000d14127210 */ /* 0x000fe20007f3e0ff */
[----:B------:R-:W-:Y:S01]  /*8fc0*/  HFMA2 R29, R29, R28.H0_H0, -20, -20 ;  /* 0xcd00cd001d1d7431 */ /* 0x000fe2000004001c */
[----:B-1----:R-:W-:-:S02]  /*8fd0*/  PRMT R23, R19, 0x7632, R23 ;  /* 0x0000763213177816 */ /* 0x002fc40000000017 */
[----:B------:R-:W-:Y:S01]  /*8fe0*/  IADD3.X R19, R21, R12, RZ, P1, !PT ;  /* 0x0000000c15137210 */ /* 0x000fe20000ffe4ff */
[-C--:B------:R-:W-:Y:S01]  /*8ff0*/  HFMA2.MMA R25, R25, R8.reuse, -RZ ;  /* 0x0000000819197235 */ /* 0x080fe200001000ff */
[----:B------:R-:W-:Y:S01]  /*9000*/  IADD3 R22, P1, R18, R13, RZ ;  /* 0x0000000d12167210 */ /* 0x000fe20007f3e0ff */
[----:B------:R0:W-:Y:S01]  /*9010*/  STG.E.U16 desc[UR4][R20.64], R23 ;  /* 0x0000001714007986 */ /* 0x0001e2000c101504 */
[----:B------:R-:W-:Y:S01]  /*9020*/  HFMA2.MMA R29, R29, R8, -RZ ;  /* 0x000000081d1d7235 */ /* 0x000fe200001000ff */
[----:B------:R-:W-:Y:S02]  /*9030*/  LOP3.LUT R30, R30, 0x64006400, RZ, 0xfc, !PT ;  /* 0x640064001e1e7812 */ /* 0x000fe400078efcff */
[----:B------:R-:W-:Y:S01]  /*9040*/  LOP3.LUT R15, R15, 0x10001, RZ, 0xc0, !PT ;  /* 0x000100010f0f7812 */ /* 0x000fe200078ec0ff */
[----:B------:R1:W-:Y:S01]  /*9050*/  STG.E.U16 desc[UR4][R18.64], R25 ;  /* 0x0000001912007986 */ /* 0x0003e2000c101504 */
[----:B------:R-:W-:-:S04]  /*9060*/  IADD3 R16, P2, R16, R14, RZ ;  /* 0x0000000e10107210 */ /* 0x000fc80007f5e0ff */
[----:B------:R-:W-:Y:S01]  /*9070*/  IADD3.X R17, R17, R10, RZ, P2, !PT ;  /* 0x0000000a11117210 */ /* 0x000fe200017fe4ff */
[----:B0-----:R-:W-:Y:S01]  /*9080*/  IMAD.X R23, R19, 0x1, R12, P1 ;  /* 0x0000000113177824 */ /* 0x001fe200008e060c */
[----:B------:R-:W-:Y:S01]  /*9090*/  IADD3 R24, P1, R22, R13, RZ ;  /* 0x0000000d16187210 */ /* 0x000fe20007f3e0ff */
[----:B------:R-:W-:Y:S01]  /*90a0*/  HFMA2 R21, R31, R28.H1_H1, -132, -132 ;  /* 0xd820d8201f157431 */ /* 0x000fe2000006001c */
[----:B-1----:R-:W-:-:S03]  /*90b0*/  PRMT R19, R25, 0x7632, R19 ;  /* 0x0000763219137816 */ /* 0x002fc60000000013 */
[----:B------:R-:W-:Y:S01]  /*90c0*/  IMAD.X R25, R23, 0x1, R12, P1 ;  /* 0x0000000117197824 */ /* 0x000fe200008e060c */
[-C--:B------:R-:W-:Y:S01]  /*90d0*/  IADD3 R18, P1, R24, R13.reuse, RZ ;  /* 0x0000000d18127210 */ /* 0x080fe20007f3e0ff */
[----:B------:R-:W-:Y:S01]  /*90e0*/  HMUL2 R21, R21, R8 ;  /* 0x0000000815157232 */ /* 0x000fe20000000000 */
[----:B------:R0:W-:Y:S04]  /*90f0*/  STG.E.U16 desc[UR4][R22.64], R19 ;  /* 0x0000001316007986 */ /* 0x0001e8000c101504 */
[----:B------:R1:W-:Y:S01]  /*9100*/  STG.E.U16 desc[UR4][R24.64], R21 ;  /* 0x0000001518007986 */ /* 0x0003e2000c101504 */
[----:B0-----:R-:W-:Y:S02]  /*9110*/  IADD3.X R19, R25, R12, RZ, P1, !PT ;  /* 0x0000000c19137210 */ /* 0x001fe40000ffe4ff */
[----:B------:R-:W-:-:S02]  /*9120*/  IADD3 R20, P1, R18, R13, RZ ;  /* 0x0000000d12147210 */ /* 0x000fc40007f3e0ff */
[----:B------:R-:W-:Y:S01]  /*9130*/  PRMT R23, R21, 0x7632, R23 ;  /* 0x0000763215177816 */ /* 0x000fe20000000017 */
[----:B-1----:R-:W-:Y:S01]  /*9140*/  HADD2 R24, R30, -1028, -1028 ;  /* 0xe404e4041e187430 */ /* 0x002fe20000000000 */
[----:B------:R-:W-:Y:S01]  /*9150*/  LOP3.LUT R25, R26, 0x380038, RZ, 0xc0, !PT ;  /* 0x003800381a197812 */ /* 0x000fe200078ec0ff */
[----:B------:R-:W-:Y:S01]  /*9160*/  IMAD.X R21, R19, 0x1, R12, P1 ;  /* 0x0000000113157824 */ /* 0x000fe200008e060c */
[----:B------:R-:W-:Y:S01]  /*9170*/  IADD3 R22, P1, R20, R13, RZ ;  /* 0x0000000d14167210 */ /* 0x000fe20007f3e0ff */
[----:B------:R0:W-:Y:S01]  /*9180*/  STG.E.U16 desc[UR4][R18.64], R23 ;  /* 0x0000001712007986 */ /* 0x0001e2000c101504 */
[----:B------:R-:W-:Y:S01]  /*9190*/  LOP3.LUT R25, R25, 0x64006400, RZ, 0xfc, !PT ;  /* 0x6400640019197812 */ /* 0x000fe200078efcff */
[----:B------:R-:W-:Y:S01]  /*91a0*/  HMUL2 R24, R24, R8 ;  /* 0x0000000818187232 */ /* 0x000fe20000000000 */
[--C-:B------:R-:W-:Y:S01]  /*91b0*/  SHF.R.U32.HI R30, RZ, 0xe, R26.reuse ;  /* 0x0000000eff1e7819 */ /* 0x100fe2000001161a */
[----:B------:R1:W-:Y:S01]  /*91c0*/  STG.E.U16 desc[UR4][R20.64], R29 ;  /* 0x0000001d14007986 */ /* 0x0003e2000c101504 */
[----:B------:R-:W-:Y:S01]  /*91d0*/  SHF.R.U32.HI R26, RZ, 0x6, R26 ;  /* 0x00000006ff1a7819 */ /* 0x000fe2000001161a */
[----:B------:R-:W-:Y:S01]  /*91e0*/  HFMA2 R25, R25, R28.H1_H1, -132, -132 ;  /* 0xd820d82019197431 */ /* 0x000fe2000006001c */
[----:B------:R-:W-:-:S02]  /*91f0*/  LOP3.LUT R15, R15, 0x20002, R30, 0xf8, !PT ;  /* 0x000200020f0f7812 */ /* 0x000fc400078ef81e */
[----:B------:R-:W-:Y:S01]  /*9200*/  LOP3.LUT R30, R26, 0x380038, RZ, 0xc0, !PT ;  /* 0x003800381a1e7812 */ /* 0x000fe200078ec0ff */
[----:B0-----:R-:W-:Y:S01]  /*9210*/  IMAD.X R23, R21, 0x1, R12, P1 ;  /* 0x0000000115177824 */ /* 0x001fe200008e060c */
[----:B------:R-:W-:Y:S01]  /*9220*/  PRMT R19, R29, 0x7632, R19 ;  /* 0x000076321d137816 */ /* 0x000fe20000000013 */
[----:B------:R-:W-:Y:S01]  /*9230*/  HFMA2.MMA R25, R25, R8, -RZ ;  /* 0x0000000819197235 */ /* 0x000fe200001000ff */
[----:B------:R-:W-:Y:S02]  /*9240*/  IADD3 R18, P1, R22, R13, RZ ;  /* 0x0000000d16127210 */ /* 0x000fe40007f3e0ff */
[----:B-1----:R-:W-:Y:S01]  /*9250*/  LOP3.LUT R29, R26, 0x70007, RZ, 0xc0, !PT ;  /* 0x000700071a1d7812 */ /* 0x002fe200078ec0ff */
[----:B------:R0:W-:Y:S01]  /*9260*/  STG.E.U16 desc[UR4][R22.64], R19 ;  /* 0x0000001316007986 */ /* 0x0001e2000c101504 */
[----:B------:R-:W-:Y:S02]  /*9270*/  LOP3.LUT R31, R30, 0x64006400, RZ, 0xfc, !PT ;  /* 0x640064001e1f7812 */ /* 0x000fe400078efcff */
[----:B------:R-:W-:-:S02]  /*9280*/  LOP3.LUT R29, R29, 0x64006400, RZ, 0xfc, !PT ;  /* 0x640064001d1d7812 */ /* 0x000fc400078efcff */
[----:B------:R-:W-:Y:S01]  /*9290*/  LOP3.LUT R26, R26, 0x1c001c0, RZ, 0xc0, !PT ;  /* 0x01c001c01a1a7812 */ /* 0x000fe200078ec0ff */
[----:B------:R-:W-:Y:S02]  /*92a0*/  HFMA2 R31, R31, R28.H1_H1, -132, -132 ;  /* 0xd820d8201f1f7431 */ /* 0x000fe4000006001c */
[----:B------:R-:W-:Y:S01]  /*92b0*/  HADD2 R29, R29, -1028, -1028 ;  /* 0xe404e4041d1d7430 */ /* 0x000fe20000000000 */
[----:B0-----:R-:W-:-:S03]  /*92c0*/  IADD3.X R19, R23, R12, RZ, P1, !PT ;  /* 0x0000000c17137210 */ /* 0x001fc60000ffe4ff */
[----:B------:R-:W-:Y:S01]  /*92d0*/  HMUL2 R29, R29, R8 ;  /* 0x000000081d1d7232 */ /* 0x000fe20000000000 */
[-C--:B------:R-:W-:Y:S01]  /*92e0*/  IADD3 R20, P1, R18, R13.reuse, RZ ;  /* 0x0000000d12147210 */ /* 0x080fe20007f3e0ff */
[----:B------:R-:W-:Y:S01]  /*92f0*/  HFMA2.MMA R31, R31, R8, -RZ ;  /* 0x000000081f1f7235 */ /* 0x000fe200001000ff */
[----:B------:R0:W-:Y:S03]  /*9300*/  STG.E.U16 desc[UR4][R18.64], R24 ;  /* 0x0000001812007986 */ /* 0x0001e6000c101504 */
[----:B------:R-:W-:Y:S01]  /*9310*/  IMAD.X R21, R19, 0x1, R12, P1 ;  /* 0x0000000113157824 */ /* 0x000fe200008e060c */
[----:B------:R-:W-:-:S05]  /*9320*/  IADD3 R22, P1, R20, R13, RZ ;  /* 0x0000000d14167210 */ /* 0x000fca0007f3e0ff */
[----:B------:R-:W-:Y:S01]  /*9330*/  IMAD.X R23, R21, 0x1, R12, P1 ;  /* 0x0000000115177824 */ /* 0x000fe200008e060c */
[----:B0-----:R-:W-:Y:S02]  /*9340*/  PRMT R19, R24, 0x7632, R19 ;  /* 0x0000763218137816 */ /* 0x001fe40000000013 */
[----:B------:R-:W-:-:S03]  /*9350*/  IADD3 R18, P1, R22, R13, RZ ;  /* 0x0000000d16127210 */ /* 0x000fc60007f3e0ff */
[----:B------:R0:W-:Y:S04]  /*9360*/  STG.E.U16 desc[UR4][R20.64], R19 ;  /* 0x0000001314007986 */ /* 0x0001e8000c101504 */
[----:B------:R1:W-:Y:S01]  /*9370*/  STG.E.U16 desc[UR4][R22.64], R25 ;  /* 0x0000001916007986 */ /* 0x0003e2000c101504 */
[----:B0-----:R-:W-:Y:S02]  /*9380*/  IADD3.X R19, R23, R12, RZ, P1, !PT ;  /* 0x0000000c17137210 */ /* 0x001fe40000ffe4ff */
[----:B------:R-:W-:Y:S02]  /*9390*/  IADD3 R24, P1, R18, R13, RZ ;  /* 0x0000000d12187210 */ /* 0x000fe40007f3e0ff */
[----:B------:R-:W-:-:S03]  /*93a0*/  PRMT R21, R25, 0x7632, R21 ;  /* 0x0000763219157816 */ /* 0x000fc60000000015 */
[--C-:B-1----:R-:W-:Y:S01]  /*93b0*/  IMAD.X R25, R19, 0x1, R12.reuse, P1 ;  /* 0x0000000113197824 */ /* 0x102fe200008e060c */
[-C--:B------:R-:W-:Y:S01]  /*93c0*/  IADD3 R20, P1, R24, R13.reuse, RZ ;  /* 0x0000000d18147210 */ /* 0x080fe20007f3e0ff */
[----:B------:R0:W-:Y:S04]  /*93d0*/  STG.E.U16 desc[UR4][R18.64], R21 ;  /* 0x0000001512007986 */ /* 0x0001e8000c101504 */
[----:B------:R1:W-:Y:S01]  /*93e0*/  STG.E.U16 desc[UR4][R24.64], R29 ;  /* 0x0000001d18007986 */ /* 0x0003e2000c101504 */
[----:B0-----:R-:W-:Y:S01]  /*93f0*/  IMAD.X R21, R25, 0x1, R12, P1 ;  /* 0x0000000119157824 */ /* 0x001fe200008e060c */
[----:B------:R-:W-:Y:S02]  /*9400*/  IADD3 R22, P1, R20, R13, RZ ;  /* 0x0000000d14167210 */ /* 0x000fe40007f3e0ff */
[----:B------:R-:W-:-:S02]  /*9410*/  LOP3.LUT R19, R26, 0x64006400, RZ, 0xfc, !PT ;  /* 0x640064001a137812 */ /* 0x000fc400078efcff */
[----:B-1----:R-:W-:Y:S02]  /*9420*/  PRMT R25, R29, 0x7632, R25 ;  /* 0x000076321d197816 */ /* 0x002fe40000000019 */
[----:B------:R-:W-:Y:S02]  /*9430*/  IADD3.X R23, R21, R12, RZ, P1, !PT ;  /* 0x0000000c15177210 */ /* 0x000fe40000ffe4ff */
[----:B------:R-:W-:Y:S01]  /*9440*/  IADD3 R18, P1, R22, R13, RZ ;  /* 0x0000000d16127210 */ /* 0x000fe20007f3e0ff */
[----:B------:R0:W-:Y:S01]  /*9450*/  STG.E.U16 desc[UR4][R20.64], R25 ;  /* 0x0000001914007986 */ /* 0x0001e2000c101504 */
[----:B------:R-:W-:-:S03]  /*9460*/  LOP3.LUT R24, R27, 0x70007, RZ, 0xc0, !PT ;  /* 0x000700071b187812 */ /* 0x000fc600078ec0ff */
[----:B------:R1:W-:Y:S01]  /*9470*/  STG.E.U16 desc[UR4][R22.64], R31 ;  /* 0x0000001f16007986 */ /* 0x0003e2000c101504 */
[----:B------:R-:W-:-:S05]  /*9480*/  LOP3.LUT R26, R24, 0x64006400, RZ, 0xfc, !PT ;  /* 0x64006400181a7812 */ /* 0x000fca00078efcff */
[----:B------:R-:W-:Y:S02]  /*9490*/  HADD2 R26, R26, -1028, -1028 ;  /* 0xe404e4041a1a7430 */ /* 0x000fe40000000000 */
[----:B0-----:R-:W-:Y:S02]  /*94a0*/  HFMA2 R21, R19, R28.H0_H0, -20, -20 ;  /* 0xcd00cd0013157431 */ /* 0x001fe4000004001c */
[----:B------:R-:W-:Y:S01]  /*94b0*/  IMAD.X R19, R23, 0x1, R12, P1 ;  /* 0x0000000117137824 */ /* 0x000fe200008e060c */
[----:B------:R-:W-:Y:S01]  /*94c0*/  IADD3 R24, P1, R18, R13, RZ ;  /* 0x0000000d12187210 */ /* 0x000fe20007f3e0ff */
[----:B------:R-:W-:Y:S01]  /*94d0*/  HMUL2 R21, R21, R8 ;  /* 0x0000000815157232 */ /* 0x000fe20000000000 */
[----:B-1----:R-:W-:-:S03]  /*94e0*/  PRMT R23, R31, 0x7632, R23 ;  /* 0x000076321f177816 */ /* 0x002fc60000000017 */
[----:B------:R-:W-:Y:S01]  /*94f0*/  IMAD.X R25, R19, 0x1, R12, P1 ;  /* 0x0000000113197824 */ /* 0x000fe200008e060c */
[-C--:B------:R-:W-:Y:S02]  /*9500*/  IADD3 R20, P1, R24, R13.reuse, RZ ;  /* 0x0000000d18147210 */ /* 0x080fe40007f3e0ff */
[C---:B------:R-:W-:Y:S01]  /*9510*/  PRMT R29, R21.reuse, 0x7610, R29 ;  /* 0x00007610151d7816 */ /* 0x040fe2000000001d */
[----:B------:R0:W-:Y:S01]  /*9520*/  STG.E.U16 desc[UR4][R18.64], R23 ;  /* 0x0000001712007986 */ /* 0x0001e2000c101504 */
[----:B------:R-:W-:Y:S02]  /*9530*/  PRMT R30, R21, 0x7632, R30 ;  /* 0x00007632151e7816 */ /* 0x000fe4000000001e */
[----:B------:R-:W-:Y:S01]  /*9540*/  IADD3.X R21, R25, R12, RZ, P1, !PT ;  /* 0x0000000c19157210 */ /* 0x000fe20000ffe4ff */
[----:B------:R1:W-:Y:S01]  /*9550*/  STG.E.U16 desc[UR4][R24.64], R29 ;  /* 0x0000001d18007986 */ /* 0x0003e2000c101504 */
[----:B------:R-:W-:-:S03]  /*9560*/  IADD3 R22, P1, R20, R13, RZ ;  /* 0x0000000d14167210 */ /* 0x000fc60007f3e0ff */
[----:B------:R2:W-:Y:S01]  /*9570*/  STG.E.U16 desc[UR4][R20.64], R30 ;  /* 0x0000001e14007986 */ /* 0x0005e2000c101504 */
[----:B0-----:R-:W-:Y:S01]  /*9580*/  LOP3.LUT R18, R27, 0x380038, RZ, 0xc0, !PT ;  /* 0x003800381b127812 */ /* 0x001fe200078ec0ff */
[--C-:B------:R-:W-:Y:S01]  /*9590*/  IMAD.X R23, R21, 0x1, R12.reuse, P1 ;  /* 0x0000000115177824 */ /* 0x100fe200008e060c */
[----:B-1----:R-:W-:Y:S02]  /*95a0*/  HFMA2.MMA R25, R26, R8, -RZ ;  /* 0x000000081a197235 */ /* 0x002fe400001000ff */
[----:B------:R-:W-:Y:S02]  /*95b0*/  LOP3.LUT R19, R18, 0x64006400, RZ, 0xfc, !PT ;  /* 0x6400640012137812 */ /* 0x000fe400078efcff */
[-C--:B------:R-:W-:Y:S02]  /*95c0*/  IADD3 R18, P1, R22, R13.reuse, RZ ;  /* 0x0000000d16127210 */ /* 0x080fe40007f3e0ff */
[--C-:B------:R-:W-:Y:S01]  /*95d0*/  SHF.R.U32.HI R26, RZ, 0xd, R27.reuse ;  /* 0x0000000dff1a7819 */ /* 0x100fe2000001161b */
[----:B--2---:R-:W-:Y:S01]  /*95e0*/  HFMA2 R21, R19, R28.H1_H1, -132, -132 ;  /* 0xd820d82013157431 */ /* 0x004fe2000006001c */
[----:B------:R-:W-:Y:S01]  /*95f0*/  SHF.R.U32.HI R27, RZ, 0x6, R27 ;  /* 0x00000006ff1b7819 */ /* 0x000fe2000001161b */
[----:B------:R-:W-:Y:S01]  /*9600*/  IMAD.X R19, R23, 0x1, R12, P1 ;  /* 0x0000000117137824 */ /* 0x000fe200008e060c */
[----:B------:R-:W-:-:S02]  /*9610*/  IADD3 R20, P1, R18, R13, RZ ;  /* 0x0000000d12147210 */ /* 0x000fc40007f3e0ff */
[C---:B------:R-:W-:Y:S02]  /*9620*/  PRMT R31, R25.reuse, 0x7610, R31 ;  /* 0x00007610191f7816 */ /* 0x040fe4000000001f */
[----:B------:R-:W-:Y:S02]  /*9630*/  PRMT R29, R25, 0x7632, R29 ;  /* 0x00007632191d7816 */ /* 0x000fe4000000001d */
[----:B------:R-:W-:Y:S01]  /*9640*/  LOP3.LUT R25, R27, 0x70007, RZ, 0xc0, !PT ;  /* 0x000700071b197812 */ /* 0x000fe200078ec0ff */
[----:B------:R0:W-:Y:S01]  /*9650*/  STG.E.U16 desc[UR4][R22.64], R31 ;  /* 0x0000001f16007986 */ /* 0x0001e2000c101504 */
[----:B------:R-:W-:Y:S01]  /*9660*/  LOP3.LUT R15, R15, 0x40004, R26, 0xf8, !PT ;  /* 0x000400040f0f7812 */ /* 0x000fe200078ef81a */
[----:B------:R-:W-:Y:S01]  /*9670*/  HMUL2 R26, R21, R8 ;  /* 0x00000008151a7232 */ /* 0x000fe20000000000 */
[----:B------:R-:W-:Y:S01]  /*9680*/  IADD3.X R21, R19, R12, RZ, P1, !PT ;  /* 0x0000000c13157210 */ /* 0x000fe20000ffe4ff */
[----:B------:R1:W-:Y:S01]  /*9690*/  STG.E.U16 desc[UR4][R18.64], R29 ;  /* 0x0000001d12007986 */ /* 0x0003e2000c101504 */
[----:B------:R-:W-:-:S02]  /*96a0*/  IADD3 R24, P1, R20, R13, RZ ;  /* 0x0000000d14187210 */ /* 0x000fc40007f3e0ff */
[----:B------:R-:W-:Y:S01]  /*96b0*/  LOP3.LUT R15, R15, 0x64006400, RZ, 0xfc, !PT ;  /* 0x640064000f0f7812 */ /* 0x000fe200078efcff */
[----:B------:R2:W-:Y:S01]  /*96c0*/  STG.E.U16 desc[UR4][R20.64], R26 ;  /* 0x0000001a14007986 */ /* 0x0005e2000c101504 */
[----:B0-----:R-:W-:Y:S01]  /*96d0*/  LOP3.LUT R22, R25, 0x64006400, RZ, 0xfc, !PT ;  /* 0x6400640019167812 */ /* 0x001fe200078efcff */
[----:B------:R-:W-:Y:S01]  /*96e0*/  IMAD.X R25, R21, 0x1, R12, P1 ;  /* 0x0000000115197824 */ /* 0x000fe200008e060c */
[----:B------:R-:W-:Y:S01]  /*96f0*/  LOP3.LUT R23, R27, 0x380038, RZ, 0xc0, !PT ;  /* 0x003800381b177812 */ /* 0x000fe200078ec0ff */
[----:B------:R-:W-:Y:S01]  /*9700*/  HADD2 R15, R15, -1028, -1028 ;  /* 0xe404e4040f0f7430 */ /* 0x000fe20000000000 */
[----:B-1----:R-:W-:Y:S01]  /*9710*/  PRMT R19, R26, 0x7632, R19 ;  /* 0x000076321a137816 */ /* 0x002fe20000000013 */
[----:B------:R-:W-:Y:S01]  /*9720*/  HADD2 R22, R22, -1028, -1028 ;  /* 0xe404e40416167430 */ /* 0x000fe20000000000 */
[----:B------:R-:W-:Y:S01]  /*9730*/  LOP3.LUT R23, R23, 0x64006400, RZ, 0xfc, !PT ;  /* 0x6400640017177812 */ /* 0x000fe200078efcff */
[----:B------:R-:W-:Y:S01]  /*9740*/  HMUL2 R15, R15, R8 ;  /* 0x000000080f0f7232 */ /* 0x000fe20000000000 */
[----:B------:R-:W-:Y:S01]  /*9750*/  IADD3 R18, P1, R24, R13, RZ ;  /* 0x0000000d18127210 */ /* 0x000fe20007f3e0ff */
[----:B------:R0:W-:Y:S01]  /*9760*/  STG.E.U16 desc[UR4][R24.64], R19 ;  /* 0x0000001318007986 */ /* 0x0001e2000c101504 */
[----:B------:R-:W-:Y:S01]  /*9770*/  LOP3.LUT R27, R27, 0x1c001c0, RZ, 0xc0, !PT ;  /* 0x01c001c01b1b7812 */ /* 0x000fe200078ec0ff */
[----:B--2---:R-:W-:Y:S01]  /*9780*/  HFMA2.MMA R21, R22, R8, -RZ ;  /* 0x0000000816157235 */ /* 0x004fe200001000ff */
[----:B------:R-:W-:-:S02]  /*9790*/  HFMA2 R23, R23, R28.H1_H1, -132, -132 ;  /* 0xd820d82017177431 */ /* 0x000fc4000006001c */
[----:B------:R-:W-:-:S05]  /*97a0*/  LOP3.LUT R27, R27, 0x64006400, RZ, 0xfc, !PT ;  /* 0x640064001b1b7812 */ /* 0x000fca00078efcff */
[----:B------:R-:W-:Y:S02]  /*97b0*/  HFMA2 R28, R27, R28.H0_H0, -20, -20 ;  /* 0xcd00cd001b1c7431 */ /* 0x000fe4000004001c */
[----:B0-----:R-:W-:Y:S01]  /*97c0*/  IMAD.X R19, R25, 0x1, R12, P1 ;  /* 0x0000000119137824 */ /* 0x001fe200008e060c */
[-C--:B------:R-:W-:Y:S01]  /*97d0*/  IADD3 R22, P1, R18, R13.reuse, RZ ;  /* 0x0000000d12167210 */ /* 0x080fe20007f3e0ff */
[----:B------:R-:W-:Y:S02]  /*97e0*/  HMUL2 R25, R23, R8 ;  /* 0x0000000817197232 */ /* 0x000fe40000000000 */
[----:B------:R-:W-:Y:S01]  /*97f0*/  HFMA2.MMA R28, R28, R8, -RZ ;  /* 0x000000081c1c7235 */ /* 0x000fe200001000ff */
[----:B------:R-:W-:Y:S01]  /*9800*/  IADD3.X R23, R19, R12, RZ, P1, !PT ;  /* 0x0000000c13177210 */ /* 0x000fe20000ffe4ff */
[----:B------:R0:W-:Y:S01]  /*9810*/  STG.E.U16 desc[UR4][R18.64], R21 ;  /* 0x0000001512007986 */ /* 0x0001e2000c101504 */
[----:B------:R-:W-:Y:S02]  /*9820*/  IADD3 R20, P1, R22, R13, RZ ;  /* 0x0000000d16147210 */ /* 0x000fe40007f3e0ff */
[----:B0-----:R-:W-:-:S03]  /*9830*/  PRMT R19, R21, 0x7632, R19 ;  /* 0x0000763215137816 */ /* 0x001fc60000000013 */
[--C-:B------:R-:W-:Y:S01]  /*9840*/  IMAD.X R21, R23, 0x1, R12.reuse, P1 ;  /* 0x0000000117157824 */ /* 0x100fe200008e060c */
[-C--:B------:R-:W-:Y:S01]  /*9850*/  IADD3 R26, P1, R20, R13.reuse, RZ ;  /* 0x0000000d141a7210 */ /* 0x080fe20007f3e0ff */
[----:B------:R-:W-:Y:S04]  /*9860*/  STG.E.U16 desc[UR4][R22.64], R19 ;  /* 0x0000001316007986 */ /* 0x000fe8000c101504 */
[----:B------:R-:W-:Y:S01]  /*9870*/  IMAD.X R27, R21, 0x1, R12, P1 ;  /* 0x00000001151b7824 */ /* 0x000fe200008e060c */
[----:B------:R-:W-:Y:S01]  /*9880*/  IADD3 R24, P1, R26, R13, RZ ;  /* 0x0000000d1a187210 */ /* 0x000fe20007f3e0ff */
[----:B------:R0:W-:Y:S02]  /*9890*/  STG.E.U16 desc[UR4][R20.64], R25 ;  /* 0x0000001914007986 */ /* 0x0001e4000c101504 */
[----:B0-----:R-:W-:-:S02]  /*98a0*/  PRMT R21, R25, 0x7632, R21 ;  /* 0x0000763219157816 */ /* 0x001fc40000000015 */
[----:B------:R-:W-:Y:S02]  /*98b0*/  IADD3.X R25, R27, R12, RZ, P1, !PT ;  /* 0x0000000c1b197210 */ /* 0x000fe40000ffe4ff */
[-C--:B------:R-:W-:Y:S01]  /*98c0*/  IADD3 R18, P1, R24, R13.reuse, RZ ;  /* 0x0000000d18127210 */ /* 0x080fe20007f3e0ff */
[----:B------:R0:W-:Y:S04]  /*98d0*/  STG.E.U16 desc[UR4][R26.64], R21 ;  /* 0x000000151a007986 */ /* 0x0001e8000c101504 */
[--C-:B------:R-:W-:Y:S01]  /*98e0*/  IMAD.X R19, R25, 0x1, R12.reuse, P1 ;  /* 0x0000000119137824 */ /* 0x100fe200008e060c */
[-C--:B------:R-:W-:Y:S01]  /*98f0*/  IADD3 R20, P1, R18, R13.reuse, RZ ;  /* 0x0000000d12147210 */ /* 0x080fe20007f3e0ff */
[----:B------:R1:W-:Y:S04]  /*9900*/  STG.E.U16 desc[UR4][R24.64], R28 ;  /* 0x0000001c18007986 */ /* 0x0003e8000c101504 */
[----:B0-----:R-:W-:Y:S01]  /*9910*/  IMAD.X R21, R19, 0x1, R12, P1 ;  /* 0x0000000113157824 */ /* 0x001fe200008e060c */
[----:B------:R-:W-:-:S02]  /*9920*/  IADD3 R22, P1, R20, R13, RZ ;  /* 0x0000000d14167210 */ /* 0x000fc40007f3e0ff */
[----:B------:R-:W-:Y:S02]  /*9930*/  PRMT R26, R15, 0x7632, R26 ;  /* 0x000076320f1a7816 */ /* 0x000fe4000000001a */
[----:B------:R-:W-:Y:S02]  /*9940*/  IADD3.X R23, R21, R12, RZ, P1, !PT ;  /* 0x0000000c15177210 */ /* 0x000fe40000ffe4ff */
[----:B-1----:R-:W-:Y:S02]  /*9950*/  PRMT R25, R28, 0x7632, R25 ;  /* 0x000076321c197816 */ /* 0x002fe40000000019 */
[----:B------:R-:W-:-:S03]  /*9960*/  ISETP.GE.AND P1, PT, R0, UR7, PT ;  /* 0x0000000700007c0c */ /* 0x000fc6000bf26270 */
[----:B------:R2:W-:Y:S04]  /*9970*/  STG.E.U16 desc[UR4][R18.64], R25 ;  /* 0x0000001912007986 */ /* 0x0005e8000c101504 */
[----:B------:R2:W-:Y:S04]  /*9980*/  STG.E.U16 desc[UR4][R20.64], R15 ;  /* 0x0000000f14007986 */ /* 0x0005e8000c101504 */
[----:B------:R2:W-:Y:S02]  /*9990*/  STG.E.U16 desc[UR4][R22.64], R26 ;  /* 0x0000001a16007986 */ /* 0x0005e4000c101504 */
[----:B------:R-:W-:Y:S05]  /*99a0*/  @!P1 BRA P3, `(.L_x_33) ;  /* 0xfffffff000689947 */ /* 0x000fea000183ffff */
.L_x_28:
[----:B------:R-:W-:Y:S01]  /*99b0*/  ISETP.GE.AND P1, PT, R0, R7, PT ;  /* 0x000000070000720c */ /* 0x000fe20003f26270 */
[----:B------:R-:W-:-:S03]  /*99c0*/  ULDC UR8, c[0x0][0x264] ;  /* 0x0000990000087ab9 */ /* 0x000fc60000000800 */
[----:B------:R-:W-:-:S13]  /*99d0*/  ISETP.GE.OR P1, PT, R0, UR8, P1 ;  /* 0x0000000800007c0c */ /* 0x000fda0008f26670 */
[----:B------:R-:W-:Y:S05]  /*99e0*/  @P1 EXIT ;  /* 0x000000000000194d */ /* 0x000fea0003800000 */
[----:B01----:R-:W-:Y:S01]  /*99f0*/  SHF.R.S32.HI R10, RZ, 0x1f, R3 ;  /* 0x0000001fff0a7819 */ /* 0x003fe20000011403 */
[----:B------:R-:W-:Y:S06]  /*9a00*/  @!P0 BRA `(.L_x_34) ;  /* 0x00000008006c8947 */ /* 0x000fec0003800000 */
[C---:B------:R-:W-:Y:S01]  /*9a10*/  SHF.L.U64.HI R10, R3.reuse, 0x2, R10 ;  /* 0x00000002030a7819 */ /* 0x040fe2000001020a */
[----:B------:R-:W-:Y:S01]  /*9a20*/  IMAD.SHL.U32 R3, R3, 0x4, RZ ;  /* 0x0000000403037824 */ /* 0x000fe200078e00ff */
[----:B------:R-:W-:Y:S01]  /*9a30*/  ULDC UR6, c[0x0][0x23c] ;  /* 0x00008f0000067ab9 */ /* 0x000fe20000000800 */
[----:B------:R-:W-:-:S05]  /*9a40*/  ULDC UR7, c[0x0][0x264] ;  /* 0x0000990000077ab9 */ /* 0x000fca0000000800 */
.L_x_36:
[----:B0-23--:R-:W2:Y:S01]  /*9a50*/  LDG.E.CONSTANT R26, desc[UR4][R16.64] ;  /* 0x00000004101a7981 */ /* 0x00dea2000c1e9900 */
[----:B------:R-:W-:Y:S02]  /*9a60*/  MOV R12, 0x400 ;  /* 0x00000400000c7802 */ /* 0x000fe40000000f00 */
[----:B------:R-:W-:Y:S01]  /*9a70*/  ISETP.NE.AND P0, PT, R0, R11, PT ;  /* 0x0000000b0000720c */ /* 0x000fe20003f05270 */
[----:B------:R-:W0:Y:S02]  /*9a80*/  S2R R13, SR_CgaCtaId ;  /* 0x00000000000d7919 */ /* 0x000e240000008800 */
[----:B0-----:R-:W-:-:S05]  /*9a90*/  LEA R12, R13, R12, 0x18 ;  /* 0x0000000c0d0c7211 */ /* 0x001fca00078ec0ff */
[----:B------:R-:W-:Y:S02]  /*9aa0*/  IMAD R23, R9, 0x2, R12 ;  /* 0x0000000209177824 */ /* 0x000fe400078e020c */
[----:B------:R-:W0:Y:S03]  /*9ab0*/  LDC.64 R12, c[0x0][0x248] ;  /* 0x00009200ff0c7b82 */ /* 0x000e260000000a00 */
[----:B------:R1:W3:Y:S04]  /*9ac0*/  LDS.U16 R25, [R23] ;  /* 0x0000000017197984 */ /* 0x0002e80000000400 */
[----:B------:R1:W4:Y:S04]  /*9ad0*/  LDS.U16 R27, [R23+0x2] ;  /* 0x00000200171b7984 */ /* 0x0003280000000400 */
[----:B------:R1:W0:Y:S04]  /*9ae0*/  LDS.U16 R33, [R23+0x4] ;  /* 0x0000040017217984 */ /* 0x0002280000000400 */
[----:B------:R1:W0:Y:S04]  /*9af0*/  LDS.U16 R29, [R23+0x6] ;  /* 0x00000600171d7984 */ /* 0x0002280000000400 */
[----:B------:R1:W0:Y:S01]  /*9b00*/  LDS.U16 R31, [R23+0x8] ;  /* 0x00000800171f7984 */ /* 0x0002220000000400 */
[----:B--2---:R-:W-:-:S04]  /*9b10*/  LOP3.LUT R14, R26, 0x30003, RZ, 0xc0, !PT ;  /* 0x000300031a0e7812 */ /* 0x004fc800078ec0ff */
[----:B------:R-:W-:-:S05]  /*9b20*/  LOP3.LUT R14, R14, 0x64006400, RZ, 0xfc, !PT ;  /* 0x640064000e0e7812 */ /* 0x000fca00078efcff */
[----:B------:R-:W-:Y:S01]  /*9b30*/  HADD2 R22, R14, -1026, -1026 ;  /* 0xe402e4020e167430 */ /* 0x000fe20000000000 */
[----:B01-34-:R-:W-:Y:S06]  /*9b40*/  @P0 BRA `(.L_x_35) ;  /* 0x0000000000580947 */ /* 0x01bfec0003800000 */
        /* <DEDUP_REMOVED lines=22> */
.L_x_35:
[----:B------:R-:W-:Y:S01]  /*9cb0*/  IMAD R21, R25, UR6, R2 ;  /* 0x0000000619157c24 */ /* 0x000fe2000f8e0202 */
[----:B------:R-:W-:Y:S01]  /*9cc0*/  HFMA2.MMA R24, R22, R8, -RZ ;  /* 0x0000000816187235 */ /* 0x000fe200001000ff */
[----:B------:R-:W0:Y:S01]  /*9cd0*/  LDS.U16 R35, [R23+0xa] ;  /* 0x00000a0017237984 */ /* 0x000e220000000400 */
[----:B------:R-:W-:Y:S01]  /*9ce0*/  MOV R22, 0x3400 ;  /* 0x0000340000167802 */ /* 0x000fe20000000f00 */
[----:B------:R-:W-:Y:S01]  /*9cf0*/  IMAD.WIDE R20, R21, 0x2, R12 ;  /* 0x0000000215147825 */ /* 0x000fe200078e020c */
[----:B------:R-:W-:Y:S01]  /*9d00*/  LOP3.LUT R14, R26, 0xc000c, RZ, 0xc0, !PT ;  /* 0x000c000c1a0e7812 */ /* 0x000fe200078ec0ff */
[----:B------:R-:W1:Y:S01]  /*9d10*/  LDS.U16 R25, [R23+0xc] ;  /* 0x00000c0017197984 */ /* 0x000e620000000400 */
[----:B------:R-:W-:Y:S01]  /*9d20*/  PRMT R22, R22, 0x5410, R22 ;  /* 0x0000541016167816 */ /* 0x000fe20000000016 */
[----:B------:R-:W-:Y:S01]  /*9d30*/  IMAD.MOV.U32 R28, RZ, RZ, 0x2c00 ;  /* 0x00002c00ff1c7424 */ /* 0x000fe200078e00ff */
[----:B------:R-:W-:Y:S01]  /*9d40*/  LOP3.LUT R15, R14, 0x64006400, RZ, 0xfc, !PT ;  /* 0x640064000e0f7812 */ /* 0x000fe200078efcff */
[----:B------:R2:W-:Y:S01]  /*9d50*/  STG.E.U16 desc[UR4][R20.64], R24 ;  /* 0x0000001814007986 */ /* 0x0005e2000c101504 */
[--C-:B------:R-:W-:Y:S01]  /*9d60*/  IMAD R19, R33, UR6, R2.reuse ;  /* 0x0000000621137c24 */ /* 0x100fe2000f8e0202 */
[----:B------:R-:W-:Y:S01]  /*9d70*/  IADD3 R0, R0, 0x10, RZ ;  /* 0x0000001000007810 */ /* 0x000fe20007ffe0ff */
[----:B------:R-:W-:Y:S01]  /*9d80*/  IMAD R29, R29, UR6, R2 ;  /* 0x000000061d1d7c24 */ /* 0x000fe2000f8e0202 */
[----:B------:R-:W-:Y:S01]  /*9d90*/  LDS.U16 R37, [R23+0x10] ;  /* 0x0000100017257984 */ /* 0x000fe20000000400 */
[----:B------:R-:W-:Y:S01]  /*9da0*/  IMAD.WIDE R18, R19, 0x2, R12 ;  /* 0x0000000213127825 */ /* 0x000fe200078e020c */
[----:B------:R-:W-:-:S02]  /*9db0*/  ISETP.GE.AND P0, PT, R0, R7, PT ;  /* 0x000000070000720c */ /* 0x000fc40003f06270 */
[----:B------:R-:W-:Y:S01]  /*9dc0*/  LDS.U16 R30, [R23+0x14] ;  /* 0x00001400171e7984 */ /* 0x000fe20000000400 */
[--C-:B------:R-:W-:Y:S01]  /*9dd0*/  IMAD R31, R31, UR6, R2.reuse ;  /* 0x000000061f1f7c24 */ /* 0x100fe2000f8e0202 */
[----:B------:R-:W-:Y:S01]  /*9de0*/  IADD3 R16, P1, R16, R3, RZ ;  /* 0x0000000310107210 */ /* 0x000fe20007f3e0ff */
[----:B------:R-:W-:Y:S02]  /*9df0*/  IMAD.MOV.U32 R34, RZ, RZ, 0x2400 ;  /* 0x00002400ff227424 */ /* 0x000fe400078e00ff */
[----:B--2---:R-:W-:Y:S02]  /*9e00*/  HFMA2 R21, R15, R22.H1_H1, -258, -258 ;  /* 0xdc08dc080f157431 */ /* 0x004fe40000060016 */
[----:B------:R-:W-:Y:S01]  /*9e10*/  IMAD R15, R27, UR6, R2 ;  /* 0x000000061b0f7c24 */ /* 0x000fe2000f8e0202 */
[----:B------:R-:W-:Y:S01]  /*9e20*/  LOP3.LUT R20, R26, 0x300030, RZ, 0xc0, !PT ;  /* 0x003000301a147812 */ /* 0x000fe200078ec0ff */
[----:B------:R-:W2:Y:S01]  /*9e30*/  LDS.U16 R27, [R23+0xe] ;  /* 0x00000e00171b7984 */ /* 0x000ea20000000400 */
[----:B------:R-:W-:Y:S01]  /*9e40*/  PRMT R24, R24, 0x7632, R24 ;  /* 0x0000763218187816 */ /* 0x000fe20000000018 */
[----:B------:R-:W-:Y:S01]  /*9e50*/  IMAD.WIDE R14, R15, 0x2, R12 ;  /* 0x000000020f0e7825 */ /* 0x000fe200078e020c */
[----:B------:R-:W-:-:S03]  /*9e60*/  PRMT R22, R28, 0x7610, R22 ;  /* 0x000076101c167816 */ /* 0x000fc60000000016 */
[----:B------:R-:W-:Y:S01]  /*9e70*/  HMUL2 R21, R21, R8 ;  /* 0x0000000815157232 */ /* 0x000fe20000000000 */
[----:B------:R-:W-:Y:S01]  /*9e80*/  LOP3.LUT R33, R20, 0x64006400, RZ, 0xfc, !PT ;  /* 0x6400640014217812 */ /* 0x000fe200078efcff */
[----:B------:R-:W-:Y:S01]  /*9e90*/  LDS.U16 R28, [R23+0x12] ;  /* 0x00001200171c7984 */ /* 0x000fe20000000400 */
[----:B------:R-:W-:Y:S01]  /*9ea0*/  LOP3.LUT R20, R26, 0xc000c0, RZ, 0xc0, !PT ;  /* 0x00c000c01a147812 */ /* 0x000fe200078ec0ff */
[----:B------:R-:W-:Y:S01]  /*9eb0*/  IMAD.X R17, R17, 0x1, R10, P1 ;  /* 0x0000000111117824 */ /* 0x000fe200008e060a */
[----:B------:R-:W-:Y:S01]  /*9ec0*/  PRMT R32, R21, 0x7632, R32 ;  /* 0x0000763215207816 */ /* 0x000fe20000000020 */
[----:B------:R3:W-:Y:S01]  /*9ed0*/  STG.E.U16 desc[UR4][R14.64], R24 ;  /* 0x000000180e007986 */ /* 0x0007e2000c101504 */
[----:B------:R-:W-:-:S03]  /*9ee0*/  SHF.R.U32.HI R26, RZ, 0x8, R26 ;  /* 0x00000008ff1a7819 */ /* 0x000fc6000001161a */
[----:B------:R4:W-:Y:S01]  /*9ef0*/  STG.E.U16 desc[UR4][R18.64], R21 ;  /* 0x0000001512007986 */ /* 0x0009e2000c101504 */
[--C-:B0-----:R-:W-:Y:S02]  /*9f00*/  IMAD R35, R35, UR6, R2.reuse ;  /* 0x0000000623237c24 */ /* 0x101fe4000f8e0202 */
[----:B-1----:R-:W-:Y:S02]  /*9f10*/  IMAD R25, R25, UR6, R2 ;  /* 0x0000000619197c24 */ /* 0x002fe4000f8e0202 */
[----:B---3--:R-:W-:Y:S01]  /*9f20*/  HFMA2 R15, R33, R22.H0_H0, -66, -66 ;  /* 0xd420d420210f7431 */ /* 0x008fe20000040016 */
[----:B------:R-:W-:Y:S01]  /*9f30*/  LOP3.LUT R33, R20, 0x64006400, RZ, 0xfc, !PT ;  /* 0x6400640014217812 */ /* 0x000fe200078efcff */
[----:B----4-:R-:W-:-:S04]  /*9f40*/  IMAD.WIDE R18, R31, 0x2, R12 ;  /* 0x000000021f127825 */ /* 0x010fc800078e020c */
[----:B------:R-:W-:Y:S01]  /*9f50*/  HFMA2.MMA R20, R15, R8, -RZ ;  /* 0x000000080f147235 */ /* 0x000fe200001000ff */
[----:B------:R-:W-:Y:S01]  /*9f60*/  LDS.U16 R31, [R23+0x18] ;  /* 0x00001800171f7984 */ /* 0x000fe20000000400 */
[----:B------:R-:W-:-:S03]  /*9f70*/  IMAD.WIDE R14, R29, 0x2, R12 ;  /* 0x000000021d0e7825 */ /* 0x000fc600078e020c */
[----:B------:R-:W0:Y:S04]  /*9f80*/  LDS.U16 R29, [R23+0x1a] ;  /* 0x00001a00171d7984 */ /* 0x000e280000000400 */
[----:B------:R2:W-:Y:S01]  /*9f90*/  STG.E.U16 desc[UR4][R14.64], R32 ;  /* 0x000000200e007986 */ /* 0x0005e2000c101504 */
[C---:B------:R-:W-:Y:S02]  /*9fa0*/  PRMT R36, R20.reuse, 0x7610, R36 ;  /* 0x0000761014247816 */ /* 0x040fe40000000024 */
[----:B------:R-:W-:Y:S01]  /*9fb0*/  PRMT R24, R20, 0x7632, R24 ;  /* 0x0000763214187816 */ /* 0x000fe20000000018 */
[----:B------:R-:W-:Y:S01]  /*9fc0*/  IMAD.WIDE R20, R35, 0x2, R12 ;  /* 0x0000000223147825 */ /* 0x000fe200078e020c */
[----:B------:R-:W-:Y:S04]  /*9fd0*/  LDS.U16 R32, [R23+0x1e] ;  /* 0x00001e0017207984 */ /* 0x000fe80000000400 */
[----:B------:R1:W-:Y:S01]  /*9fe0*/  STG.E.U16 desc[UR4][R18.64], R36 ;  /* 0x0000002412007986 */ /* 0x0003e2000c101504 */
[----:B--2---:R-:W-:-:S03]  /*9ff0*/  IMAD R15, R27, UR6, R2 ;  /* 0x000000061b0f7c24 */ /* 0x004fc6000f8e0202 */
[----:B------:R-:W-:Y:S01]  /*a000*/  LDS.U16 R35, [R23+0x1c] ;  /* 0x00001c0017237984 */ /* 0x000fe20000000400 */
[C---:B------:R-:W-:Y:S01]  /*a010*/  LOP3.LUT R27, R26.reuse, 0xc000c0, RZ, 0xc0, !PT ;  /* 0x00c000c01a1b7812 */ /* 0x040fe200078ec0ff */
[----:B------:R-:W-:Y:S02]  /*a020*/  IMAD.WIDE R14, R15, 0x2, R12 ;  /* 0x000000020f0e7825 */ /* 0x000fe400078e020c */
[----:B------:R2:W-:Y:S01]  /*a030*/  STG.E.U16 desc[UR4][R20.64], R24 ;  /* 0x0000001814007986 */ /* 0x0005e2000c101504 */
[----:B------:R-:W-:Y:S01]  /*a040*/  LOP3.LUT R27, R27, 0x64006400, RZ, 0xfc, !PT ;  /* 0x640064001b1b7812 */ /* 0x000fe200078efcff */
[-C--:B-1----:R-:W-:Y:S01]  /*a050*/  HFMA2 R19, R33, R34.reuse.H0_H0, -18, -18 ;  /* 0xcc80cc8021137431 */ /* 0x082fe20000040022 */
[----:B------:R-:W-:Y:S01]  /*a060*/  LOP3.LUT R18, R26, 0x30003, RZ, 0xc0, !PT ;  /* 0x000300031a127812 */ /* 0x000fe200078ec0ff */
[----:B------:R1:W3:Y:S02]  /*a070*/  LDS.U16 R33, [R23+0x16] ;  /* 0x0000160017217984 */ /* 0x0002e40000000400 */
[----:B------:R-:W-:-:S02]  /*a080*/  HFMA2 R27, R27, R34.H0_H0, -18, -18 ;  /* 0xcc80cc801b1b7431 */ /* 0x000fc40000040022 */
[-C--:B------:R-:W-:Y:S01]  /*a090*/  HMUL2 R19, R19, R8.reuse ;  /* 0x0000000813137232 */ /* 0x080fe20000000000 */
[----:B------:R-:W-:Y:S01]  /*a0a0*/  LOP3.LUT R18, R18, 0x64006400, RZ, 0xfc, !PT ;  /* 0x6400640012127812 */ /* 0x000fe200078efcff */
[----:B------:R-:W-:Y:S01]  /*a0b0*/  HMUL2 R27, R27, R8 ;  /* 0x000000081b1b7232 */ /* 0x000fe20000000000 */
[----:B--2---:R-:W-:Y:S01]  /*a0c0*/  LOP3.LUT R20, R26, 0xc000c, RZ, 0xc0, !PT ;  /* 0x000c000c1a147812 */ /* 0x004fe200078ec0ff */
[----:B------:R-:W-:Y:S01]  /*a0d0*/  IMAD.WIDE R24, R25, 0x2, R12 ;  /* 0x0000000219187825 */ /* 0x000fe200078e020c */
[----:B------:R-:W-:-:S03]  /*a0e0*/  PRMT R21, R19, 0x7610, R21 ;  /* 0x0000761013157816 */ /* 0x000fc60000000015 */
[----:B------:R-:W-:Y:S01]  /*a0f0*/  HADD2 R18, R18, -1026, -1026 ;  /* 0xe402e40212127430 */ /* 0x000fe20000000000 */
[----:B------:R-:W-:Y:S02]  /*a100*/  PRMT R36, R19, 0x7632, R36 ;  /* 0x0000763213247816 */ /* 0x000fe40000000024 */
[----:B------:R-:W-:Y:S01]  /*a110*/  LOP3.LUT R19, R20, 0x64006400, RZ, 0xfc, !PT ;  /* 0x6400640014137812 */ /* 0x000fe200078efcff */
[----:B------:R2:W-:Y:S01]  /*a120*/  STG.E.U16 desc[UR4][R24.64], R21 ;  /* 0x0000001518007986 */ /* 0x0005e2000c101504 */
[----:B-1----:R-:W-:Y:S01]  /*a130*/  LOP3.LUT R23, R26, 0x300030, RZ, 0xc0, !PT ;  /* 0x003000301a177812 */ /* 0x002fe200078ec0ff */
[--C-:B0-----:R-:W-:Y:S02]  /*a140*/  IMAD R29, R29, UR6, R2.reuse ;  /* 0x000000061d1d7c24 */ /* 0x101fe4000f8e0202 */
[----:B------:R0:W-:Y:S01]  /*a150*/  STG.E.U16 desc[UR4][R14.64], R36 ;  /* 0x000000240e007986 */ /* 0x0001e2000c101504 */
[----:B------:R-:W-:Y:S01]  /*a160*/  LOP3.LUT R23, R23, 0x64006400, RZ, 0xfc, !PT ;  /* 0x6400640017177812 */ /* 0x000fe200078efcff */
[--C-:B--2---:R-:W-:Y:S01]  /*a170*/  IMAD R21, R28, UR6, R2.reuse ;  /* 0x000000061c157c24 */ /* 0x104fe2000f8e0202 */
[----:B------:R-:W-:Y:S01]  /*a180*/  HFMA2.MMA R28, R18, R8, -RZ ;  /* 0x00000008121c7235 */ /* 0x000fe200001000ff */
[----:B------:R-:W-:-:S02]  /*a190*/  IMAD R25, R30, UR6, R2 ;  /* 0x000000061e197c24 */ /* 0x000fc4000f8e0202 */
[----:B0-----:R-:W-:Y:S02]  /*a1a0*/  HFMA2 R15, R19, R22.H1_H1, -258, -258 ;  /* 0xdc08dc08130f7431 */ /* 0x001fe40000060016 */
[----:B------:R-:W-:Y:S02]  /*a1b0*/  IMAD R19, R37, UR6, R2 ;  /* 0x0000000625137c24 */ /* 0x000fe4000f8e0202 */
[----:B------:R-:W-:-:S04]  /*a1c0*/  IMAD.WIDE R20, R21, 0x2, R12 ;  /* 0x0000000215147825 */ /* 0x000fc800078e020c */
[----:B------:R-:W-:Y:S02]  /*a1d0*/  HMUL2 R26, R15, R8 ;  /* 0x000000080f1a7232 */ /* 0x000fe40000000000 */
[----:B------:R-:W-:Y:S01]  /*a1e0*/  IMAD.WIDE R18, R19, 0x2, R12 ;  /* 0x0000000213127825 */ /* 0x000fe200078e020c */
[----:B------:R-:W-:-:S03]  /*a1f0*/  PRMT R30, R28, 0x7632, R30 ;  /* 0x000076321c1e7816 */ /* 0x000fc6000000001e */
[----:B------:R-:W-:Y:S01]  /*a200*/  IMAD.WIDE R24, R25, 0x2, R12 ;  /* 0x0000000219187825 */ /* 0x000fe200078e020c */
[----:B------:R0:W-:Y:S03]  /*a210*/  STG.E.U16 desc[UR4][R18.64], R28 ;  /* 0x0000001c12007986 */ /* 0x0001e6000c101504 */
[--C-:B---3--:R-:W-:Y:S01]  /*a220*/  IMAD R15, R33, UR6, R2.reuse ;  /* 0x00000006210f7c24 */ /* 0x108fe2000f8e0202 */
[----:B------:R-:W-:Y:S01]  /*a230*/  STG.E.U16 desc[UR4][R20.64], R30 ;  /* 0x0000001e14007986 */ /* 0x000fe2000c101504 */
[----:B------:R-:W-:Y:S02]  /*a240*/  IMAD R35, R35, UR6, R2 ;  /* 0x0000000623237c24 */ /* 0x000fe4000f8e0202 */
[----:B------:R-:W-:Y:S01]  /*a250*/  IMAD.WIDE R14, R15, 0x2, R12 ;  /* 0x000000020f0e7825 */ /* 0x000fe200078e020c */
[----:B------:R1:W-:Y:S03]  /*a260*/  STG.E.U16 desc[UR4][R24.64], R26 ;  /* 0x0000001a18007986 */ /* 0x0003e6000c101504 */
[----:B0-----:R-:W-:-:S02]  /*a270*/  HFMA2 R19, R23, R22.H0_H0, -66, -66 ;  /* 0xd420d42017137431 */ /* 0x001fc40000040016 */
[----:B------:R-:W-:Y:S01]  /*a280*/  IMAD R23, R31, UR6, R2 ;  /* 0x000000061f177c24 */ /* 0x000fe2000f8e0202 */
[----:B------:R-:W-:Y:S01]  /*a290*/  PRMT R28, R27, 0x7632, R28 ;  /* 0x000076321b1c7816 */ /* 0x000fe2000000001c */
[----:B------:R-:W-:Y:S02]  /*a2a0*/  IMAD R31, R32, UR6, R2 ;  /* 0x00000006201f7c24 */ /* 0x000fe4000f8e0202 */
[----:B------:R-:W-:Y:S01]  /*a2b0*/  IMAD.WIDE R22, R23, 0x2, R12 ;  /* 0x0000000217167825 */ /* 0x000fe200078e020c */
[----:B-1----:R-:W-:Y:S01]  /*a2c0*/  HFMA2.MMA R24, R19, R8, -RZ ;  /* 0x0000000813187235 */ /* 0x002fe200001000ff */
[----:B------:R-:W-:Y:S02]  /*a2d0*/  PRMT R25, R26, 0x7632, R25 ;  /* 0x000076321a197816 */ /* 0x000fe40000000019 */
[----:B------:R-:W-:-:S04]  /*a2e0*/  IMAD.WIDE R20, R29, 0x2, R12 ;  /* 0x000000021d147825 */ /* 0x000fc800078e020c */
[----:B------:R-:W-:Y:S01]  /*a2f0*/  IMAD.WIDE R18, R35, 0x2, R12 ;  /* 0x0000000223127825 */ /* 0x000fe200078e020c */
[----:B------:R0:W-:Y:S02]  /*a300*/  STG.E.U16 desc[UR4][R14.64], R25 ;  /* 0x000000190e007986 */ /* 0x0001e4000c101504 */
[----:B------:R-:W-:Y:S01]  /*a310*/  PRMT R26, R24, 0x7632, R26 ;  /* 0x00007632181a7816 */ /* 0x000fe2000000001a */
[----:B------:R-:W-:Y:S01]  /*a320*/  IMAD.WIDE R12, R31, 0x2, R12 ;  /* 0x000000021f0c7825 */ /* 0x000fe200078e020c */
[----:B------:R0:W-:Y:S04]  /*a330*/  STG.E.U16 desc[UR4][R22.64], R24 ;  /* 0x0000001816007986 */ /* 0x0001e8000c101504 */
[----:B------:R0:W-:Y:S04]  /*a340*/  STG.E.U16 desc[UR4][R20.64], R26 ;  /* 0x0000001a14007986 */ /* 0x0001e8000c101504 */
[----:B------:R0:W-:Y:S04]  /*a350*/  STG.E.U16 desc[UR4][R18.64], R27 ;  /* 0x0000001b12007986 */ /* 0x0001e8000c101504 */
[----:B------:R0:W-:Y:S01]  /*a360*/  STG.E.U16 desc[UR4][R12.64], R28 ;  /* 0x0000001c0c007986 */ /* 0x0001e2000c101504 */
[----:B------:R-:W-:Y:S05]  /*a370*/  @P0 EXIT ;  /* 0x000000000000094d */ /* 0x000fea0003800000 */
[----:B------:R-:W-:Y:S01]  /*a380*/  ISETP.GE.AND P0, PT, R0, UR7, PT ;  /* 0x0000000700007c0c */ /* 0x000fe2000bf06270 */
[----:B------:R-:W-:-:S12]  /*a390*/  VIADD R9, R9, 0x10 ;  /* 0x0000001009097836 */ /* 0x000fd80000000000 */
[----:B------:R-:W-:Y:S05]  /*a3a0*/  @!P0 BRA `(.L_x_36) ;  /* 0xfffffff400a88947 */ /* 0x000fea000383ffff */
[----:B------:R-:W-:Y:S05]  /*a3b0*/  EXIT ;  /* 0x000000000000794d */ /* 0x000fea0003800000 */
.L_x_34:
[C---:B--23--:R-:W-:Y:S01]  /*a3c0*/  SHF.L.U32 R25, R3.reuse, 0x1, RZ ;  /* 0x0000000103197819 */ /* 0x04cfe200000006ff */
[----:B------:R-:W-:Y:S01]  /*a3d0*/  ULDC UR6, c[0x0][0x23c] ;  /* 0x00008f0000067ab9 */ /* 0x000fe20000000800 */
[----:B------:R-:W-:Y:S01]  /*a3e0*/  SHF.L.U64.HI R3, R3, 0x1, R10 ;  /* 0x0000000103037819 */ /* 0x000fe2000001020a */
[----:B------:R-:W-:-:S06]  /*a3f0*/  ULDC UR7, c[0x0][0x264] ;  /* 0x0000990000077ab9 */ /* 0x000fcc0000000800 */
.L_x_38:
[----:B------:R-:W2:Y:S01]  /*a400*/  LDG.E.CONSTANT R28, desc[UR4][R16.64] ;  /* 0x00000004101c7981 */ /* 0x000ea2000c1e9900 */
[----:B0-----:R-:W0:Y:S01]  /*a410*/  LDC R27, c[0x0][0x23c] ;  /* 0x00008f00ff1b7b82 */ /* 0x001e220000000800 */
[----:B------:R-:W-:Y:S01]  /*a420*/  ISETP.NE.AND P0, PT, R0, R11, PT ;  /* 0x0000000b0000720c */ /* 0x000fe20003f05270 */
[----:B------:R-:W-:-:S06]  /*a430*/  IMAD.MOV.U32 R26, RZ, RZ, 0x3400 ;  /* 0x00003400ff1a7424 */ /* 0x000fcc00078e00ff */
[----:B------:R-:W1:Y:S01]  /*a440*/  LDC.64 R20, c[0x0][0x248] ;  /* 0x00009200ff147b82 */ /* 0x000e620000000a00 */
[----:B0-----:R-:W-:-:S04]  /*a450*/  IMAD R13, R9, R27, R2 ;  /* 0x0000001b090d7224 */ /* 0x001fc800078e0202 */
[----:B-1----:R-:W-:Y:S01]  /*a460*/  IMAD.WIDE R20, R13, 0x2, R20 ;  /* 0x000000020d147825 */ /* 0x002fe200078e0214 */
[C---:B--2---:R-:W-:Y:S02]  /*a470*/  LOP3.LUT R12, R28.reuse, 0x30003, RZ, 0xc0, !PT ;  /* 0x000300031c0c7812 */ /* 0x044fe400078ec0ff */
[----:B------:R-:W-:Y:S02]  /*a480*/  LOP3.LUT R22, R28, 0xc000c, RZ, 0xc0, !PT ;  /* 0x000c000c1c167812 */ /* 0x000fe400078ec0ff */
[----:B------:R-:W-:-:S05]  /*a490*/  LOP3.LUT R12, R12, 0x64006400, RZ, 0xfc, !PT ;  /* 0x640064000c0c7812 */ /* 0x000fca00078efcff */
[----:B------:R-:W-:Y:S01]  /*a4a0*/  HADD2 R23, R12, -1026, -1026 ;  /* 0xe402e4020c177430 */ /* 0x000fe20000000000 */
        /* <DEDUP_REMOVED lines=20> */
[----:B------:R-:W4:Y:S01]  /*a5f0*/  I2F.F16 R19, R18 ;  /* 0x0000001200137306 */ /* 0x000f220000200c00 */
[----:B---3--:R-:W-:Y:S02]  /*a600*/  IMAD.IADD R11, R15, 0x1, R0 ;  /* 0x000000010f0b7824 */ /* 0x008fe400078e0200 */
[----:B----4-:R-:W-:-:S07]  /*a610*/  HMUL2 R8, R19.H0_H0, R12.H0_H0 ;  /* 0x2000000c13087232 */ /* 0x010fce0000000800 */
.L_x_37:
[----:B------:R-:W-:Y:S01]  /*a620*/  LOP3.LUT R13, R22, 0x64006400, RZ, 0xfc, !PT ;  /* 0x64006400160d7812 */ /* 0x000fe200078efcff */
[----:B------:R-:W-:Y:S01]  /*a630*/  IMAD.MOV.U32 R24, RZ, RZ, 0x2c00 ;  /* 0x00002c00ff187424 */ /* 0x000fe200078e00ff */
[----:B------:R-:W-:Y:S01]  /*a640*/  MOV R12, 0x2400 ;  /* 0x00002400000c7802 */ /* 0x000fe20000000f00 */
[----:B------:R-:W-:Y:S01]  /*a650*/  HFMA2.MMA R23, R23, R8, -RZ ;  /* 0x0000000817177235 */ /* 0x000fe200001000ff */
[-C--:B------:R-:W-:Y:S01]  /*a660*/  IADD3 R14, P0, R20, R25.reuse, RZ ;  /* 0x00000019140e7210 */ /* 0x080fe20007f1e0ff */
[----:B------:R-:W-:Y:S01]  /*a670*/  HFMA2 R18, R13, R26.H0_H0, -258, -258 ;  /* 0xdc08dc080d127431 */ /* 0x000fe2000004001a */
[----:B------:R-:W-:Y:S01]  /*a680*/  LOP3.LUT R13, R28, 0x300030, RZ, 0xc0, !PT ;  /* 0x003000301c0d7812 */ /* 0x000fe200078ec0ff */
[----:B------:R-:W-:Y:S01]  /*a690*/  VIADD R0, R0, 0x10 ;  /* 0x0000001000007836 */ /* 0x000fe20000000000 */
[----:B------:R-:W-:Y:S01]  /*a6a0*/  PRMT R24, R12, 0x5410, R24 ;  /* 0x000054100c187816 */ /* 0x000fe20000000018 */
[----:B------:R-:W-:Y:S01]  /*a6b0*/  IMAD.X R15, R21, 0x1, R3, P0 ;  /* 0x00000001150f7824 */ /* 0x000fe200000e0603 */
[----:B------:R-:W-:Y:S01]  /*a6c0*/  LOP3.LUT R19, R13, 0x64006400, RZ, 0xfc, !PT ;  /* 0x640064000d137812 */ /* 0x000fe200078efcff */
[----:B------:R0:W-:Y:S01]  /*a6d0*/  STG.E.U16 desc[UR4][R20.64], R23 ;  /* 0x0000001714007986 */ /* 0x0001e2000c101504 */
[----:B------:R-:W-:-:S02]  /*a6e0*/  IADD3 R12, P0, R14, R25, RZ ;  /* 0x000000190e0c7210 */ /* 0x000fc40007f1e0ff */
[----:B------:R-:W-:Y:S01]  /*a6f0*/  PRMT R30, R23, 0x7632, R30 ;  /* 0x00007632171e7816 */ /* 0x000fe2000000001e */
[----:B------:R-:W-:Y:S01]  /*a700*/  HFMA2 R19, R19, R24.H1_H1, -66, -66 ;  /* 0xd420d42013137431 */ /* 0x000fe20000060018 */
[----:B------:R-:W-:Y:S01]  /*a710*/  LEA R16, P1, R27, R16, 0x2 ;  /* 0x000000101b107211 */ /* 0x000fe200078210ff */
[----:B------:R-:W-:Y:S02]  /*a720*/  IMAD.X R13, R15, 0x1, R3, P0 ;  /* 0x000000010f0d7824 */ /* 0x000fe400000e0603 */
[----:B------:R1:W-:Y:S01]  /*a730*/  STG.E.U16 desc[UR4][R14.64], R30 ;  /* 0x0000001e0e007986 */ /* 0x0003e2000c101504 */
[----:B------:R-:W-:Y:S01]  /*a740*/  LEA.HI.X R17, R27, R17, R10, 0x2, P1 ;  /* 0x000000111b117211 */ /* 0x000fe200008f140a */
[----:B------:R-:W-:Y:S01]  /*a750*/  HFMA2.MMA R29, R19, R8, -RZ ;  /* 0x00000008131d7235 */ /* 0x000fe200001000ff */
[----:B0-----:R-:W-:Y:S01]  /*a760*/  HMUL2 R21, R18, R8 ;  /* 0x0000000812157232 */ /* 0x001fe20000000000 */
[----:B------:R-:W-:Y:S02]  /*a770*/  IADD3 R18, P0, R12, R25, RZ ;  /* 0x000000190c127210 */ /* 0x000fe40007f1e0ff */
[----:B------:R-:W-:-:S02]  /*a780*/  LOP3.LUT R20, R28, 0xc000c0, RZ, 0xc0, !PT ;  /* 0x00c000c01c147812 */ /* 0x000fc400078ec0ff */
[----:B------:R-:W-:Y:S01]  /*a790*/  IADD3.X R19, R13, R3, RZ, P0, !PT ;  /* 0x000000030d137210 */ /* 0x000fe200007fe4ff */
[----:B------:R0:W-:Y:S01]  /*a7a0*/  STG.E.U16 desc[UR4][R12.64], R21 ;  /* 0x000000150c007986 */ /* 0x0001e2000c101504 */
[-C--:B------:R-:W-:Y:S02]  /*a7b0*/  IADD3 R22, P0, R18, R25.reuse, RZ ;  /* 0x0000001912167210 */ /* 0x080fe40007f1e0ff */
[----:B------:R-:W-:Y:S02]  /*a7c0*/  SHF.R.U32.HI R28, RZ, 0x8, R28 ;  /* 0x00000008ff1c7819 */ /* 0x000fe4000001161c */
[----:B------:R-:W-:Y:S01]  /*a7d0*/  PRMT R31, R21, 0x7632, R31 ;  /* 0x00007632151f7816 */ /* 0x000fe2000000001f */
[----:B------:R-:W-:Y:S01]  /*a7e0*/  IMAD.X R23, R19, 0x1, R3, P0 ;  /* 0x0000000113177824 */ /* 0x000fe200000e0603 */
[----:B-1----:R-:W-:Y:S02]  /*a7f0*/  LOP3.LUT R15, R20, 0x64006400, RZ, 0xfc, !PT ;  /* 0x64006400140f7812 */ /* 0x002fe400078efcff */
[----:B------:R-:W-:Y:S01]  /*a800*/  IADD3 R14, P0, R22, R25, RZ ;  /* 0x00000019160e7210 */ /* 0x000fe20007f1e0ff */
[----:B------:R1:W-:Y:S01]  /*a810*/  STG.E.U16 desc[UR4][R18.64], R31 ;  /* 0x0000001f12007986 */ /* 0x0003e2000c101504 */
[----:B0-----:R-:W-:-:S02]  /*a820*/  LOP3.LUT R12, R28, 0x30003, RZ, 0xc0, !PT ;  /* 0x000300031c0c7812 */ /* 0x001fc400078ec0ff */
[----:B------:R-:W-:Y:S01]  /*a830*/  LOP3.LUT R13, R28, 0xc000c, RZ, 0xc0, !PT ;  /* 0x000c000c1c0d7812 */ /* 0x000fe200078ec0ff */
[----:B------:R0:W-:Y:S01]  /*a840*/  STG.E.U16 desc[UR4][R22.64], R29 ;  /* 0x0000001d16007986 */ /* 0x0001e2000c101504 */
[----:B------:R-:W-:Y:S02]  /*a850*/  PRMT R21, R29, 0x7632, R21 ;  /* 0x000076321d157816 */ /* 0x000fe40000000015 */
[----:B------:R-:W-:Y:S01]  /*a860*/  LOP3.LUT R12, R12, 0x64006400, RZ, 0xfc, !PT ;  /* 0x640064000c0c7812 */ /* 0x000fe200078efcff */
[----:B-1----:R-:W-:Y:S02]  /*a870*/  HFMA2 R19, R15, R24.H0_H0, -18, -18 ;  /* 0xcc80cc800f137431 */ /* 0x002fe40000040018 */
[----:B------:R-:W-:Y:S01]  /*a880*/  IMAD.X R15, R23, 0x1, R3, P0 ;  /* 0x00000001170f7824 */ /* 0x000fe200000e0603 */
[----:B------:R-:W-:Y:S01]  /*a890*/  IADD3 R20, P0, R14, R25, RZ ;  /* 0x000000190e147210 */ /* 0x000fe20007f1e0ff */
[----:B0-----:R-:W-:Y:S01]  /*a8a0*/  HMUL2 R23, R19, R8 ;  /* 0x0000000813177232 */ /* 0x001fe20000000000 */
[----:B------:R-:W-:-:S02]  /*a8b0*/  LOP3.LUT R19, R13, 0x64006400, RZ, 0xfc, !PT ;  /* 0x640064000d137812 */ /* 0x000fc400078efcff */
[----:B------:R0:W-:Y:S01]  /*a8c0*/  STG.E.U16 desc[UR4][R14.64], R21 ;  /* 0x000000150e007986 */ /* 0x0001e2000c101504 */
[----:B------:R-:W-:Y:S02]  /*a8d0*/  HADD2 R13, R12, -1026, -1026 ;  /* 0xe402e4020c0d7430 */ /* 0x000fe40000000000 */
[----:B------:R-:W-:-:S04]  /*a8e0*/  HFMA2 R26, R19, R26.H0_H0, -258, -258 ;  /* 0xdc08dc08131a7431 */ /* 0x000fc8000004001a */
[----:B------:R-:W-:Y:S01]  /*a8f0*/  HFMA2.MMA R22, R13, R8, -RZ ;  /* 0x000000080d167235 */ /* 0x000fe200001000ff */
[----:B------:R-:W-:Y:S01]  /*a900*/  HMUL2 R26, R26, R8 ;  /* 0x000000081a1a7232 */ /* 0x000fe20000000000 */
[----:B0-----:R-:W-:Y:S02]  /*a910*/  IADD3.X R21, R15, R3, RZ, P0, !PT ;  /* 0x000000030f157210 */ /* 0x001fe400007fe4ff */
[-C--:B------:R-:W-:Y:S02]  /*a920*/  IADD3 R12, P0, R20, R25.reuse, RZ ;  /* 0x00000019140c7210 */ /* 0x080fe40007f1e0ff */
[----:B------:R-:W-:Y:S01]  /*a930*/  PRMT R15, R23, 0x7632, R15 ;  /* 0x00007632170f7816 */ /* 0x000fe2000000000f */
[----:B------:R0:W-:Y:S03]  /*a940*/  STG.E.U16 desc[UR4][R20.64], R23 ;  /* 0x0000001714007986 */ /* 0x0001e6000c101504 */
[----:B------:R-:W-:Y:S01]  /*a950*/  PRMT R29, R22, 0x7632, R29 ;  /* 0x00007632161d7816 */ /* 0x000fe2000000001d */
[----:B------:R-:W-:Y:S01]  /*a960*/  IMAD.X R13, R21, 0x1, R3, P0 ;  /* 0x00000001150d7824 */ /* 0x000fe200000e0603 */
[----:B------:R-:W-:-:S04]  /*a970*/  IADD3 R18, P0, R12, R25, RZ ;  /* 0x000000190c127210 */ /* 0x000fc80007f1e0ff */
[----:B------:R1:W-:Y:S01]  /*a980*/  STG.E.U16 desc[UR4][R12.64], R15 ;  /* 0x0000000f0c007986 */ /* 0x0003e2000c101504 */
[----:B------:R-:W-:Y:S01]  /*a990*/  IMAD.X R19, R13, 0x1, R3, P0 ;  /* 0x000000010d137824 */ /* 0x000fe200000e0603 */
[----:B------:R-:W-:Y:S02]  /*a9a0*/  IADD3 R14, P0, R18, R25, RZ ;  /* 0x00000019120e7210 */ /* 0x000fe40007f1e0ff */
[----:B0-----:R-:W-:Y:S02]  /*a9b0*/  PRMT R21, R22, 0x7610, R21 ;  /* 0x0000761016157816 */ /* 0x001fe40000000015 */
[C---:B------:R-:W-:Y:S02]  /*a9c0*/  LOP3.LUT R22, R28.reuse, 0x300030, RZ, 0xc0, !PT ;  /* 0x003000301c167812 */ /* 0x040fe400078ec0ff */
[----:B------:R-:W-:Y:S01]  /*a9d0*/  LOP3.LUT R28, R28, 0xc000c0, RZ, 0xc0, !PT ;  /* 0x00c000c01c1c7812 */ /* 0x000fe200078ec0ff */
[----:B------:R0:W-:Y:S01]  /*a9e0*/  STG.E.U16 desc[UR4][R18.64], R21 ;  /* 0x0000001512007986 */ /* 0x0001e2000c101504 */
[----:B------:R-:W-:-:S02]  /*a9f0*/  LOP3.LUT R23, R22, 0x64006400, RZ, 0xfc, !PT ;  /* 0x6400640016177812 */ /* 0x000fc400078efcff */
[----:B-1----:R-:W-:Y:S02]  /*aa00*/  IADD3.X R15, R19, R3, RZ, P0, !PT ;  /* 0x00000003130f7210 */ /* 0x002fe400007fe4ff */
[-C--:B------:R-:W-:Y:S01]  /*aa10*/  IADD3 R20, P0, R14, R25.reuse, RZ ;  /* 0x000000190e147210 */ /* 0x080fe20007f1e0ff */
[----:B------:R-:W-:Y:S02]  /*aa20*/  HFMA2 R13, R23, R24.H1_H1, -66, -66 ;  /* 0xd420d420170d7431 */ /* 0x000fe40000060018 */
[----:B------:R1:W-:Y:S02]  /*aa30*/  STG.E.U16 desc[UR4][R14.64], R29 ;  /* 0x0000001d0e007986 */ /* 0x0003e4000c101504 */
[----:B0-----:R-:W-:Y:S01]  /*aa40*/  IMAD.X R21, R15, 0x1, R3, P0 ;  /* 0x000000010f157824 */ /* 0x001fe200000e0603 */
[----:B------:R-:W-:Y:S02]  /*aa50*/  IADD3 R22, P0, R20, R25, RZ ;  /* 0x0000001914167210 */ /* 0x000fe40007f1e0ff */
[----:B------:R-:W-:-:S02]  /*aa60*/  LOP3.LUT R19, R28, 0x64006400, RZ, 0xfc, !PT ;  /* 0x640064001c137812 */ /* 0x000fc400078efcff */
[----:B------:R-:W-:Y:S01]  /*aa70*/  IADD3.X R23, R21, R3, RZ, P0, !PT ;  /* 0x0000000315177210 */ /* 0x000fe200007fe4ff */
[----:B------:R0:W-:Y:S01]  /*aa80*/  STG.E.U16 desc[UR4][R20.64], R26 ;  /* 0x0000001a14007986 */ /* 0x0001e2000c101504 */
[----:B------:R-:W-:Y:S01]  /*aa90*/  IADD3 R12, P0, R22, R25, RZ ;  /* 0x00000019160c7210 */ /* 0x000fe20007f1e0ff */
[----:B------:R-:W-:Y:S01]  /*aaa0*/  HFMA2 R19, R19, R24.H0_H0, -18, -18 ;  /* 0xcc80cc8013137431 */ /* 0x000fe20000040018 */
[----:B-1----:R-:W-:-:S05]  /*aab0*/  PRMT R15, R26, 0x7632, R15 ;  /* 0x000076321a0f7816 */ /* 0x002fca000000000f */
[----:B------:R1:W-:Y:S01]  /*aac0*/  STG.E.U16 desc[UR4][R22.64], R15 ;  /* 0x0000000f16007986 */ /* 0x0003e2000c101504 */
[----:B0-----:R-:W-:Y:S01]  /*aad0*/  HFMA2.MMA R21, R13, R8, -RZ ;  /* 0x000000080d157235 */ /* 0x001fe200001000ff */
[----:B------:R-:W-:Y:S01]  /*aae0*/  IMAD.X R13, R23, 0x1, R3, P0 ;  /* 0x00000001170d7824 */ /* 0x000fe200000e0603 */
[----:B------:R-:W-:-:S05]  /*aaf0*/  IADD3 R14, P0, R12, R25, RZ ;  /* 0x000000190c0e7210 */ /* 0x000fca0007f1e0ff */
[----:B------:R0:W-:Y:S01]  /*ab00*/  STG.E.U16 desc[UR4][R12.64], R21 ;  /* 0x000000150c007986 */ /* 0x0001e2000c101504 */
[----:B-1----:R-:W-:Y:S01]  /*ab10*/  IADD3.X R15, R13, R3, RZ, P0, !PT ;  /* 0x000000030d0f7210 */ /* 0x002fe200007fe4ff */
[----:B------:R-:W-:Y:S01]  /*ab20*/  HMUL2 R23, R19, R8 ;  /* 0x0000000813177232 */ /* 0x000fe20000000000 */
[----:B------:R-:W-:-:S04]  /*ab30*/  IADD3 R18, P0, R14, R25, RZ ;  /* 0x000000190e127210 */ /* 0x000fc80007f1e0ff */
[----:B------:R-:W-:Y:S01]  /*ab40*/  PRMT R22, R23, 0x7632, R22 ;  /* 0x0000763217167816 */ /* 0x000fe20000000016 */
[----:B------:R-:W-:Y:S01]  /*ab50*/  IMAD.X R19, R15, 0x1, R3, P0 ;  /* 0x000000010f137824 */ /* 0x000fe200000e0603 */
[----:B------:R-:W-:Y:S02]  /*ab60*/  IADD3 R20, P0, R18, R25, RZ ;  /* 0x0000001912147210 */ /* 0x000fe40007f1e0ff */
[----:B0-----:R-:W-:Y:S02]  /*ab70*/  PRMT R13, R21, 0x7632, R13 ;  /* 0x00007632150d7816 */ /* 0x001fe4000000000d */
[----:B------:R-:W-:Y:S02]  /*ab80*/  IADD3.X R21, R19, R3, RZ, P0, !PT ;  /* 0x0000000313157210 */ /* 0x000fe400007fe4ff */
[----:B------:R-:W-:Y:S01]  /*ab90*/  ISETP.GE.AND P0, PT, R0, R7, PT ;  /* 0x000000070000720c */ /* 0x000fe20003f06270 */
[----:B------:R0:W-:Y:S04]  /*aba0*/  STG.E.U16 desc[UR4][R14.64], R13 ;  /* 0x0000000d0e007986 */ /* 0x0001e8000c101504 */
[----:B------:R0:W-:Y:S04]  /*abb0*/  STG.E.U16 desc[UR4][R18.64], R23 ;  /* 0x0000001712007986 */ /* 0x0001e8000c101504 */
[----:B------:R0:W-:Y:S04]  /*abc0*/  STG.E.U16 desc[UR4][R20.64], R22 ;  /* 0x0000001614007986 */ /* 0x0001e8000c101504 */
[----:B------:R-:W-:Y:S05]  /*abd0*/  @P0 EXIT ;  /* 0x000000000000094d */ /* 0x000fea0003800000 */
[----:B------:R-:W-:Y:S02]  /*abe0*/  ISETP.GE.AND P0, PT, R0, UR7, PT ;  /* 0x0000000700007c0c */ /* 0x000fe4000bf06270 */
[----:B------:R-:W-:-:S11]  /*abf0*/  IADD3 R9, R9, 0x10, RZ ;  /* 0x0000001009097810 */ /* 0x000fd60007ffe0ff */
[----:B------:R-:W-:Y:S05]  /*ac00*/  @!P0 BRA `(.L_x_38) ;  /* 0xfffffff400fc8947 */ /* 0x000fea000383ffff */
[----:B------:R-:W-:Y:S05]  /*ac10*/  EXIT ;  /* 0x000000000000794d */ /* 0x000fea0003800000 */
.L_x_39:
        /* <DEDUP_REMOVED lines=14> */
.L_x_71:


//--------------------- .text._Z23reconstruct_gptq_kernelPKjPKtS0_PK6__halfiiiiPS3_iii --------------------------
	.section	.text._Z23reconstruct_gptq_kernelPKjPKtS0_PK6__halfiiiiPS3_iii,"ax",@progbits
	.align	128
        .global         _Z23reconstruct_gptq_kernelPKjPKtS0_PK6__halfiiiiPS3_iii
        .type           _Z23reconstruct_gptq_kernelPKjPKtS0_PK6__halfiiiiPS3_iii,@function
        .size           _Z23reconstruct_gptq_kernelPKjPKtS0_PK6__halfiiiiPS3_iii,(.L_x_72 - _Z23reconstruct_gptq_kernelPKjPKtS0_PK6__halfiiiiPS3_iii)
        .other          _Z23reconstruct_gptq_kernelPKjPKtS0_PK6__halfiiiiPS3_iii,@"STO_CUDA_ENTRY STV_DEFAULT"
_Z23reconstruct_gptq_kernelPKjPKtS0_PK6__halfiiiiPS3_iii:
.text._Z23reconstruct_gptq_kernelPKjPKtS0_PK6__halfiiiiPS3_iii:
[----:B------:R-:W-:Y:S01]  /*0000*/  LDC R1, c[0x0][0x28] ;  /* 0x00000a00ff017b82 */ /* 0x000fe20000000800 */
[----:B------:R-:W0:Y:S01]  /*0010*/  S2R R5, SR_TID.X ;  /* 0x0000000000057919 */ /* 0x000e220000002100 */
[----:B------:R-:W-:-:S06]  /*0020*/  ULDC.64 UR4, c[0x0][0x218] ;  /* 0x0000860000047ab9 */ /* 0x000fcc0000000a00 */
[----:B------:R-:W1:Y:S01]  /*0030*/  LDC R21, c[0x0][0x230] ;  /* 0x00008c00ff157b82 */ /* 0x000e620000000800 */
[----:B------:R-:W-:Y:S01]  /*0040*/  ISETP.NE.U32.AND P0, PT, RZ, UR4, PT ;  /* 0x00000004ff007c0c */ /* 0x000fe2000bf05070 */
[----:B------:R-:W0:Y:S01]  /*0050*/  S2R R0, SR_CTAID.X ;  /* 0x0000000000007919 */ /* 0x000e220000002500 */
[----:B------:R-:W-:Y:S01]  /*0060*/  ULDC UR6, c[0x0][0x234] ;  /* 0x00008d0000067ab9 */ /* 0x000fe20000000800 */
[----:B------:R-:W-:Y:S01]  /*0070*/  ULDC.64 UR8, c[0x0][0x208] ;  /* 0x0000820000087ab9 */ /* 0x000fe20000000a00 */
[----:B------:R-:W-:Y:S01]  /*0080*/  ISETP.NE.AND.EX P0, PT, RZ, UR5, PT, P0 ;  /* 0x00000005ff007c0c */ /* 0x000fe2000bf05300 */
[----:B------:R-:W2:Y:S01]  /*0090*/  S2R R24, SR_CTAID.Y ;  /* 0x0000000000187919 */ /* 0x000ea20000002600 */
[----:B0-----:R-:W-:-:S04]  /*00a0*/  IMAD R0, R0, 0x80, R5 ;  /* 0x0000008000007824 */ /* 0x001fc800078e0205 */
[----:B------:R-:W-:Y:S02]  /*00b0*/  IMAD.SHL.U32 R25, R0, 0x4, RZ ;  /* 0x0000000400197824 */ /* 0x000fe400078e00ff */
[----:B--2---:R-:W-:-:S03]  /*00c0*/  IMAD.SHL.U32 R24, R24, 0x80, RZ ;  /* 0x0000008018187824 */ /* 0x004fc600078e00ff */
[----:B------:R-:W-:Y:S02]  /*00d0*/  ISETP.GE.AND P2, PT, R25, UR6, PT ;  /* 0x0000000619007c0c */ /* 0x000fe4000bf46270 */
[----:B------:R-:W-:Y:S11]  /*00e0*/  @!P0 BRA `(.L_x_40) ;  /* 0x0000000000348947 */ /* 0x000ff60003800000 */
[----:B------:R-:W-:Y:S01]  /*00f0*/  IMAD.IADD R0, R24, 0x1, R5 ;  /* 0x0000000118007824 */ /* 0x000fe200078e0205 */
[----:B------:R-:W-:Y:S04]  /*0100*/  BSSY B0, `(.L_x_40) ;  /* 0x000000b000007945 */ /* 0x000fe80003800000 */
[----:B-1----:R-:W-:-:S13]  /*0110*/  ISETP.GE.AND P1, PT, R0, R21, PT ;  /* 0x000000150000720c */ /* 0x002fda0003f26270 */
[----:B------:R-:W-:Y:S05]  /*0120*/  @P1 BRA `(.L_x_41) ;  /* 0x0000000000201947 */ /* 0x000fea0003800000 */
[----:B------:R-:W0:Y:S02]  /*0130*/  LDC.64 R2, c[0x0][0x218] ;  /* 0x00008600ff027b82 */ /* 0x000e240000000a00 */
[----:B0-----:R-:W-:-:S06]  /*0140*/  IMAD.WIDE R2, R0, 0x2, R2 ;  /* 0x0000000200027825 */ /* 0x001fcc00078e0202 */
[----:B------:R-:W2:Y:S01]  /*0150*/  LDG.E.U16.CONSTANT R2, desc[UR8][R2.64] ;  /* 0x0000000802027981 */ /* 0x000ea2000c1e9500 */
[----:B------:R-:W0:Y:S01]  /*0160*/  S2UR UR5, SR_CgaCtaId ;  /* 0x00000000000579c3 */ /* 0x000e220000008800 */
[----:B------:R-:W-:Y:S02]  /*0170*/  UMOV UR4, 0x400 ;  /* 0x0000040000047882 */ /* 0x000fe40000000000 */
[----:B0-----:R-:W-:-:S06]  /*0180*/  ULEA UR4, UR5, UR4, 0x18 ;  /* 0x0000000405047291 */ /* 0x001fcc000f8ec03f */
[----:B------:R-:W-:-:S05]  /*0190*/  LEA R5, R5, UR4, 0x1 ;  /* 0x0000000405057c11 */ /* 0x000fca000f8e08ff */
[----:B--2---:R0:W-:Y:S02]  /*01a0*/  STS.U16 [R5], R2 ;  /* 0x0000000205007388 */ /* 0x0041e40000000400 */
.L_x_41:
[----:B------:R-:W-:Y:S05]  /*01b0*/  BSYNC B0 ;  /* 0x0000000000007941 */ /* 0x000fea0003800000 */
.L_x_40:
[----:B------:R-:W-:Y:S06]  /*01c0*/  BAR.SYNC.DEFER_BLOCKING 0x0 ;  /* 0x0000000000007b1d */ /* 0x000fec0000010000 */
[----:B------:R-:W-:Y:S05]  /*01d0*/  @P2 EXIT ;  /* 0x000000000000294d */ /* 0x000fea0003800000 */
[----:B------:R-:W2:Y:S02]  /*01e0*/  LDC R3, c[0x0][0x238] ;  /* 0x00008e00ff037b82 */ /* 0x000ea40000000800 */
[----:B--2---:R-:W-:-:S04]  /*01f0*/  IABS R7, R3 ;  /* 0x0000000300077213 */ /* 0x004fc80000000000 */
[----:B------:R-:W2:Y:S08]  /*0200*/  I2F.RP R0, R7 ;  /* 0x0000000700007306 */ /* 0x000eb00000209400 */
[----:B--2---:R-:W2:Y:S02]  /*0210*/  MUFU.RCP R0, R0 ;  /* 0x0000000000007308 */ /* 0x004ea40000001000 */
[----:B--2---:R-:W-:-:S06]  /*0220*/  VIADD R4, R0, 0xffffffe ;  /* 0x0ffffffe00047836 */ /* 0x004fcc0000000000 */
[----:B0-----:R0:W2:Y:S02]  /*0230*/  F2I.FTZ.U32.TRUNC.NTZ R5, R4 ;  /* 0x0000000400057305 */ /* 0x0010a4000021f000 */
[----:B0-----:R-:W-:Y:S02]  /*0240*/  IMAD.MOV.U32 R4, RZ, RZ, RZ ;  /* 0x000000ffff047224 */ /* 0x001fe400078e00ff */
[----:B--2---:R-:W-:-:S04]  /*0250*/  IMAD.MOV R2, RZ, RZ, -R5 ;  /* 0x000000ffff027224 */ /* 0x004fc800078e0a05 */
[----:B------:R-:W-:Y:S01]  /*0260*/  IMAD R9, R2, R7, RZ ;  /* 0x0000000702097224 */ /* 0x000fe200078e02ff */
[----:B------:R-:W-:-:S03]  /*0270*/  IABS R2, R24 ;  /* 0x0000001800027213 */ /* 0x000fc60000000000 */
[----:B------:R-:W-:-:S06]  /*0280*/  IMAD.HI.U32 R5, R5, R9, R4 ;  /* 0x0000000905057227 */ /* 0x000fcc00078e0004 */
[----:B------:R-:W-:Y:S02]  /*0290*/  IMAD.HI.U32 R19, R5, R2, RZ ;  /* 0x0000000205137227 */ /* 0x000fe400078e00ff */
[----:B------:R-:W0:Y:S02]  /*02a0*/  LDC.64 R4, c[0x0][0x220] ;  /* 0x00008800ff047b82 */ /* 0x000e240000000a00 */
[----:B------:R-:W-:-:S04]  /*02b0*/  IMAD.MOV R0, RZ, RZ, -R19 ;  /* 0x000000ffff007224 */ /* 0x000fc800078e0a13 */
[----:B------:R-:W-:Y:S01]  /*02c0*/  IMAD R0, R7, R0, R2 ;  /* 0x0000000007007224 */ /* 0x000fe200078e0202 */
[----:B------:R-:W-:-:S04]  /*02d0*/  SHF.R.S32.HI R2, RZ, 0x1f, R25 ;  /* 0x0000001fff027819 */ /* 0x000fc80000011419 */
[----:B------:R-:W-:Y:S02]  /*02e0*/  ISETP.GT.U32.AND P3, PT, R7, R0, PT ;  /* 0x000000000700720c */ /* 0x000fe40003f64070 */
[----:B------:R-:W-:-:S04]  /*02f0*/  LEA.HI R2, R2, R25, RZ, 0x3 ;  /* 0x0000001902027211 */ /* 0x000fc800078f18ff */
[----:B------:R-:W-:-:S07]  /*0300*/  SHF.R.S32.HI R23, RZ, 0x3, R2 ;  /* 0x00000003ff177819 */ /* 0x000fce0000011402 */
[----:B------:R-:W-:Y:S02]  /*0310*/  @!P3 IMAD.IADD R0, R0, 0x1, -R7 ;  /* 0x000000010000b824 */ /* 0x000fe400078e0a07 */
[----:B------:R-:W-:Y:S01]  /*0320*/  @!P3 VIADD R19, R19, 0x1 ;  /* 0x000000011313b836 */ /* 0x000fe20000000000 */
[----:B------:R-:W-:Y:S02]  /*0330*/  ISETP.NE.AND P3, PT, R3, RZ, PT ;  /* 0x000000ff0300720c */ /* 0x000fe40003f65270 */
[----:B------:R-:W-:Y:S02]  /*0340*/  ISETP.GE.U32.AND P1, PT, R0, R7, PT ;  /* 0x000000070000720c */ /* 0x000fe40003f26070 */
[----:B------:R-:W-:-:S04]  /*0350*/  LOP3.LUT R0, R24, R3, RZ, 0x3c, !PT ;  /* 0x0000000318007212 */ /* 0x000fc800078e3cff */
[----:B------:R-:W-:-:S07]  /*0360*/  ISETP.GE.AND P2, PT, R0, RZ, PT ;  /* 0x000000ff0000720c */ /* 0x000fce0003f46270 */
[----:B------:R-:W-:-:S06]  /*0370*/  @P1 IADD3 R19, R19, 0x1, RZ ;  /* 0x0000000113131810 */ /* 0x000fcc0007ffe0ff */
[----:B------:R-:W-:Y:S01]  /*0380*/  @!P2 IMAD.MOV R19, RZ, RZ, -R19 ;  /* 0x000000ffff13a224 */ /* 0x000fe200078e0a13 */
[----:B------:R-:W-:-:S05]  /*0390*/  @!P3 LOP3.LUT R19, RZ, R3, RZ, 0x33, !PT ;  /* 0x00000003ff13b212 */ /* 0x000fca00078e33ff */
[----:B------:R-:W-:-:S05]  /*03a0*/  IMAD R0, R19, UR6, RZ ;  /* 0x0000000613007c24 */ /* 0x000fca000f8e02ff */
[----:B------:R-:W-:-:S04]  /*03b0*/  SHF.R.S32.HI R7, RZ, 0x1f, R0 ;  /* 0x0000001fff077819 */ /* 0x000fc80000011400 */
[----:B------:R-:W-:-:S04]  /*03c0*/  LEA.HI R2, R7, R0, RZ, 0x3 ;  /* 0x0000000007027211 */ /* 0x000fc800078f18ff */
[----:B------:R-:W-:-:S05]  /*03d0*/  LEA.HI.SX32 R7, R2, R23, 0x1d ;  /* 0x0000001702077211 */ /* 0x000fca00078feaff */
[----:B0-----:R-:W-:Y:S02]  /*03e0*/  IMAD.WIDE R4, R7, 0x4, R4 ;  /* 0x0000000407047825 */ /* 0x001fe400078e0204 */
[----:B------:R-:W0:Y:S04]  /*03f0*/  LDC.64 R6, c[0x0][0x228] ;  /* 0x00008a00ff067b82 */ /* 0x000e280000000a00 */
[----:B------:R-:W2:Y:S01]  /*0400*/  LDG.E.CONSTANT R5, desc[UR8][R4.64] ;  /* 0x0000000804057981 */ /* 0x000ea2000c1e9900 */
[C---:B------:R-:W-:Y:S02]  /*0410*/  IMAD.SHL.U32 R22, R25.reuse, 0x4, RZ ;  /* 0x0000000419167824 */ /* 0x040fe400078e00ff */
[----:B------:R-:W-:-:S03]  /*0420*/  IMAD.IADD R9, R25, 0x1, R0 ;  /* 0x0000000119097824 */ /* 0x000fc600078e0200 */
[----:B------:R-:W-:Y:S02]  /*0430*/  LOP3.LUT R22, R22, 0x10, RZ, 0xc0, !PT ;  /* 0x0000001016167812 */ /* 0x000fe400078ec0ff */
[C---:B-1----:R-:W-:Y:S01]  /*0440*/  VIADDMNMX R21, R24.reuse, 0x80, R21, PT ;  /* 0x0000008018157846 */ /* 0x042fe20003800115 */
[----:B------:R-:W1:Y:S03]  /*0450*/  I2F.F16 R10, -0x40 ;  /* 0xffffffc0000a7906 */ /* 0x000e660000200c00 */
[----:B------:R-:W-:Y:S01]  /*0460*/  ISETP.GE.AND P1, PT, R24, R21, PT ;  /* 0x000000151800720c */ /* 0x000fe20003f26270 */
[----:B0-----:R-:W-:-:S05]  /*0470*/  IMAD.WIDE R6, R9, 0x2, R6 ;  /* 0x0000000209067825 */ /* 0x001fca00078e0206 */
[----:B------:R-:W5:Y:S04]  /*0480*/  LDG.E.CONSTANT R8, desc[UR8][R6.64] ;  /* 0x0000000806087981 */ /* 0x000f68000c1e9900 */
[----:B------:R0:W5:Y:S01]  /*0490*/  LDG.E.CONSTANT R9, desc[UR8][R6.64+0x4] ;  /* 0x0000040806097981 */ /* 0x000162000c1e9900 */
[----:B--2---:R-:W-:-:S04]  /*04a0*/  SHF.R.U32.HI R0, RZ, R22, R5 ;  /* 0x00000016ff007219 */ /* 0x004fc80000011605 */
[----:B------:R-:W-:Y:S02]  /*04b0*/  LOP3.LUT R2, R0, 0xf, RZ, 0xc0, !PT ;  /* 0x0000000f00027812 */ /* 0x000fe400078ec0ff */
[----:B------:R-:W-:-:S03]  /*04c0*/  SHF.R.U32.HI R4, RZ, 0x4, R0 ;  /* 0x00000004ff047819 */ /* 0x000fc60000011600 */
[----:B------:R-:W-:Y:S01]  /*04d0*/  VIADD R5, R2, 0x1 ;  /* 0x0000000102057836 */ /* 0x000fe20000000000 */
[----:B------:R-:W-:-:S03]  /*04e0*/  LOP3.LUT R4, R4, 0xf, RZ, 0xc0, !PT ;  /* 0x0000000f04047812 */ /* 0x000fc600078ec0ff */
[----:B0-----:R0:W2:Y:S01]  /*04f0*/  I2F.F16 R7, R5 ;  /* 0x0000000500077306 */ /* 0x0010a20000200c00 */
[----:B-1----:R-:W-:Y:S05]  /*0500*/  @P1 EXIT ;  /* 0x000000000000194d */ /* 0x002fea0003800000 */
[----:B------:R-:W-:Y:S01]  /*0510*/  SHF.R.S32.HI R11, RZ, 0x1f, R24 ;  /* 0x0000001fff0b7819 */ /* 0x000fe20000011418 */
[C---:B------:R-:W-:Y:S01]  /*0520*/  VIADD R6, R4.reuse, 0x1 ;  /* 0x0000000104067836 */ /* 0x040fe20000000000 */
[--C-:B0-----:R-:W-:Y:S01]  /*0530*/  SHF.R.U32.HI R5, RZ, 0x8, R0.reuse ;  /* 0x00000008ff057819 */ /* 0x101fe20000011600 */
[----:B------:R-:W-:Y:S01]  /*0540*/  ULDC.64 UR4, c[0x0][0x210] ;  /* 0x0000840000047ab9 */ /* 0x000fe20000000a00 */
[----:B------:R-:W-:Y:S01]  /*0550*/  LEA.HI R12, R11, R24, RZ, 0x3 ;  /* 0x000000180b0c7211 */ /* 0x000fe200078f18ff */
[----:B--2---:R-:W-:Y:S01]  /*0560*/  HADD2 R7, R10.H0_H0, -R7.H0_H0 ;  /* 0xa00000070a077230 */ /* 0x004fe20000000800 */
[----:B------:R-:W-:Y:S01]  /*0570*/  SHF.R.U32.HI R0, RZ, 0xc, R0 ;  /* 0x0000000cff007819 */ /* 0x000fe20000011600 */
[----:B------:R-:W0:Y:S01]  /*0580*/  I2F.F16 R11, R6 ;  /* 0x00000006000b7306 */ /* 0x000e220000200c00 */
[----:B------:R-:W-:Y:S01]  /*0590*/  SHF.R.S32.HI R14, RZ, 0x3, R12 ;  /* 0x00000003ff0e7819 */ /* 0x000fe2000001140c */
[----:B------:R-:W-:Y:S01]  /*05a0*/  VIADD R4, R4, 0xe401 ;  /* 0x0000e40104047836 */ /* 0x000fe20000000000 */
[----:B------:R-:W-:Y:S01]  /*05b0*/  LOP3.LUT R5, R5, 0xf, RZ, 0xc0, !PT ;  /* 0x0000000f05057812 */ /* 0x000fe200078ec0ff */
[----:B------:R-:W-:Y:S01]  /*05c0*/  IMAD.IADD R20, R24, 0x1, R3 ;  /* 0x0000000118147824 */ /* 0x000fe200078e0203 */
[----:B------:R-:W-:Y:S01]  /*05d0*/  LOP3.LUT R0, R0, 0xf, RZ, 0xc0, !PT ;  /* 0x0000000f00007812 */ /* 0x000fe200078ec0ff */
[----:B------:R-:W-:Y:S01]  /*05e0*/  IMAD R16, R14, UR6, RZ ;  /* 0x000000060e107c24 */ /* 0x000fe2000f8e02ff */
[----:B------:R-:W-:Y:S01]  /*05f0*/  IADD3 R2, R2, 0xe401, RZ ;  /* 0x0000e40102027810 */ /* 0x000fe20007ffe0ff */
[----:B------:R-:W-:Y:S01]  /*0600*/  VIADD R12, R5, 0x1 ;  /* 0x00000001050c7836 */ /* 0x000fe20000000000 */
[----:B-----5:R-:W-:Y:S01]  /*0610*/  PRMT R17, R8, 0x7632, R8 ;  /* 0x0000763208117816 */ /* 0x020fe20000000008 */
[----:B------:R-:W-:Y:S01]  /*0620*/  VIADD R14, R0, 0x1 ;  /* 0x00000001000e7836 */ /* 0x000fe20000000000 */
[----:B------:R-:W-:Y:S01]  /*0630*/  SHF.R.S32.HI R18, RZ, 0x1f, R16 ;  /* 0x0000001fff127819 */ /* 0x000fe20000011410 */
[----:B------:R0:W1:Y:S01]  /*0640*/  I2F.F16 R13, R12 ;  /* 0x0000000c000d7306 */ /* 0x0000620000200c00 */
[----:B------:R-:W-:Y:S01]  /*0650*/  IADD3 R16, P1, R25, R16, RZ ;  /* 0x0000001019107210 */ /* 0x000fe20007f3e0ff */
[----:B------:R-:W-:-:S02]  /*0660*/  VIADD R5, R5, 0xe401 ;  /* 0x0000e40105057836 */ /* 0x000fc40000000000 */
[----:B------:R-:W-:Y:S01]  /*0670*/  VIADD R0, R0, 0xe401 ;  /* 0x0000e40100007836 */ /* 0x000fe20000000000 */
[----:B------:R-:W-:Y:S02]  /*0680*/  LEA.HI.X.SX32 R27, R25, R18, 0x1, P1 ;  /* 0x00000012191b7211 */ /* 0x000fe400008f0eff */
[C---:B------:R-:W-:Y:S01]  /*0690*/  LEA R26, P1, R16.reuse, UR4, 0x2 ;  /* 0x00000004101a7c11 */ /* 0x040fe2000f8210ff */
[----:B------:R-:W2:Y:S01]  /*06a0*/  I2F.F16 R15, R14 ;  /* 0x0000000e000f7306 */ /* 0x000ea20000200c00 */
[----:B------:R-:W-:Y:S01]  /*06b0*/  PRMT R5, R5, 0x5410, R5 ;  /* 0x0000541005057816 */ /* 0x000fe20000000005 */
[C---:B0-----:R-:W-:Y:S01]  /*06c0*/  HADD2 R12, R10.reuse.H0_H0, -R11.H0_H0 ;  /* 0xa000000b0a0c7230 */ /* 0x041fe20000000800 */
[----:B------:R-:W-:Y:S01]  /*06d0*/  LEA.HI.X R27, R16, UR5, R27, 0x2, P1 ;  /* 0x00000005101b7c11 */ /* 0x000fe200088f141b */
[----:B------:R-:W-:Y:S01]  /*06e0*/  UMOV UR4, URZ ;  /* 0x0000003f00047c82 */ /* 0x000fe20008000000 */
[C-C-:B------:R-:W-:Y:S01]  /*06f0*/  PRMT R16, R9.reuse, 0x5410, R9.reuse ;  /* 0x0000541009107816 */ /* 0x140fe20000000009 */
[C---:B-1----:R-:W-:Y:S01]  /*0700*/  HADD2 R13, R10.reuse.H0_H0, -R13.H0_H0 ;  /* 0xa000000d0a0d7230 */ /* 0x042fe20000000800 */
[----:B------:R-:W-:Y:S01]  /*0710*/  PRMT R11, R9, 0x7632, R9 ;  /* 0x00007632090b7816 */ /* 0x000fe20000000009 */
[----:B------:R-:W-:Y:S01]  /*0720*/  IMAD.MOV.U32 R9, RZ, RZ, R7 ;  /* 0x000000ffff097224 */ /* 0x000fe200078e0007 */
[----:B------:R-:W-:Y:S01]  /*0730*/  PRMT R18, R8, 0x5410, R8 ;  /* 0x0000541008127816 */ /* 0x000fe20000000008 */
[----:B------:R-:W-:Y:S01]  /*0740*/  IMAD.MOV.U32 R7, RZ, RZ, R5 ;  /* 0x000000ffff077224 */ /* 0x000fe200078e0005 */
[----:B------:R-:W-:Y:S01]  /*0750*/  PRMT R8, R4, 0x5410, R4 ;  /* 0x0000541004087816 */ /* 0x000fe20000000004 */
[----:B------:R-:W-:Y:S01]  /*0760*/  IMAD.MOV.U32 R5, RZ, RZ, R12 ;  /* 0x000000ffff057224 */ /* 0x000fe200078e000c */
[----:B------:R-:W-:Y:S01]  /*0770*/  PRMT R6, R0, 0x5410, R0 ;  /* 0x0000541000067816 */ /* 0x000fe20000000000 */
[----:B--2---:R-:W-:Y:S01]  /*0780*/  HADD2 R15, R10.H0_H0, -R15.H0_H0 ;  /* 0xa000000f0a0f7230 */ /* 0x004fe20000000800 */
[----:B------:R-:W-:Y:S01]  /*0790*/  PRMT R10, R2, 0x5410, R2 ;  /* 0x00005410020a7816 */ /* 0x000fe20000000002 */
[----:B------:R-:W-:-:S03]  /*07a0*/  IMAD.MOV.U32 R4, RZ, RZ, R13 ;  /* 0x000000ffff047224 */ /* 0x000fc600078e000d */
[----:B------:R-:W-:-:S07]  /*07b0*/  IMAD.MOV.U32 R3, RZ, RZ, R15 ;  /* 0x000000ffff037224 */ /* 0x000fce00078e000f */
.L_x_46:
[----:B------:R-:W0:Y:S01]  /*07c0*/  S2UR UR5, SR_CTAID.Y ;  /* 0x00000000000579c3 */ /* 0x000e220000002600 */
[----:B------:R-:W-:Y:S01]  /*07d0*/  ISETP.NE.AND P1, PT, R24, R20, PT ;  /* 0x000000141800720c */ /* 0x000fe20003f25270 */
[----:B------:R-:W-:-:S06]  /*07e0*/  HFMA2.MMA R2, -RZ, RZ, 0, 4.76837158203125e-07 ;  /* 0x00000008ff027435 */ /* 0x000fcc00000001ff */
[----:B-1----:R-:W1:Y:S01]  /*07f0*/  LDC R0, c[0x0][0x234] ;  /* 0x00008d00ff007b82 */ /* 0x002e620000000800 */
[----:B0-----:R-:W-:-:S05]  /*0800*/  ULEA UR5, UR5, UR4, 0x7 ;  /* 0x0000000405057291 */ /* 0x001fca000f8e383f */
[----:B--2---:R-:W-:Y:S07]  /*0810*/  @P1 BRA `(.L_x_42) ;  /* 0x0000000000c41947 */ /* 0x004fee0003800000 */
[----:B------:R-:W0:Y:S01]  /*0820*/  LDC.64 R4, c[0x0][0x220] ;  /* 0x00008800ff047b82 */ /* 0x000e220000000a00 */
[----:B------:R-:W-:Y:S01]  /*0830*/  VIADD R19, R19, 0x1 ;  /* 0x0000000113137836 */ /* 0x000fe20000000000 */
[----:B------:R-:W-:-:S03]  /*0840*/  ULDC UR6, c[0x0][0x234] ;  /* 0x00008d0000067ab9 */ /* 0x000fc60000000800 */
[----:B------:R-:W-:-:S05]  /*0850*/  IMAD R8, R19, UR6, RZ ;  /* 0x0000000613087c24 */ /* 0x000fca000f8e02ff */
[----:B------:R-:W-:-:S04]  /*0860*/  SHF.R.S32.HI R3, RZ, 0x1f, R8 ;  /* 0x0000001fff037819 */ /* 0x000fc80000011408 */
[----:B------:R-:W-:-:S04]  /*0870*/  LEA.HI R6, R3, R8, RZ, 0x3 ;  /* 0x0000000803067211 */ /* 0x000fc800078f18ff */
[----:B------:R-:W-:Y:S02]  /*0880*/  LEA.HI.SX32 R3, R6, R23, 0x1d ;  /* 0x0000001706037211 */ /* 0x000fe400078feaff */
[----:B------:R-:W2:Y:S03]  /*0890*/  LDC.64 R6, c[0x0][0x228] ;  /* 0x00008a00ff067b82 */ /* 0x000ea60000000a00 */
[----:B0-----:R-:W-:-:S06]  /*08a0*/  IMAD.WIDE R4, R3, 0x4, R4 ;  /* 0x0000000403047825 */ /* 0x001fcc00078e0204 */
[----:B------:R-:W3:Y:S01]  /*08b0*/  LDG.E.CONSTANT R5, desc[UR8][R4.64] ;  /* 0x0000000804057981 */ /* 0x000ee2000c1e9900 */
[----:B------:R-:W-:-:S04]  /*08c0*/  IMAD.IADD R3, R25, 0x1, R8 ;  /* 0x0000000119037824 */ /* 0x000fc800078e0208 */
[----:B--2---:R-:W-:-:S05]  /*08d0*/  IMAD.WIDE R6, R3, 0x2, R6 ;  /* 0x0000000203067825 */ /* 0x004fca00078e0206 */
[----:B------:R-:W2:Y:S04]  /*08e0*/  LDG.E.CONSTANT R17, desc[UR8][R6.64] ;  /* 0x0000000806117981 */ /* 0x000ea8000c1e9900 */
[----:B------:R0:W4:Y:S01]  /*08f0*/  LDG.E.CONSTANT R12, desc[UR8][R6.64+0x4] ;  /* 0x00000408060c7981 */ /* 0x000122000c1e9900 */
[----:B------:R-:W-:Y:S01]  /*0900*/  I2F.F16 R18, -0x40 ;  /* 0xffffffc000127906 */ /* 0x000fe20000200c00 */
[----:B0-----:R-:W0:Y:S02]  /*0910*/  LDC R7, c[0x0][0x238] ;  /* 0x00008e00ff077b82 */ /* 0x001e240000000800 */
[----:B0-----:R-:W-:Y:S01]  /*0920*/  IMAD.IADD R20, R24, 0x1, R7 ;  /* 0x0000000118147824 */ /* 0x001fe200078e0207 */
[----:B---3--:R-:W-:-:S04]  /*0930*/  SHF.R.U32.HI R3, RZ, R22, R5 ;  /* 0x00000016ff037219 */ /* 0x008fc80000011605 */
[----:B------:R-:W-:Y:S02]  /*0940*/  LOP3.LUT R8, R3, 0xf, RZ, 0xc0, !PT ;  /* 0x0000000f03087812 */ /* 0x000fe400078ec0ff */
[--C-:B------:R-:W-:Y:S02]  /*0950*/  SHF.R.U32.HI R9, RZ, 0x4, R3.reuse ;  /* 0x00000004ff097819 */ /* 0x100fe40000011603 */
[--C-:B------:R-:W-:Y:S01]  /*0960*/  SHF.R.U32.HI R4, RZ, 0x8, R3.reuse ;  /* 0x00000008ff047819 */ /* 0x100fe20000011603 */
[C---:B------:R-:W-:Y:S01]  /*0970*/  VIADD R13, R8.reuse, 0x1 ;  /* 0x00000001080d7836 */ /* 0x040fe20000000000 */
[----:B------:R-:W-:Y:S01]  /*0980*/  SHF.R.U32.HI R3, RZ, 0xc, R3 ;  /* 0x0000000cff037819 */ /* 0x000fe20000011603 */
[----:B------:R-:W-:Y:S01]  /*0990*/  VIADD R8, R8, 0xe401 ;  /* 0x0000e40108087836 */ /* 0x000fe20000000000 */
[----:B------:R-:W-:Y:S02]  /*09a0*/  LOP3.LUT R10, R9, 0xf, RZ, 0xc0, !PT ;  /* 0x0000000f090a7812 */ /* 0x000fe400078ec0ff */
[----:B------:R-:W-:Y:S01]  /*09b0*/  LOP3.LUT R11, R4, 0xf, RZ, 0xc0, !PT ;  /* 0x0000000f040b7812 */ /* 0x000fe200078ec0ff */
[----:B------:R0:W3:Y:S01]  /*09c0*/  I2F.F16 R9, R13 ;  /* 0x0000000d00097306 */ /* 0x0000e20000200c00 */
[----:B------:R-:W-:Y:S01]  /*09d0*/  LOP3.LUT R6, R3, 0xf, RZ, 0xc0, !PT ;  /* 0x0000000f03067812 */ /* 0x000fe200078ec0ff */
[C---:B------:R-:W-:Y:S01]  /*09e0*/  VIADD R14, R10.reuse, 0x1 ;  /* 0x000000010a0e7836 */ /* 0x040fe20000000000 */
[----:B------:R-:W-:Y:S01]  /*09f0*/  IADD3 R7, R10, 0xe401, RZ ;  /* 0x0000e4010a077810 */ /* 0x000fe20007ffe0ff */
[----:B------:R-:W-:Y:S01]  /*0a00*/  VIADD R15, R11, 0x1 ;  /* 0x000000010b0f7836 */ /* 0x000fe20000000000 */
[----:B------:R-:W-:Y:S01]  /*0a10*/  PRMT R10, R8, 0x5410, R8 ;  /* 0x00005410080a7816 */ /* 0x000fe20000000008 */
[----:B------:R-:W-:Y:S01]  /*0a20*/  VIADD R16, R6, 0x1 ;  /* 0x0000000106107836 */ /* 0x000fe20000000000 */
[----:B------:R-:W-:Y:S01]  /*0a30*/  PRMT R8, R7, 0x5410, R7 ;  /* 0x0000541007087816 */ /* 0x000fe20000000007 */
[----:B------:R-:W5:Y:S01]  /*0a40*/  I2F.F16 R5, R14 ;  /* 0x0000000e00057306 */ /* 0x000f620000200c00 */
[----:B0-----:R-:W-:Y:S01]  /*0a50*/  VIADD R13, R11, 0xe401 ;  /* 0x0000e4010b0d7836 */ /* 0x001fe20000000000 */
[----:B----4-:R-:W-:Y:S01]  /*0a60*/  PRMT R11, R12, 0x7632, R12 ;  /* 0x000076320c0b7816 */ /* 0x010fe2000000000c */
[----:B------:R-:W-:-:S03]  /*0a70*/  VIADD R6, R6, 0xe401 ;  /* 0x0000e40106067836 */ /* 0x000fc60000000000 */
[----:B------:R-:W-:Y:S01]  /*0a80*/  PRMT R7, R13, 0x5410, R13 ;  /* 0x000054100d077816 */ /* 0x000fe2000000000d */
[C---:B---3--:R-:W-:Y:S01]  /*0a90*/  HADD2 R9, R18.reuse.H0_H0, -R9.H0_H0 ;  /* 0xa000000912097230 */ /* 0x048fe20000000800 */
[----:B------:R-:W0:Y:S01]  /*0aa0*/  I2F.F16 R4, R15 ;  /* 0x0000000f00047306 */ /* 0x000e220000200c00 */
[----:B------:R-:W-:Y:S01]  /*0ab0*/  PRMT R6, R6, 0x5410, R6 ;  /* 0x0000541006067816 */ /* 0x000fe20000000006 */
[----:B-----5:R-:W-:-:S06]  /*0ac0*/  HADD2 R5, R18.H0_H0, -R5.H0_H0 ;  /* 0xa000000512057230 */ /* 0x020fcc0000000800 */
[----:B------:R3:W4:Y:S01]  /*0ad0*/  I2F.F16 R3, R16 ;  /* 0x0000001000037306 */ /* 0x0007220000200c00 */
[C---:B0-----:R-:W-:Y:S01]  /*0ae0*/  HADD2 R4, R18.reuse.H0_H0, -R4.H0_H0 ;  /* 0xa000000412047230 */ /* 0x041fe20000000800 */
[----:B---3--:R-:W-:Y:S01]  /*0af0*/  PRMT R16, R12, 0x5410, R12 ;  /* 0x000054100c107816 */ /* 0x008fe2000000000c */
[----:B----4-:R-:W-:Y:S01]  /*0b00*/  HADD2 R3, R18.H0_H0, -R3.H0_H0 ;  /* 0xa000000312037230 */ /* 0x010fe20000000800 */
[C-C-:B--2---:R-:W-:Y:S02]  /*0b10*/  PRMT R18, R17.reuse, 0x5410, R17.reuse ;  /* 0x0000541011127816 */ /* 0x144fe40000000011 */
[----:B------:R-:W-:-:S07]  /*0b20*/  PRMT R17, R17, 0x7632, R17 ;  /* 0x0000763211117816 */ /* 0x000fce0000000011 */
.L_x_42:
[----:B------:R-:W-:Y:S01]  /*0b30*/  IMAD.MOV.U32 R28, RZ, RZ, R26 ;  /* 0x000000ffff1c7224 */ /* 0x000fe200078e001a */
[----:B------:R-:W-:Y:S01]  /*0b40*/  ULDC UR10, c[0x0][0x234] ;  /* 0x00008d00000a7ab9 */ /* 0x000fe20000000800 */
[----:B------:R-:W-:Y:S02]  /*0b50*/  IMAD.MOV.U32 R29, RZ, RZ, R27 ;  /* 0x000000ffff1d7224 */ /* 0x000fe400078e001b */
[----:B-1----:R-:W-:Y:S01]  /*0b60*/  IMAD R0, R0, UR5, R25 ;  /* 0x0000000500007c24 */ /* 0x002fe2000f8e0219 */
[----:B------:R-:W-:-:S06]  /*0b70*/  UMOV UR5, UR4 ;  /* 0x0000000400057c82 */ /* 0x000fcc0008000000 */
.L_x_45:
[----:B-12---:R-:W2:Y:S02]  /*0b80*/  LDG.E.128.CONSTANT R12, desc[UR8][R28.64] ;  /* 0x000000081c0c7981 */ /* 0x006ea4000c1e9d00 */
[----:B--2---:R-:W-:Y:S02]  /*0b90*/  LOP3.LUT R30, R12, 0xf000f, RZ, 0xc0, !PT ;  /* 0x000f000f0c1e7812 */ /* 0x004fe400078ec0ff */
[----:B------:R-:W-:Y:S02]  /*0ba0*/  LOP3.LUT R35, R14, 0xf000f, RZ, 0xc0, !PT ;  /* 0x000f000f0e237812 */ /* 0x000fe400078ec0ff */
[C---:B------:R-:W-:Y:S02]  /*0bb0*/  LOP3.LUT R33, R13.reuse, 0xf000f, RZ, 0xc0, !PT ;  /* 0x000f000f0d217812 */ /* 0x040fe400078ec0ff */
[----:B------:R-:W-:Y:S02]  /*0bc0*/  LOP3.LUT R46, R13, 0xf000f0, RZ, 0xc0, !PT ;  /* 0x00f000f00d2e7812 */ /* 0x000fe400078ec0ff */
[----:B------:R-:W-:-:S02]  /*0bd0*/  SHF.R.U32.HI R34, RZ, 0x8, R13 ;  /* 0x00000008ff227819 */ /* 0x000fc4000001160d */
[----:B------:R-:W-:Y:S02]  /*0be0*/  LOP3.LUT R31, R12, 0xf000f0, RZ, 0xc0, !PT ;  /* 0x00f000f00c1f7812 */ /* 0x000fe400078ec0ff */
[----:B------:R-:W-:Y:S02]  /*0bf0*/  LOP3.LUT R13, R30, 0x64006400, RZ, 0xfc, !PT ;  /* 0x640064001e0d7812 */ /* 0x000fe400078efcff */
[----:B------:R-:W-:Y:S02]  /*0c00*/  SHF.R.U32.HI R32, RZ, 0x8, R12 ;  /* 0x00000008ff207819 */ /* 0x000fe4000001160c */
[----:B------:R-:W-:Y:S02]  /*0c10*/  SHF.R.U32.HI R37, RZ, 0x8, R14 ;  /* 0x00000008ff257819 */ /* 0x000fe4000001160e */
[----:B------:R-:W-:Y:S01]  /*0c20*/  LOP3.LUT R30, R35, 0x64006400, RZ, 0xfc, !PT ;  /* 0x64006400231e7812 */ /* 0x000fe200078efcff */
[----:B------:R-:W-:Y:S01]  /*0c30*/  HFMA2.MMA R43, R13, 1, 1, R10 ;  /* 0x3c003c000d2b7835 */ /* 0x000fe2000000000a */
[----:B------:R-:W-:-:S02]  /*0c40*/  SHF.R.U32.HI R41, RZ, 0x8, R15 ;  /* 0x00000008ff297819 */ /* 0x000fc4000001160f */
[----:B------:R-:W-:Y:S02]  /*0c50*/  LOP3.LUT R45, R14, 0xf000f0, RZ, 0xc0, !PT ;  /* 0x00f000f00e2d7812 */ /* 0x000fe400078ec0ff */
[----:B------:R-:W-:Y:S02]  /*0c60*/  LOP3.LUT R40, R15, 0xf000f, RZ, 0xc0, !PT ;  /* 0x000f000f0f287812 */ /* 0x000fe400078ec0ff */
[----:B------:R-:W-:Y:S02]  /*0c70*/  LOP3.LUT R12, R31, 0x64006400, RZ, 0xfc, !PT ;  /* 0x640064001f0c7812 */ /* 0x000fe400078efcff */
[C---:B------:R-:W-:Y:S01]  /*0c80*/  LOP3.LUT R31, R32.reuse, 0xf000f, RZ, 0xc0, !PT ;  /* 0x000f000f201f7812 */ /* 0x040fe200078ec0ff */
[----:B------:R-:W-:Y:S01]  /*0c90*/  HMUL2 R43, R18, R43 ;  /* 0x0000002b122b7232 */ /* 0x000fe20000000000 */
[----:B------:R-:W-:Y:S02]  /*0ca0*/  LOP3.LUT R14, R32, 0xf000f0, RZ, 0xc0, !PT ;  /* 0x00f000f0200e7812 */ /* 0x000fe400078ec0ff */
[C---:B------:R-:W-:Y:S01]  /*0cb0*/  LOP3.LUT R39, R34.reuse, 0xf000f, RZ, 0xc0, !PT ;  /* 0x000f000f22277812 */ /* 0x040fe200078ec0ff */
[----:B------:R-:W-:Y:S01]  /*0cc0*/  HFMA2.MMA R47, R12, 0.0625, 0.0625, R9 ;  /* 0x2c002c000c2f7835 */ /* 0x000fe20000000009 */
[----:B------:R-:W-:-:S02]  /*0cd0*/  LOP3.LUT R36, R34, 0xf000f0, RZ, 0xc0, !PT ;  /* 0x00f000f022247812 */ /* 0x000fc400078ec0ff */
[C---:B------:R-:W-:Y:S02]  /*0ce0*/  LOP3.LUT R38, R37.reuse, 0xf000f, RZ, 0xc0, !PT ;  /* 0x000f000f25267812 */ /* 0x040fe400078ec0ff */
[----:B------:R-:W-:Y:S02]  /*0cf0*/  LOP3.LUT R35, R37, 0xf000f0, RZ, 0xc0, !PT ;  /* 0x00f000f025237812 */ /* 0x000fe400078ec0ff */
[----:B------:R-:W-:Y:S02]  /*0d00*/  LOP3.LUT R44, R15, 0xf000f0, RZ, 0xc0, !PT ;  /* 0x00f000f00f2c7812 */ /* 0x000fe400078ec0ff */
[C---:B------:R-:W-:Y:S02]  /*0d10*/  LOP3.LUT R37, R41.reuse, 0xf000f, RZ, 0xc0, !PT ;  /* 0x000f000f29257812 */ /* 0x040fe400078ec0ff */
[----:B------:R-:W-:Y:S01]  /*0d20*/  LOP3.LUT R34, R41, 0xf000f0, RZ, 0xc0, !PT ;  /* 0x00f000f029227812 */ /* 0x000fe200078ec0ff */
[----:B------:R-:W-:Y:S01]  /*0d30*/  HFMA2.MMA R41, R30, 1, 1, R7 ;  /* 0x3c003c001e297835 */ /* 0x000fe20000000007 */
[----:B------:R-:W-:-:S02]  /*0d40*/  LOP3.LUT R15, R33, 0x64006400, RZ, 0xfc, !PT ;  /* 0x64006400210f7812 */ /* 0x000fc400078efcff */
[----:B------:R-:W-:Y:S02]  /*0d50*/  LOP3.LUT R33, R40, 0x64006400, RZ, 0xfc, !PT ;  /* 0x6400640028217812 */ /* 0x000fe400078efcff */
[----:B------:R-:W-:Y:S01]  /*0d60*/  LOP3.LUT R45, R45, 0x64006400, RZ, 0xfc, !PT ;  /* 0x640064002d2d7812 */ /* 0x000fe200078efcff */
[----:B------:R-:W-:Y:S01]  /*0d70*/  HADD2 R48, R15, R8 ;  /* 0x000000080f307230 */ /* 0x000fe20000000000 */
[----:B------:R-:W-:Y:S01]  /*0d80*/  LOP3.LUT R31, R31, 0x64006400, RZ, 0xfc, !PT ;  /* 0x640064001f1f7812 */ /* 0x000fe200078efcff */
[----:B------:R-:W-:Y:S01]  /*0d90*/  HADD2 R42, R33, R6 ;  /* 0x00000006212a7230 */ /* 0x000fe20000000000 */
[----:B------:R-:W-:Y:S01]  /*0da0*/  LOP3.LUT R14, R14, 0x64006400, RZ, 0xfc, !PT ;  /* 0x640064000e0e7812 */ /* 0x000fe200078efcff */
[----:B------:R-:W-:Y:S01]  /*0db0*/  HFMA2.MMA R41, R16, R41, -RZ ;  /* 0x0000002910297235 */ /* 0x000fe200001000ff */
[----:B------:R-:W-:Y:S01]  /*0dc0*/  LOP3.LUT R35, R35, 0x64006400, RZ, 0xfc, !PT ;  /* 0x6400640023237812 */ /* 0x000fe200078efcff */
[----:B------:R-:W-:Y:S01]  /*0dd0*/  HFMA2.MMA R45, R45, 0.0625, 0.0625, R4 ;  /* 0x2c002c002d2d7835 */ /* 0x000fe20000000004 */
[----:B------:R-:W-:Y:S01]  /*0de0*/  LOP3.LUT R46, R46, 0x64006400, RZ, 0xfc, !PT ;  /* 0x640064002e2e7812 */ /* 0x000fe200078efcff */
[----:B------:R-:W-:Y:S01]  /*0df0*/  HFMA2.MMA R40, R31, 1, 1, R10 ;  /* 0x3c003c001f287835 */ /* 0x000fe2000000000a */
[----:B------:R-:W-:Y:S01]  /*0e00*/  LOP3.LUT R44, R44, 0x64006400, RZ, 0xfc, !PT ;  /* 0x640064002c2c7812 */ /* 0x000fe200078efcff */
[----:B------:R-:W-:Y:S01]  /*0e10*/  HFMA2.MMA R33, R14, 0.0625, 0.0625, R9 ;  /* 0x2c002c000e217835 */ /* 0x000fe20000000009 */
[----:B------:R-:W-:Y:S01]  /*0e20*/  LOP3.LUT R39, R39, 0x64006400, RZ, 0xfc, !PT ;  /* 0x6400640027277812 */ /* 0x000fe200078efcff */
[----:B------:R-:W-:Y:S01]  /*0e30*/  HFMA2.MMA R35, R35, 0.0625, 0.0625, R4 ;  /* 0x2c002c0023237835 */ /* 0x000fe20000000004 */
[----:B------:R-:W-:Y:S01]  /*0e40*/  LOP3.LUT R36, R36, 0x64006400, RZ, 0xfc, !PT ;  /* 0x6400640024247812 */ /* 0x000fe200078efcff */
[----:B------:R-:W-:Y:S01]  /*0e50*/  HFMA2 R46, R46, 0.0625, 0.0625, R5 ;  /* 0x2c002c002e2e7831 */ /* 0x000fe20000000005 */
[----:B------:R-:W-:Y:S01]  /*0e60*/  LOP3.LUT R38, R38, 0x64006400, RZ, 0xfc, !PT ;  /* 0x6400640026267812 */ /* 0x000fe200078efcff */
[----:B------:R-:W-:Y:S01]  /*0e70*/  HFMA2 R44, R44, 0.0625, 0.0625, R3 ;  /* 0x2c002c002c2c7831 */ /* 0x000fe20000000003 */
[----:B------:R-:W-:Y:S01]  /*0e80*/  LOP3.LUT R37, R37, 0x64006400, RZ, 0xfc, !PT ;  /* 0x6400640025257812 */ /* 0x000fe200078efcff */
[----:B------:R-:W-:Y:S01]  /*0e90*/  HMUL2 R48, R17, R48 ;  /* 0x0000003011307232 */ /* 0x000fe20000000000 */
[----:B------:R-:W-:Y:S01]  /*0ea0*/  LOP3.LUT R34, R34, 0x64006400, RZ, 0xfc, !PT ;  /* 0x6400640022227812 */ /* 0x000fe200078efcff */
[----:B------:R-:W-:-:S02]  /*0eb0*/  HADD2 R39, R39, R8 ;  /* 0x0000000827277230 */ /* 0x000fc40000000000 */
[----:B------:R-:W-:Y:S02]  /*0ec0*/  HFMA2 R36, R36, 0.0625, 0.0625, R5 ;  /* 0x2c002c0024247831 */ /* 0x000fe40000000005 */
[----:B------:R-:W-:Y:S02]  /*0ed0*/  HADD2 R38, R38, R7 ;  /* 0x0000000726267230 */ /* 0x000fe40000000000 */
[----:B------:R-:W-:Y:S02]  /*0ee0*/  HMUL2 R42, R11, R42 ;  /* 0x0000002a0b2a7232 */ /* 0x000fe40000000000 */
[----:B------:R-:W-:Y:S02]  /*0ef0*/  HADD2 R37, R37, R6 ;  /* 0x0000000625257230 */ /* 0x000fe40000000000 */
[----:B------:R-:W-:Y:S01]  /*0f00*/  HFMA2 R34, R34, 0.0625, 0.0625, R3 ;  /* 0x2c002c0022227831 */ /* 0x000fe20000000003 */
[----:B------:R-:W-:Y:S06]  /*0f10*/  @!P0 BRA `(.L_x_43) ;  /* 0x0000000400388947 */ /* 0x000fec0003800000 */
[----:B------:R-:W0:Y:S01]  /*0f20*/  S2UR UR7, SR_CgaCtaId ;  /* 0x00000000000779c3 */ /* 0x000e220000008800 */
[----:B------:R-:W-:Y:S01]  /*0f30*/  UMOV UR6, 0x400 ;  /* 0x0000040000067882 */ /* 0x000fe20000000000 */
[----:B------:R-:W-:Y:S01]  /*0f40*/  IMAD.U32 R32, RZ, RZ, UR10 ;  /* 0x0000000aff207e24 */ /* 0x000fe2000f8e00ff */
[C-C-:B------:R-:W-:Y:S01]  /*0f50*/  PRMT R53, R43.reuse, 0x5410, R48.reuse ;  /* 0x000054102b357816 */ /* 0x140fe20000000030 */
[----:B------:R-:W-:Y:S01]  /*0f60*/  HMUL2 R46, R17, R46 ;  /* 0x0000002e112e7232 */ /* 0x000fe20000000000 */
[----:B------:R-:W-:Y:S01]  /*0f70*/  PRMT R48, R43, 0x7632, R48 ;  /* 0x000076322b307816 */ /* 0x000fe20000000030 */
[----:B------:R-:W-:Y:S01]  /*0f80*/  IMAD.MOV.U32 R43, RZ, RZ, R45 ;  /* 0x000000ffff2b7224 */ /* 0x000fe200078e002d */
[----:B------:R-:W-:Y:S01]  /*0f90*/  HFMA2.MMA R45, R18, R47, -RZ ;  /* 0x0000002f122d7235 */ /* 0x000fe200001000ff */
[----:B------:R-:W1:Y:S01]  /*0fa0*/  LDC.64 R12, c[0x0][0x240] ;  /* 0x00009000ff0c7b82 */ /* 0x000e620000000a00 */
[----:B------:R-:W-:-:S03]  /*0fb0*/  HMUL2 R44, R11, R44 ;  /* 0x0000002c0b2c7232 */ /* 0x000fc60000000000 */
[----:B------:R-:W-:-:S05]  /*0fc0*/  HFMA2.MMA R43, R16, R43, -RZ ;  /* 0x0000002b102b7235 */ /* 0x000fca00001000ff */
[----:B------:R-:W-:Y:S01]  /*0fd0*/  PRMT R47, R45, 0x5410, R46 ;  /* 0x000054102d2f7816 */ /* 0x000fe2000000002e */
[----:B0-----:R-:W-:-:S04]  /*0fe0*/  ULEA UR6, UR7, UR6, 0x18 ;  /* 0x0000000607067291 */ /* 0x001fc8000f8ec03f */
[----:B------:R-:W-:-:S09]  /*0ff0*/  ULEA UR6, UR4, UR6, 0x1 ;  /* 0x0000000604067291 */ /* 0x000fd2000f8e083f */
[----:B------:R-:W0:Y:S04]  /*1000*/  LDS.U16 R14, [R2+UR6+-0x8] ;  /* 0xfffff806020e7984 */ /* 0x000e280008000400 */
[----:B------:R-:W2:Y:S04]  /*1010*/  LDS.U16 R30, [R2+UR6+-0x6] ;  /* 0xfffffa06021e7984 */ /* 0x000ea80008000400 */
[----:B------:R-:W-:Y:S04]  /*1020*/  LDS.U16 R52, [R2+UR6+-0x4] ;  /* 0xfffffc0602347984 */ /* 0x000fe80008000400 */
[----:B------:R-:W-:Y:S04]  /*1030*/  LDS.U16 R49, [R2+UR6+-0x2] ;  /* 0xfffffe0602317984 */ /* 0x000fe80008000400 */
[----:B------:R-:W-:Y:S04]  /*1040*/  LDS.U16 R50, [R2+UR6] ;  /* 0x0000000602327984 */ /* 0x000fe80008000400 */
[----:B------:R-:W3:Y:S01]  /*1050*/  LDS.U16 R51, [R2+UR6+0x2] ;  /* 0x0000020602337984 */ /* 0x000ee20008000400 */
[----:B0-----:R-:W-:-:S04]  /*1060*/  IMAD R15, R14, R32, R25 ;  /* 0x000000200e0f7224 */ /* 0x001fc800078e0219 */
[----:B-1----:R-:W-:-:S04]  /*1070*/  IMAD.WIDE R14, R15, 0x2, R12 ;  /* 0x000000020f0e7825 */ /* 0x002fc800078e020c */
[----:B--2---:R-:W-:Y:S01]  /*1080*/  IMAD R31, R30, R32, R25 ;  /* 0x000000201e1f7224 */ /* 0x004fe200078e0219 */
[----:B------:R0:W-:Y:S03]  /*1090*/  STG.E desc[UR8][R14.64], R53 ;  /* 0x000000350e007986 */ /* 0x0001e6000c101908 */
[----:B------:R-:W-:-:S04]  /*10a0*/  IMAD.WIDE R30, R31, 0x2, R12 ;  /* 0x000000021f1e7825 */ /* 0x000fc800078e020c */
[-CC-:B---3--:R-:W-:Y:S01]  /*10b0*/  IMAD R51, R51, R32.reuse, R25.reuse ;  /* 0x0000002033337224 */ /* 0x188fe200078e0219 */
[C-C-:B0-----:R-:W-:Y:S02]  /*10c0*/  PRMT R53, R41.reuse, 0x5410, R42.reuse ;  /* 0x0000541029357816 */ /* 0x141fe4000000002a */
[----:B------:R-:W-:Y:S02]  /*10d0*/  PRMT R41, R41, 0x7632, R42 ;  /* 0x0000763229297816 */ /* 0x000fe4000000002a */
[----:B------:R-:W-:Y:S04]  /*10e0*/  LDS.U16 R42, [R2+UR6+0x4] ;  /* 0x00000406022a7984 */ /* 0x000fe80008000400 */
[----:B------:R0:W-:Y:S04]  /*10f0*/  STG.E desc[UR8][R14.64+0x4], R53 ;  /* 0x000004350e007986 */ /* 0x0001e8000c101908 */
[----:B------:R-:W-:Y:S04]  /*1100*/  STG.E desc[UR8][R30.64+0x4], R41 ;  /* 0x000004291e007986 */ /* 0x000fe8000c101908 */
[----:B------:R-:W1:Y:S01]  /*1110*/  LDS.U16 R41, [R2+UR6+0x6] ;  /* 0x0000060602297984 */ /* 0x000e620008000400 */
[----:B0-----:R-:W-:-:S03]  /*1120*/  IMAD R15, R52, R32, R25 ;  /* 0x00000020340f7224 */ /* 0x001fc600078e0219 */
[----:B------:R0:W-:Y:S01]  /*1130*/  STG.E desc[UR8][R30.64], R48 ;  /* 0x000000301e007986 */ /* 0x0001e2000c101908 */
[----:B------:R-:W-:-:S05]  /*1140*/  IMAD.WIDE R14, R15, 0x2, R12 ;  /* 0x000000020f0e7825 */ /* 0x000fca00078e020c */
[----:B------:R2:W-:Y:S01]  /*1150*/  STG.E desc[UR8][R14.64], R47 ;  /* 0x0000002f0e007986 */ /* 0x0005e2000c101908 */
[----:B0-----:R-:W-:-:S04]  /*1160*/  IMAD R31, R49, R32, R25 ;  /* 0x00000020311f7224 */ /* 0x001fc800078e0219 */
[----:B------:R-:W-:Y:S01]  /*1170*/  IMAD.WIDE R30, R31, 0x2, R12 ;  /* 0x000000021f1e7825 */ /* 0x000fe200078e020c */
[C-C-:B--2---:R-:W-:Y:S02]  /*1180*/  PRMT R47, R43.reuse, 0x5410, R44.reuse ;  /* 0x000054102b2f7816 */ /* 0x144fe4000000002c */
[----:B------:R-:W-:-:S03]  /*1190*/  PRMT R44, R43, 0x7632, R44 ;  /* 0x000076322b2c7816 */ /* 0x000fc6000000002c */
[----:B------:R0:W-:Y:S04]  /*11a0*/  STG.E desc[UR8][R14.64+0x4], R47 ;  /* 0x0000042f0e007986 */ /* 0x0001e8000c101908 */
[----:B------:R-:W-:Y:S01]  /*11b0*/  STG.E desc[UR8][R30.64+0x4], R44 ;  /* 0x0000042c1e007986 */ /* 0x000fe2000c101908 */
[----:B-1----:R-:W-:Y:S01]  /*11c0*/  IMAD R41, R41, R32, R25 ;  /* 0x0000002029297224 */ /* 0x002fe200078e0219 */
[----:B0-----:R-:W-:Y:S01]  /*11d0*/  PRMT R15, R45, 0x7632, R46 ;  /* 0x000076322d0f7816 */ /* 0x001fe2000000002e */
[----:B------:R-:W-:Y:S01]  /*11e0*/  HFMA2.MMA R45, R18, R40, -RZ ;  /* 0x00000028122d7235 */ /* 0x000fe200001000ff */
[----:B------:R-:W-:Y:S02]  /*11f0*/  IMAD.MOV.U32 R14, RZ, RZ, R37 ;  /* 0x000000ffff0e7224 */ /* 0x000fe400078e0025 */
[----:B------:R-:W-:-:S02]  /*1200*/  HMUL2 R46, R17, R39 ;  /* 0x00000027112e7232 */ /* 0x000fc40000000000 */
[----:B------:R-:W-:Y:S01]  /*1210*/  IMAD R39, R50, R32, R25 ;  /* 0x0000002032277224 */ /* 0x000fe200078e0219 */
[----:B------:R-:W-:Y:S01]  /*1220*/  HFMA2.MMA R37, R16, R38, -RZ ;  /* 0x0000002610257235 */ /* 0x000fe200001000ff */
[----:B------:R0:W-:Y:S01]  /*1230*/  STG.E desc[UR8][R30.64], R15 ;  /* 0x0000000f1e007986 */ /* 0x0001e2000c101908 */
[----:B------:R-:W-:Y:S02]  /*1240*/  HMUL2 R40, R11, R14 ;  /* 0x0000000e0b287232 */ /* 0x000fe40000000000 */
[----:B0-----:R-:W-:Y:S01]  /*1250*/  IMAD.WIDE R14, R39, 0x2, R12 ;  /* 0x00000002270e7825 */ /* 0x001fe200078e020c */
[----:B------:R-:W-:Y:S01]  /*1260*/  PRMT R31, R45, 0x5410, R46 ;  /* 0x000054102d1f7816 */ /* 0x000fe2000000002e */
[----:B------:R-:W-:Y:S02]  /*1270*/  HFMA2.MMA R30, R18, R33, -RZ ;  /* 0x00000021121e7235 */ /* 0x000fe400001000ff */
[----:B------:R-:W-:Y:S02]  /*1280*/  HMUL2 R33, R17, R36 ;  /* 0x0000002411217232 */ /* 0x000fe40000000000 */
[----:B------:R-:W-:Y:S01]  /*1290*/  IMAD.WIDE R38, R51, 0x2, R12 ;  /* 0x0000000233267825 */ /* 0x000fe200078e020c */
[----:B------:R-:W-:Y:S01]  /*12a0*/  PRMT R46, R45, 0x7632, R46 ;  /* 0x000076322d2e7816 */ /* 0x000fe2000000002e */
[----:B------:R0:W-:Y:S02]  /*12b0*/  STG.E desc[UR8][R14.64], R31 ;  /* 0x0000001f0e007986 */ /* 0x0001e4000c101908 */
[----:B0-----:R-:W-:-:S02]  /*12c0*/  PRMT R31, R37, 0x5410, R40 ;  /* 0x00005410251f7816 */ /* 0x001fc40000000028 */
[----:B------:R-:W-:-:S03]  /*12d0*/  PRMT R40, R37, 0x7632, R40 ;  /* 0x0000763225287816 */ /* 0x000fc60000000028 */
[----:B------:R0:W-:Y:S04]  /*12e0*/  STG.E desc[UR8][R14.64+0x4], R31 ;  /* 0x0000041f0e007986 */ /* 0x0001e8000c101908 */
[----:B------:R1:W-:Y:S04]  /*12f0*/  STG.E desc[UR8][R38.64], R46 ;  /* 0x0000002e26007986 */ /* 0x0003e8000c101908 */
[----:B------:R1:W-:Y:S01]  /*1300*/  STG.E desc[UR8][R38.64+0x4], R40 ;  /* 0x0000042826007986 */ /* 0x0003e2000c101908 */
[----:B0-----:R-:W-:Y:S01]  /*1310*/  IMAD.MOV.U32 R14, RZ, RZ, R34 ;  /* 0x000000ffff0e7224 */ /* 0x001fe200078e0022 */
[----:B------:R-:W-:Y:S01]  /*1320*/  HFMA2.MMA R34, R16, R35, -RZ ;  /* 0x0000002310227235 */ /* 0x000fe200001000ff */
[----:B------:R-:W-:-:S03]  /*1330*/  IMAD R35, R42, R32, R25 ;  /* 0x000000202a237224 */ /* 0x000fc600078e0219 */
[----:B------:R-:W-:Y:S02]  /*1340*/  HMUL2 R31, R11, R14 ;  /* 0x0000000e0b1f7232 */ /* 0x000fe40000000000 */
[----:B------:R-:W-:Y:S01]  /*1350*/  IMAD.WIDE R14, R35, 0x2, R12 ;  /* 0x00000002230e7825 */ /* 0x000fe200078e020c */
[C-C-:B------:R-:W-:Y:S02]  /*1360*/  PRMT R35, R30.reuse, 0x5410, R33.reuse ;  /* 0x000054101e237816 */ /* 0x140fe40000000021 */
[----:B------:R-:W-:Y:S01]  /*1370*/  PRMT R33, R30, 0x7632, R33 ;  /* 0x000076321e217816 */ /* 0x000fe20000000021 */
[----:B------:R-:W-:Y:S01]  /*1380*/  IMAD.WIDE R12, R41, 0x2, R12 ;  /* 0x00000002290c7825 */ /* 0x000fe200078e020c */
[C-C-:B------:R-:W-:Y:S01]  /*1390*/  PRMT R37, R34.reuse, 0x5410, R31.reuse ;  /* 0x0000541022257816 */ /* 0x140fe2000000001f */
[----:B------:R1:W-:Y:S01]  /*13a0*/  STG.E desc[UR8][R14.64], R35 ;  /* 0x000000230e007986 */ /* 0x0003e2000c101908 */
[----:B------:R-:W-:-:S03]  /*13b0*/  PRMT R31, R34, 0x7632, R31 ;  /* 0x00007632221f7816 */ /* 0x000fc6000000001f */
[----:B------:R1:W-:Y:S04]  /*13c0*/  STG.E desc[UR8][R14.64+0x4], R37 ;  /* 0x000004250e007986 */ /* 0x0003e8000c101908 */
[----:B------:R1:W-:Y:S04]  /*13d0*/  STG.E desc[UR8][R12.64], R33 ;  /* 0x000000210c007986 */ /* 0x0003e8000c101908 */
[----:B------:R1:W-:Y:S01]  /*13e0*/  STG.E desc[UR8][R12.64+0x4], R31 ;  /* 0x0000041f0c007986 */ /* 0x0003e2000c101908 */
[----:B------:R-:W-:Y:S05]  /*13f0*/  BRA `(.L_x_44) ;  /* 0x0000000000e87947 */ /* 0x000fea0003800000 */
.L_x_43:
[----:B------:R-:W0:Y:S01]  /*1400*/  LDC.64 R12, c[0x0][0x240] ;  /* 0x00009000ff0c7b82 */ /* 0x000e220000000a00 */
[C-C-:B------:R-:W-:Y:S01]  /*1410*/  PRMT R31, R43.reuse, 0x5410, R48.reuse ;  /* 0x000054102b1f7816 */ /* 0x140fe20000000030 */
[----:B------:R-:W-:Y:S01]  /*1420*/  HMUL2 R46, R17, R46 ;  /* 0x0000002e112e7232 */ /* 0x000fe20000000000 */
[----:B------:R-:W-:Y:S01]  /*1430*/  PRMT R48, R43, 0x7632, R48 ;  /* 0x000076322b307816 */ /* 0x000fe20000000030 */
[----:B------:R-:W-:Y:S01]  /*1440*/  HMUL2 R44, R11, R44 ;  /* 0x0000002c0b2c7232 */ /* 0x000fe20000000000 */
[----:B------:R-:W-:Y:S01]  /*1450*/  MOV R43, R45 ;  /* 0x0000002d002b7202 */ /* 0x000fe20000000f00 */
[C---:B------:R-:W-:Y:S01]  /*1460*/  HFMA2.MMA R45, R18.reuse, R47, -RZ ;  /* 0x0000002f122d7235 */ /* 0x040fe200001000ff */
[C-C-:B------:R-:W-:Y:S01]  /*1470*/  PRMT R49, R41.reuse, 0x5410, R42.reuse ;  /* 0x0000541029317816 */ /* 0x140fe2000000002a */
[----:B------:R-:W1:Y:S01]  /*1480*/  LDC R32, c[0x0][0x234] ;  /* 0x00008d00ff207b82 */ /* 0x000e620000000800 */
[----:B------:R-:W-:Y:S01]  /*1490*/  PRMT R42, R41, 0x7632, R42 ;  /* 0x00007632292a7816 */ /* 0x000fe2000000002a */
[----:B------:R-:W-:Y:S01]  /*14a0*/  HFMA2.MMA R40, R18, R40, -RZ ;  /* 0x0000002812287235 */ /* 0x000fe200001000ff */
[C---:B------:R-:W-:Y:S01]  /*14b0*/  HMUL2 R39, R17.reuse, R39 ;  /* 0x0000002711277232 */ /* 0x040fe20000000000 */
[----:B------:R-:W-:Y:S01]  /*14c0*/  HFMA2.MMA R43, R16, R43, -RZ ;  /* 0x0000002b102b7235 */ /* 0x000fe200001000ff */
[----:B------:R-:W-:Y:S01]  /*14d0*/  HMUL2 R36, R17, R36 ;  /* 0x0000002411247232 */ /* 0x000fe20000000000 */
[----:B------:R-:W-:-:S08]  /*14e0*/  HFMA2.MMA R33, R18, R33, -RZ ;  /* 0x0000002112217235 */ /* 0x000fd000001000ff */
[C---:B------:R-:W-:Y:S01]  /*14f0*/  PRMT R41, R43.reuse, 0x5410, R44 ;  /* 0x000054102b297816 */ /* 0x040fe2000000002c */
[----:B0-----:R-:W-:Y:S01]  /*1500*/  IMAD.WIDE R12, R0, 0x2, R12 ;  /* 0x00000002000c7825 */ /* 0x001fe200078e020c */
[----:B------:R-:W-:-:S04]  /*1510*/  PRMT R44, R43, 0x7632, R44 ;  /* 0x000076322b2c7816 */ /* 0x000fc8000000002c */
[----:B------:R-:W-:Y:S01]  /*1520*/  STG.E desc[UR8][R12.64], R31 ;  /* 0x0000001f0c007986 */ /* 0x000fe2000c101908 */
[----:B-1----:R-:W-:-:S03]  /*1530*/  IMAD.WIDE R14, R32, 0x2, R12 ;  /* 0x00000002200e7825 */ /* 0x002fc600078e020c */
[----:B------:R0:W-:Y:S04]  /*1540*/  STG.E desc[UR8][R12.64+0x4], R49 ;  /* 0x000004310c007986 */ /* 0x0001e8000c101908 */
[----:B------:R-:W-:Y:S04]  /*1550*/  STG.E desc[UR8][R14.64], R48 ;  /* 0x000000300e007986 */ /* 0x000fe8000c101908 */
[----:B------:R1:W-:Y:S01]  /*1560*/  STG.E desc[UR8][R14.64+0x4], R42 ;  /* 0x0000042a0e007986 */ /* 0x0003e2000c101908 */
[----:B0-----:R-:W-:-:S05]  /*1570*/  IMAD.WIDE R12, R32, 0x2, R14 ;  /* 0x00000002200c7825 */ /* 0x001fca00078e020e */
[----:B------:R-:W-:Y:S01]  /*1580*/  STG.E desc[UR8][R12.64+0x4], R41 ;  /* 0x000004290c007986 */ /* 0x000fe2000c101908 */
[----:B------:R-:W-:Y:S01]  /*1590*/  IMAD.WIDE R30, R32, 0x2, R12 ;  /* 0x00000002201e7825 */ /* 0x000fe200078e020c */
[C-C-:B-1----:R-:W-:Y:S02]  /*15a0*/  PRMT R15, R45.reuse, 0x5410, R46.reuse ;  /* 0x000054102d0f7816 */ /* 0x142fe4000000002e */
[----:B------:R-:W-:Y:S01]  /*15b0*/  PRMT R46, R45, 0x7632, R46 ;  /* 0x000076322d2e7816 */ /* 0x000fe2000000002e */
[----:B------:R-:W-:Y:S02]  /*15c0*/  IMAD.MOV.U32 R14, RZ, RZ, R34 ;  /* 0x000000ffff0e7224 */ /* 0x000fe400078e0022 */
[----:B------:R0:W-:Y:S04]  /*15d0*/  STG.E desc[UR8][R12.64], R15 ;  /* 0x0000000f0c007986 */ /* 0x0001e8000c101908 */
[----:B------:R-:W-:Y:S04]  /*15e0*/  STG.E desc[UR8][R30.64], R46 ;  /* 0x0000002e1e007986 */ /* 0x000fe8000c101908 */
[----:B------:R1:W-:Y:S01]  /*15f0*/  STG.E desc[UR8][R30.64+0x4], R44 ;  /* 0x0000042c1e007986 */ /* 0x0003e2000c101908 */
[----:B0-----:R-:W-:Y:S01]  /*1600*/  IMAD.MOV.U32 R12, RZ, RZ, R37 ;  /* 0x000000ffff0c7224 */ /* 0x001fe200078e0025 */
[----:B------:R-:W-:Y:S01]  /*1610*/  HFMA2.MMA R37, R16, R38, -RZ ;  /* 0x0000002610257235 */ /* 0x000fe200001000ff */
[----:B------:R-:W-:-:S02]  /*1620*/  PRMT R15, R40, 0x5410, R39 ;  /* 0x00005410280f7816 */ /* 0x000fc40000000027 */
[----:B------:R-:W-:Y:S01]  /*1630*/  PRMT R39, R40, 0x7632, R39 ;  /* 0x0000763228277816 */ /* 0x000fe20000000027 */
[----:B------:R-:W-:Y:S02]  /*1640*/  HMUL2 R38, R11, R12 ;  /* 0x0000000c0b267232 */ /* 0x000fe40000000000 */
[----:B------:R-:W-:-:S04]  /*1650*/  IMAD.WIDE R12, R32, 0x2, R30 ;  /* 0x00000002200c7825 */ /* 0x000fc800078e021e */
[----:B------:R-:W-:Y:S01]  /*1660*/  HMUL2 R40, R11, R14 ;  /* 0x0000000e0b287232 */ /* 0x000fe20000000000 */
[----:B------:R0:W-:Y:S01]  /*1670*/  STG.E desc[UR8][R12.64], R15 ;  /* 0x0000000f0c007986 */ /* 0x0001e2000c101908 */
[C-C-:B-1----:R-:W-:Y:S02]  /*1680*/  PRMT R31, R37.reuse, 0x5410, R38.reuse ;  /* 0x00005410251f7816 */ /* 0x142fe40000000026 */
[----:B------:R-:W-:-:S03]  /*1690*/  PRMT R38, R37, 0x7632, R38 ;  /* 0x0000763225267816 */ /* 0x000fc60000000026 */
[----:B------:R1:W-:Y:S01]  /*16a0*/  STG.E desc[UR8][R12.64+0x4], R31 ;  /* 0x0000041f0c007986 */ /* 0x0003e2000c101908 */
[----:B0-----:R-:W-:Y:S02]  /*16b0*/  IMAD.MOV.U32 R15, RZ, RZ, R35 ;  /* 0x000000ffff0f7224 */ /* 0x001fe400078e0023 */
[----:B------:R-:W-:-:S04]  /*16c0*/  IMAD.WIDE R34, R32, 0x2, R12 ;  /* 0x0000000220227825 */ /* 0x000fc800078e020c */
[----:B------:R-:W-:Y:S01]  /*16d0*/  HFMA2.MMA R30, R16, R15, -RZ ;  /* 0x0000000f101e7235 */ /* 0x000fe200001000ff */
[----:B------:R-:W-:Y:S01]  /*16e0*/  STG.E desc[UR8][R34.64], R39 ;  /* 0x0000002722007986 */ /* 0x000fe2000c101908 */
[C---:B------:R-:W-:Y:S01]  /*16f0*/  IMAD.WIDE R14, R32.reuse, 0x2, R34 ;  /* 0x00000002200e7825 */ /* 0x040fe200078e0222 */
[C-C-:B-1----:R-:W-:Y:S02]  /*1700*/  PRMT R31, R33.reuse, 0x5410, R36.reuse ;  /* 0x00005410211f7816 */ /* 0x142fe40000000024 */
[----:B------:R0:W-:Y:S01]  /*1710*/  STG.E desc[UR8][R34.64+0x4], R38 ;  /* 0x0000042622007986 */ /* 0x0001e2000c101908 */
[----:B------:R-:W-:Y:S01]  /*1720*/  PRMT R36, R33, 0x7632, R36 ;  /* 0x0000763221247816 */ /* 0x000fe20000000024 */
[----:B------:R-:W-:Y:S02]  /*1730*/  IMAD.WIDE R12, R32, 0x2, R14 ;  /* 0x00000002200c7825 */ /* 0x000fe400078e020e */
[----:B------:R2:W-:Y:S01]  /*1740*/  STG.E desc[UR8][R14.64], R31 ;  /* 0x0000001f0e007986 */ /* 0x0005e2000c101908 */
[----:B0-----:R-:W-:-:S02]  /*1750*/  PRMT R35, R30, 0x5410, R40 ;  /* 0x000054101e237816 */ /* 0x001fc40000000028 */
[----:B------:R-:W-:-:S03]  /*1760*/  PRMT R40, R30, 0x7632, R40 ;  /* 0x000076321e287816 */ /* 0x000fc60000000028 */
[----:B------:R2:W-:Y:S04]  /*1770*/  STG.E desc[UR8][R14.64+0x4], R35 ;  /* 0x000004230e007986 */ /* 0x0005e8000c101908 */
[----:B------:R2:W-:Y:S04]  /*1780*/  STG.E desc[UR8][R12.64], R36 ;  /* 0x000000240c007986 */ /* 0x0005e8000c101908 */
[----:B------:R2:W-:Y:S02]  /*1790*/  STG.E desc[UR8][R12.64+0x4], R40 ;  /* 0x000004280c007986 */ /* 0x0005e4000c101908 */
.L_x_44:
[----:B------:R-:W-:Y:S01]  /*17a0*/  VIADD R2, R2, 0x10 ;  /* 0x0000001002027836 */ /* 0x000fe20000000000 */
[----:B------:R-:W-:Y:S01]  /*17b0*/  UIADD3 UR5, UR5, 0x8, URZ ;  /* 0x0000000805057890 */ /* 0x000fe2000fffe03f */
[C---:B------:R-:W-:Y:S02]  /*17c0*/  IMAD R0, R32.reuse, 0x8, R0 ;  /* 0x0000000820007824 */ /* 0x040fe400078e0200 */
[----:B------:R-:W-:Y:S01]  /*17d0*/  IMAD.WIDE R28, R32, 0x4, R28 ;  /* 0x00000004201c7825 */ /* 0x000fe200078e021c */
[----:B------:R-:W-:-:S13]  /*17e0*/  ISETP.NE.AND P1, PT, R2, 0x48, PT ;  /* 0x000000480200780c */ /* 0x000fda0003f25270 */
[----:B------:R-:W-:Y:S05]  /*17f0*/  @P1 BRA `(.L_x_45) ;  /* 0xfffffff000e01947 */ /* 0x000fea000383ffff */
[----:B------:R-:W-:Y:S01]  /*1800*/  VIADD R24, R24, 0x20 ;  /* 0x0000002018187836 */ /* 0x000fe20000000000 */
[----:B------:R-:W-:Y:S01]  /*1810*/  UMOV UR4, UR5 ;  /* 0x0000000500047c82 */ /* 0x000fe20008000000 */
[----:B------:R-:W-:-:S03]  /*1820*/  IMAD.WIDE R26, R32, 0x10, R26 ;  /* 0x00000010201a7825 */ /* 0x000fc600078e021a */
[----:B------:R-:W-:-:S13]  /*1830*/  ISETP.GE.AND P1, PT, R24, R21, PT ;  /* 0x000000151800720c */ /* 0x000fda0003f26270 */
[----:B------:R-:W-:Y:S05]  /*1840*/  @!P1 BRA `(.L_x_46) ;  /* 0xffffffec00dc9947 */ /* 0x000fea000383ffff */
[----:B------:R-:W-:Y:S05]  /*1850*/  EXIT ;  /* 0x000000000000794d */ /* 0x000fea0003800000 */
.L_x_47:
        /* <DEDUP_REMOVED lines=10> */
.L_x_72:


//--------------------- .text._Z14shuffle_kernelPjiiiiiiii --------------------------
	.section	.text._Z14shuffle_kernelPjiiiiiiii,"ax",@progbits
	.align	128
        .global         _Z14shuffle_kernelPjiiiiiiii
        .type           _Z14shuffle_kernelPjiiiiiiii,@function
        .size           _Z14shuffle_kernelPjiiiiiiii,(.L_x_73 - _Z14shuffle_kernelPjiiiiiiii)
        .other          _Z14shuffle_kernelPjiiiiiiii,@"STO_CUDA_ENTRY STV_DEFAULT"
_Z14shuffle_kernelPjiiiiiiii:
.text._Z14shuffle_kernelPjiiiiiiii:
[----:B------:R-:W-:Y:S01]  /*0000*/  LDC R1, c[0x0][0x28] ;  /* 0x00000a00ff017b82 */ /* 0x000fe20000000800 */
[----:B------:R-:W0:Y:S07]  /*0010*/  S2R R0, SR_CTAID.X ;  /* 0x0000000000007919 */ /* 0x000e2e0000002500 */
[----:B------:R-:W1:Y:S01]  /*0020*/  LDC R19, c[0x0][0x21c] ;  /* 0x00008700ff137b82 */ /* 0x000e620000000800 */
[----:B------:R-:W0:Y:S02]  /*0030*/  S2R R3, SR_TID.X ;  /* 0x0000000000037919 */ /* 0x000e240000002100 */
[----:B0-----:R-:W-:-:S05]  /*0040*/  IMAD R0, R0, 0x20, R3 ;  /* 0x0000002000007824 */ /* 0x001fca00078e0203 */
[----:B-1----:R-:W-:-:S13]  /*0050*/  ISETP.GE.AND P0, PT, R0, R19, PT ;  /* 0x000000130000720c */ /* 0x002fda0003f06270 */
[----:B------:R-:W-:Y:S05]  /*0060*/  @P0 EXIT ;  /* 0x000000000000094d */ /* 0x000fea0003800000 */
[----:B------:R-:W0:Y:S01]  /*0070*/  LDC R2, c[0x0][0x220] ;  /* 0x00008800ff027b82 */ /* 0x000e220000000800 */
[----:B------:R-:W-:-:S07]  /*0080*/  IMAD.MOV.U32 R17, RZ, RZ, RZ ;  /* 0x000000ffff117224 */ /* 0x000fce00078e00ff */
[----:B------:R-:W1:Y:S01]  /*0090*/  LDC.64 R12, c[0x0][0x210] ;  /* 0x00008400ff0c7b82 */ /* 0x000e620000000a00 */
[----:B0-----:R-:W-:Y:S01]  /*00a0*/  ISETP.GE.AND P0, PT, R2, 0x1, PT ;  /* 0x000000010200780c */ /* 0x001fe20003f06270 */
[----:B-1----:R-:W-:-:S12]  /*00b0*/  IMAD.WIDE R12, R0, 0x4, R12 ;  /* 0x00000004000c7825 */ /* 0x002fd800078e020c */
[----:B------:R-:W-:Y:S05]  /*00c0*/  @!P0 BRA `(.L_x_48) ;  /* 0x0000000000c88947 */ /* 0x000fea0003800000 */
[----:B------:R-:W-:Y:S01]  /*00d0*/  VIADD R0, R2, 0xffffffff ;  /* 0xffffffff02007836 */ /* 0x000fe20000000000 */
[----:B------:R-:W-:Y:S01]  /*00e0*/  SHF.R.S32.HI R4, RZ, 0x1f, R19 ;  /* 0x0000001fff047819 */ /* 0x000fe20000011413 */
[----:B------:R-:W-:-:S03]  /*00f0*/  IMAD.MOV.U32 R17, RZ, RZ, RZ ;  /* 0x000000ffff117224 */ /* 0x000fc600078e00ff */
[C---:B------:R-:W-:Y:S02]  /*0100*/  ISETP.GE.U32.AND P0, PT, R0.reuse, 0xc, PT ;  /* 0x0000000c0000780c */ /* 0x040fe40003f06070 */
[----:B------:R-:W-:-:S04]  /*0110*/  LEA.HI R2, R0, 0x1, RZ, 0x1e ;  /* 0x0000000100027811 */ /* 0x000fc800078ff0ff */
[----:B------:R-:W-:-:S07]  /*0120*/  LOP3.LUT R3, R2, 0x3, RZ, 0xc0, !PT ;  /* 0x0000000302037812 */ /* 0x000fce00078ec0ff */
[----:B------:R-:W-:Y:S05]  /*0130*/  @!P0 BRA `(.L_x_49) ;  /* 0x0000000000888947 */ /* 0x000fea0003800000 */
[----:B------:R-:W-:Y:S01]  /*0140*/  LEA.HI R0, R0, -R3, RZ, 0x1e ;  /* 0x8000000300007211 */ /* 0x000fe200078ff0ff */
[C---:B------:R-:W-:Y:S01]  /*0150*/  IMAD.SHL.U32 R5, R19.reuse, 0x10, RZ ;  /* 0x0000001013057824 */ /* 0x040fe200078e00ff */
[----:B------:R-:W-:Y:S01]  /*0160*/  SHF.L.U64.HI R2, R19, 0x4, R4 ;  /* 0x0000000413027819 */ /* 0x000fe20000010204 */
[----:B------:R-:W-:Y:S01]  /*0170*/  IMAD.MOV.U32 R17, RZ, RZ, RZ ;  /* 0x000000ffff117224 */ /* 0x000fe200078e00ff */
[----:B------:R-:W-:-:S13]  /*0180*/  ISETP.GT.AND P0, PT, R0, -0x1, PT ;  /* 0xffffffff0000780c */ /* 0x000fda0003f04270 */
[----:B------:R-:W-:Y:S05]  /*0190*/  @!P0 BRA `(.L_x_50) ;  /* 0x0000000000588947 */ /* 0x000fea0003800000 */
[----:B------:R-:W-:Y:S01]  /*01a0*/  VIADD R6, R0, 0x1 ;  /* 0x0000000100067836 */ /* 0x000fe20000000000 */
[----:B------:R-:W-:-:S04]  /*01b0*/  PLOP3.LUT P0, PT, PT, PT, PT, 0x80, 0x0 ;  /* 0x000000000000781c */ /* 0x000fc80003f0f070 */
[----:B------:R-:W-:-:S13]  /*01c0*/  ISETP.GT.AND P1, PT, R6, 0xc, PT ;  /* 0x0000000c0600780c */ /* 0x000fda0003f24270 */
[----:B------:R-:W-:Y:S05]  /*01d0*/  @!P1 BRA `(.L_x_51) ;  /* 0x0000000000249947 */ /* 0x000fea0003800000 */
[----:B------:R-:W-:-:S13]  /*01e0*/  PLOP3.LUT P0, PT, PT, PT, PT, 0x8, 0x0 ;  /* 0x000000000000781c */ /* 0x000fda0003f0e170 */
.L_x_52:
[----:B------:R-:W-:Y:S01]  /*01f0*/  VIADD R0, R0, 0xfffffff0 ;  /* 0xfffffff000007836 */ /* 0x000fe20000000000 */
[----:B------:R-:W-:Y:S01]  /*0200*/  IADD3 R12, P2, P3, R5, R12, R5 ;  /* 0x0000000c050c7210 */ /* 0x000fe20007b5e005 */
[----:B------:R-:W-:-:S03]  /*0210*/  VIADD R17, R17, 0x40 ;  /* 0x0000004011117836 */ /* 0x000fc60000000000 */
[----:B------:R-:W-:Y:S02]  /*0220*/  ISETP.GT.AND P1, PT, R0, 0xb, PT ;  /* 0x0000000b0000780c */ /* 0x000fe40003f24270 */
[----:B------:R-:W-:Y:S02]  /*0230*/  IADD3 R12, P4, P5, R5, R12, R5 ;  /* 0x0000000c050c7210 */ /* 0x000fe40007d9e005 */
[----:B------:R-:W-:-:S04]  /*0240*/  IADD3.X R13, R2, R13, R2, P2, P3 ;  /* 0x0000000d020d7210 */ /* 0x000fc800017e6402 */
[----:B------:R-:W-:-:S05]  /*0250*/  IADD3.X R13, R2, R13, R2, P4, P5 ;  /* 0x0000000d020d7210 */ /* 0x000fca00027ea402 */
[----:B------:R-:W-:Y:S05]  /*0260*/  @P1 BRA `(.L_x_52) ;  /* 0xfffffffc00e01947 */ /* 0x000fea000383ffff */
.L_x_51:
[----:B------:R-:W-:-:S05]  /*0270*/  VIADD R6, R0, 0x1 ;  /* 0x0000000100067836 */ /* 0x000fca0000000000 */
[----:B------:R-:W-:-:S13]  /*0280*/  ISETP.GT.AND P1, PT, R6, 0x4, PT ;  /* 0x000000040600780c */ /* 0x000fda0003f24270 */
[----:B------:R-:W-:Y:S01]  /*0290*/  @P1 VIADD R0, R0, 0xfffffff8 ;  /* 0xfffffff800001836 */ /* 0x000fe20000000000 */
[----:B------:R-:W-:Y:S01]  /*02a0*/  @P1 PLOP3.LUT P0, PT, PT, PT, PT, 0x8, 0x0 ;  /* 0x000000000000181c */ /* 0x000fe20003f0e170 */
[----:B------:R-:W-:Y:S01]  /*02b0*/  @P1 VIADD R17, R17, 0x20 ;  /* 0x0000002011111836 */ /* 0x000fe20000000000 */
[----:B------:R-:W-:Y:S02]  /*02c0*/  @P1 IADD3 R12, P2, P3, R5, R12, R5 ;  /* 0x0000000c050c1210 */ /* 0x000fe40007b5e005 */
[----:B------:R-:W-:Y:S02]  /*02d0*/  ISETP.NE.OR P0, PT, R0, -0x1, P0 ;  /* 0xffffffff0000780c */ /* 0x000fe40000705670 */
[----:B------:R-:W-:-:S11]  /*02e0*/  @P1 IADD3.X R13, R2, R13, R2, P2, P3 ;  /* 0x0000000d020d1210 */ /* 0x000fd600017e6402 */
[----:B------:R-:W-:Y:S05]  /*02f0*/  @!P0 BRA `(.L_x_49) ;  /* 0x0000000000188947 */ /* 0x000fea0003800000 */
.L_x_50:
[----:B------:R-:W-:Y:S01]  /*0300*/  VIADD R0, R0, 0xfffffffc ;  /* 0xfffffffc00007836 */ /* 0x000fe20000000000 */
[----:B------:R-:W-:Y:S01]  /*0310*/  IADD3 R12, P1, R12, R5, RZ ;  /* 0x000000050c0c7210 */ /* 0x000fe20007f3e0ff */
[----:B------:R-:W-:-:S03]  /*0320*/  VIADD R17, R17, 0x10 ;  /* 0x0000001011117836 */ /* 0x000fc60000000000 */
[----:B------:R-:W-:Y:S01]  /*0330*/  ISETP.NE.AND P0, PT, R0, -0x1, PT ;  /* 0xffffffff0000780c */ /* 0x000fe20003f05270 */
[----:B------:R-:W-:-:S12]  /*0340*/  IMAD.X R13, R13, 0x1, R2, P1 ;  /* 0x000000010d0d7824 */ /* 0x000fd800008e0602 */
[----:B------:R-:W-:Y:S05]  /*0350*/  @P0 BRA `(.L_x_50) ;  /* 0xfffffffc00e80947 */ /* 0x000fea000383ffff */
.L_x_49:
[----:B------:R-:W-:-:S13]  /*0360*/  ISETP.NE.AND P0, PT, R3, RZ, PT ;  /* 0x000000ff0300720c */ /* 0x000fda0003f05270 */
[----:B------:R-:W-:Y:S05]  /*0370*/  @!P0 BRA `(.L_x_48) ;  /* 0x00000000001c8947 */ /* 0x000fea0003800000 */
[----:B------:R-:W-:-:S07]  /*0380*/  SHF.L.U64.HI R4, R19, 0x2, R4 ;  /* 0x0000000213047819 */ /* 0x000fce0000010204 */
.L_x_53:
[----:B------:R-:W-:Y:S01]  /*0390*/  VIADD R3, R3, 0xffffffff ;  /* 0xffffffff03037836 */ /* 0x000fe20000000000 */
[----:B------:R-:W-:Y:S01]  /*03a0*/  LEA R12, P1, R19, R12, 0x2 ;  /* 0x0000000c130c7211 */ /* 0x000fe200078210ff */
[----:B------:R-:W-:-:S03]  /*03b0*/  VIADD R17, R17, 0x4 ;  /* 0x0000000411117836 */ /* 0x000fc60000000000 */
[----:B------:R-:W-:Y:S01]  /*03c0*/  ISETP.NE.AND P0, PT, R3, RZ, PT ;  /* 0x000000ff0300720c */ /* 0x000fe20003f05270 */
[----:B------:R-:W-:-:S12]  /*03d0*/  IMAD.X R13, R13, 0x1, R4, P1 ;  /* 0x000000010d0d7824 */ /* 0x000fd800008e0604 */
[----:B------:R-:W-:Y:S05]  /*03e0*/  @P0 BRA `(.L_x_53) ;  /* 0xfffffffc00e80947 */ /* 0x000fea000383ffff */
.L_x_48:
[----:B------:R-:W-:Y:S01]  /*03f0*/  ULDC UR6, c[0x0][0x224] ;  /* 0x0000890000067ab9 */ /* 0x000fe20000000800 */
[----:B------:R-:W-:Y:S01]  /*0400*/  ULDC.64 UR4, c[0x0][0x208] ;  /* 0x0000820000047ab9 */ /* 0x000fe20000000a00 */
[----:B------:R-:W-:-:S13]  /*0410*/  ISETP.GE.AND P0, PT, R17, UR6, PT ;  /* 0x0000000611007c0c */ /* 0x000fda000bf06270 */
[----:B------:R-:W-:Y:S05]  /*0420*/  @P0 BRA `(.L_x_54) ;  /* 0x0000000c003c0947 */ /* 0x000fea0003800000 */
[----:B------:R-:W-:Y:S02]  /*0430*/  LOP3.LUT R0, RZ, R17, RZ, 0x33, !PT ;  /* 0x00000011ff007212 */ /* 0x000fe400078e33ff */
[----:B------:R-:W-:-:S03]  /*0440*/  SHF.R.S32.HI R18, RZ, 0x1f, R19 ;  /* 0x0000001fff127819 */ /* 0x000fc60000011413 */
[----:B------:R-:W-:-:S05]  /*0450*/  VIADD R0, R0, UR6 ;  /* 0x0000000600007c36 */ /* 0x000fca0008000000 */
[C---:B------:R-:W-:Y:S02]  /*0460*/  LOP3.LUT P0, RZ, R0.reuse, 0x10, RZ, 0xc0, !PT ;  /* 0x0000001000ff7812 */ /* 0x040fe4000780c0ff */
[----:B------:R-:W-:-:S11]  /*0470*/  LOP3.LUT P1, RZ, R0, 0xfffffff0, RZ, 0xc0, !PT ;  /* 0xfffffff000ff7812 */ /* 0x000fd6000782c0ff */
[----:B------:R-:W-:Y:S05]  /*0480*/  @P0 BRA `(.L_x_55) ;  /* 0x0000000000fc0947 */ /* 0x000fea0003800000 */
[----:B------:R-:W-:Y:S02]  /*0490*/  IMAD.MOV.U32 R2, RZ, RZ, R12 ;  /* 0x000000ffff027224 */ /* 0x000fe400078e000c */
[----:B------:R-:W-:Y:S02]  /*04a0*/  IMAD.MOV.U32 R3, RZ, RZ, R13 ;  /* 0x000000ffff037224 */ /* 0x000fe400078e000d */
[----:B------:R-:W-:-:S03]  /*04b0*/  IMAD.SHL.U32 R11, R19, 0x4, RZ ;  /* 0x00000004130b7824 */ /* 0x000fc600078e00ff */
[----:B------:R-:W2:Y:S01]  /*04c0*/  LDG.E R10, desc[UR4][R2.64] ;  /* 0x00000004020a7981 */ /* 0x000ea2000c1e1900 */
[----:B------:R-:W-:Y:S02]  /*04d0*/  SHF.L.U64.HI R9, R19, 0x2, R18 ;  /* 0x0000000213097819 */ /* 0x000fe40000010212 */
[----:B------:R-:W-:-:S05]  /*04e0*/  IADD3 R6, P0, R11, R12, RZ ;  /* 0x0000000c0b067210 */ /* 0x000fca0007f1e0ff */
[----:B------:R-:W-:Y:S01]  /*04f0*/  IMAD.X R7, R9, 0x1, R13, P0 ;  /* 0x0000000109077824 */ /* 0x000fe200000e060d */
[----:B------:R-:W-:-:S04]  /*0500*/  IADD3 R4, P0, R6, R11, RZ ;  /* 0x0000000b06047210 */ /* 0x000fc80007f1e0ff */
[----:B------:R-:W3:Y:S01]  /*0510*/  LDG.E R8, desc[UR4][R6.64] ;  /* 0x0000000406087981 */ /* 0x000ee2000c1e1900 */
[----:B------:R-:W-:-:S05]  /*0520*/  IMAD.X R5, R7, 0x1, R9, P0 ;  /* 0x0000000107057824 */ /* 0x000fca00000e0609 */
[----:B------:R-:W4:Y:S01]  /*0530*/  LDG.E R0, desc[UR4][R4.64] ;  /* 0x0000000404007981 */ /* 0x000f22000c1e1900 */
[----:B------:R-:W-:Y:S01]  /*0540*/  VIADD R17, R17, 0x10 ;  /* 0x0000001011117836 */ /* 0x000fe20000000000 */
[----:B--2---:R-:W-:Y:S01]  /*0550*/  SHF.R.U32.HI R13, RZ, 0x6, R10 ;  /* 0x00000006ff0d7819 */ /* 0x004fe2000001160a */
[C---:B------:R-:W-:Y:S01]  /*0560*/  IMAD.SHL.U32 R21, R10.reuse, 0x10, RZ ;  /* 0x000000100a157824 */ /* 0x040fe200078e00ff */
[----:B------:R-:W-:-:S03]  /*0570*/  LOP3.LUT R12, R10, 0x3f, RZ, 0xc0, !PT ;  /* 0x0000003f0a0c7812 */ /* 0x000fc600078ec0ff */
[----:B------:R-:W-:-:S05]  /*0580*/  IMAD.U32 R15, R13, 0x10000, RZ ;  /* 0x000100000d0f7824 */ /* 0x000fca00078e00ff */
[----:B------:R-:W-:Y:S02]  /*0590*/  LOP3.LUT R12, R15, 0x3f0000, R12, 0xe2, !PT ;  /* 0x003f00000f0c7812 */ /* 0x000fe400078ee20c */
[--C-:B---3--:R-:W-:Y:S02]  /*05a0*/  SHF.R.U32.HI R14, RZ, 0x4, R8.reuse ;  /* 0x00000004ff0e7819 */ /* 0x108fe40000011608 */
[----:B------:R-:W-:Y:S02]  /*05b0*/  LOP3.LUT R20, R12, 0xfc0, R13, 0xf8, !PT ;  /* 0x00000fc00c147812 */ /* 0x000fe400078ef80d */
[----:B------:R-:W-:Y:S01]  /*05c0*/  SHF.R.U32.HI R16, RZ, 0x16, R8 ;  /* 0x00000016ff107819 */ /* 0x000fe20000011608 */
[----:B------:R-:W-:Y:S01]  /*05d0*/  IMAD.SHL.U32 R22, R14, 0x40, RZ ;  /* 0x000000400e167824 */ /* 0x000fe200078e00ff */
[----:B------:R-:W-:Y:S02]  /*05e0*/  SHF.R.U32.HI R12, RZ, 0x18, R10 ;  /* 0x00000018ff0c7819 */ /* 0x000fe4000001160a */
[----:B------:R-:W-:Y:S01]  /*05f0*/  SHF.R.U32.HI R15, RZ, 0x10, R8 ;  /* 0x00000010ff0f7819 */ /* 0x000fe20000011608 */
[----:B------:R-:W-:Y:S01]  /*0600*/  IMAD.U32 R16, R16, 0x10000, RZ ;  /* 0x0001000010107824 */ /* 0x000fe200078e00ff */
[----:B------:R-:W-:-:S02]  /*0610*/  LOP3.LUT R13, R12, 0x3f, RZ, 0xc0, !PT ;  /* 0x0000003f0c0d7812 */ /* 0x000fc400078ec0ff */
[----:B------:R-:W-:Y:S02]  /*0620*/  LOP3.LUT R15, R15, 0x3f, RZ, 0xc0, !PT ;  /* 0x0000003f0f0f7812 */ /* 0x000fe400078ec0ff */
[----:B------:R-:W-:Y:S02]  /*0630*/  SHF.R.U32.HI R14, RZ, 0xa, R8 ;  /* 0x0000000aff0e7819 */ /* 0x000fe40000011608 */
[----:B------:R-:W-:Y:S02]  /*0640*/  LOP3.LUT R12, R20, 0xfc00000, R21, 0xf8, !PT ;  /* 0x0fc00000140c7812 */ /* 0x000fe400078ef815 */
[----:B------:R-:W-:Y:S01]  /*0650*/  LOP3.LUT R20, R22, 0xfc0, R13, 0xe2, !PT ;  /* 0x00000fc016147812 */ /* 0x000fe200078ee20d */
[----:B------:R-:W-:Y:S01]  /*0660*/  IMAD.SHL.U32 R13, R8, 0x4, RZ ;  /* 0x00000004080d7824 */ /* 0x000fe200078e00ff */
[----:B------:R-:W-:Y:S01]  /*0670*/  LOP3.LUT R15, R16, 0x3f0000, R15, 0xe2, !PT ;  /* 0x003f0000100f7812 */ /* 0x000fe200078ee20f */
[----:B----4-:R-:W-:Y:S02]  /*0680*/  IMAD.SHL.U32 R16, R0, 0x100000, RZ ;  /* 0x0010000000107824 */ /* 0x010fe400078e00ff */
[----:B------:R-:W-:Y:S01]  /*0690*/  IMAD.SHL.U32 R21, R14, 0x400000, RZ ;  /* 0x004000000e157824 */ /* 0x000fe200078e00ff */
[----:B------:R-:W-:-:S02]  /*06a0*/  SHF.R.U32.HI R14, RZ, 0x1a, R0 ;  /* 0x0000001aff0e7819 */ /* 0x000fc40000011600 */
[----:B------:R-:W-:Y:S02]  /*06b0*/  LOP3.LUT R13, R13, 0x3c, RZ, 0xc0, !PT ;  /* 0x0000003c0d0d7812 */ /* 0x000fe400078ec0ff */
[----:B------:R-:W-:Y:S02]  /*06c0*/  LOP3.LUT R15, R15, 0xfc00000, R16, 0xf8, !PT ;  /* 0x0fc000000f0f7812 */ /* 0x000fe400078ef810 */
[----:B------:R-:W-:Y:S01]  /*06d0*/  LOP3.LUT R20, R21, 0xfc00000, R20, 0xe2, !PT ;  /* 0x0fc0000015147812 */ /* 0x000fe200078ee214 */
[----:B------:R-:W-:Y:S01]  /*06e0*/  IMAD.SHL.U32 R21, R14, 0x10000000, RZ ;  /* 0x100000000e157824 */ /* 0x000fe200078e00ff */
[----:B------:R-:W-:Y:S01]  /*06f0*/  LEA.HI R13, R10, R13, RZ, 0x2 ;  /* 0x0000000d0a0d7211 */ /* 0x000fe200078f10ff */
[C---:B------:R-:W-:Y:S01]  /*0700*/  IMAD.SHL.U32 R14, R0.reuse, 0x400, RZ ;  /* 0x00000400000e7824 */ /* 0x040fe200078e00ff */
[----:B------:R-:W-:Y:S01]  /*0710*/  LOP3.LUT R15, R15, 0x3000, R0, 0xf8, !PT ;  /* 0x000030000f0f7812 */ /* 0x000fe200078ef800 */
[C---:B------:R-:W-:Y:S01]  /*0720*/  IMAD.SHL.U32 R10, R0.reuse, 0x10, RZ ;  /* 0x00000010000a7824 */ /* 0x040fe200078e00ff */
[----:B------:R-:W-:Y:S01]  /*0730*/  LOP3.LUT R20, R21, 0xf0000000, R20, 0xe2, !PT ;  /* 0xf000000015147812 */ /* 0x000fe200078ee214 */
[----:B------:R-:W-:Y:S01]  /*0740*/  IMAD.SHL.U32 R21, R0, 0x4000, RZ ;  /* 0x0000400000157824 */ /* 0x000fe200078e00ff */
[----:B------:R-:W-:Y:S01]  /*0750*/  LOP3.LUT R23, R15, 0x30000000, R14, 0xf8, !PT ;  /* 0x300000000f177812 */ /* 0x000fe200078ef80e */
[----:B------:R-:W-:Y:S01]  /*0760*/  IMAD.U32 R13, R13, 0x10000, RZ ;  /* 0x000100000d0d7824 */ /* 0x000fe200078e00ff */
[----:B------:R-:W-:-:S02]  /*0770*/  SHF.R.U32.HI R14, RZ, 0xa, R0 ;  /* 0x0000000aff0e7819 */ /* 0x000fc40000011600 */
[----:B------:R-:W-:Y:S02]  /*0780*/  LOP3.LUT R15, R10, 0x30, RZ, 0xc0, !PT ;  /* 0x000000300a0f7812 */ /* 0x000fe400078ec0ff */
[----:B------:R-:W-:Y:S02]  /*0790*/  LOP3.LUT R23, R23, 0xc000, R14, 0xf8, !PT ;  /* 0x0000c00017177812 */ /* 0x000fe400078ef80e */
[----:B------:R-:W-:Y:S02]  /*07a0*/  LEA.HI R15, R8, R15, RZ, 0x4 ;  /* 0x0000000f080f7211 */ /* 0x000fe400078f20ff */
[----:B------:R-:W-:Y:S02]  /*07b0*/  LOP3.LUT R21, R12, 0xf0000000, R21, 0xf8, !PT ;  /* 0xf00000000c157812 */ /* 0x000fe400078ef815 */
[----:B------:R-:W-:Y:S01]  /*07c0*/  LOP3.LUT R8, R23, 0xc0000000, R0, 0xf8, !PT ;  /* 0xc000000017087812 */ /* 0x000fe200078ef800 */
[----:B------:R-:W-:Y:S01]  /*07d0*/  IMAD.SHL.U32 R15, R15, 0x40, RZ ;  /* 0x000000400f0f7824 */ /* 0x000fe200078e00ff */
[----:B------:R-:W-:-:S02]  /*07e0*/  LOP3.LUT R13, R20, R13, RZ, 0xfc, !PT ;  /* 0x0000000d140d7212 */ /* 0x000fc400078efcff */
[----:B------:R-:W-:Y:S02]  /*07f0*/  SHF.R.U32.HI R0, RZ, 0x8, R0 ;  /* 0x00000008ff007819 */ /* 0x000fe40000011600 */
[----:B------:R-:W-:Y:S02]  /*0800*/  LOP3.LUT R21, R21, 0xf000, R10, 0xf8, !PT ;  /* 0x0000f00015157812 */ /* 0x000fe400078ef80a */
[----:B------:R-:W-:Y:S02]  /*0810*/  LOP3.LUT R23, R13, 0xf000, R0, 0xf8, !PT ;  /* 0x0000f0000d177812 */ /* 0x000fe400078ef800 */
[----:B------:R-:W-:Y:S01]  /*0820*/  LOP3.LUT R15, R8, R15, RZ, 0xfc, !PT ;  /* 0x0000000f080f7212 */ /* 0x000fe200078efcff */
[----:B------:R0:W-:Y:S01]  /*0830*/  STG.E desc[UR4][R2.64], R21 ;  /* 0x0000001502007986 */ /* 0x0001e2000c101904 */
[----:B------:R-:W-:-:S03]  /*0840*/  IADD3 R12, P0, R4, R11, RZ ;  /* 0x0000000b040c7210 */ /* 0x000fc60007f1e0ff */
[----:B------:R0:W-:Y:S02]  /*0850*/  STG.E desc[UR4][R6.64], R23 ;  /* 0x0000001706007986 */ /* 0x0001e4000c101904 */
[----:B------:R-:W-:Y:S02]  /*0860*/  IMAD.X R13, R5, 0x1, R9, P0 ;  /* 0x00000001050d7824 */ /* 0x000fe400000e0609 */
[----:B------:R0:W-:Y:S06]  /*0870*/  STG.E desc[UR4][R4.64], R15 ;  /* 0x0000000f04007986 */ /* 0x0001ec000c101904 */
.L_x_55:
[----:B------:R-:W-:Y:S05]  /*0880*/  @!P1 BRA `(.L_x_54) ;  /* 0x0000000800249947 */ /* 0x000fea0003800000 */
[C---:B------:R-:W-:Y:S02]  /*0890*/  IMAD R0, R19.reuse, 0x3, RZ ;  /* 0x0000000313007824 */ /* 0x040fe400078e02ff */
[C---:B0-----:R-:W-:Y:S02]  /*08a0*/  IMAD.SHL.U32 R3, R19.reuse, 0x2, RZ ;  /* 0x0000000213037824 */ /* 0x041fe400078e00ff */
[----:B------:R-:W-:Y:S02]  /*08b0*/  IMAD.SHL.U32 R16, R19, 0x4, RZ ;  /* 0x0000000413107824 */ /* 0x000fe400078e00ff */
[----:B------:R-:W-:Y:S01]  /*08c0*/  IMAD R21, R18, 0xc, RZ ;  /* 0x0000000c12157824 */ /* 0x000fe200078e02ff */
[----:B------:R-:W-:Y:S02]  /*08d0*/  SHF.R.S32.HI R5, RZ, 0x1f, R3 ;  /* 0x0000001fff057819 */ /* 0x000fe40000011403 */
[C---:B------:R-:W-:Y:S01]  /*08e0*/  IADD3 R22, P0, R0.reuse, R3, RZ ;  /* 0x0000000300167210 */ /* 0x040fe20007f1e0ff */
[----:B------:R-:W-:-:S03]  /*08f0*/  IMAD.WIDE R2, R0, 0x4, RZ ;  /* 0x0000000400027825 */ /* 0x000fc600078e02ff */
[----:B------:R-:W-:Y:S02]  /*0900*/  LEA.HI.X.SX32 R5, R0, R5, 0x1, P0 ;  /* 0x0000000500057211 */ /* 0x000fe400000f0eff */
[----:B------:R-:W-:Y:S02]  /*0910*/  IADD3 R14, P1, R2, R16, RZ ;  /* 0x00000010020e7210 */ /* 0x000fe40007f3e0ff */
[C-C-:B------:R-:W-:Y:S02]  /*0920*/  SHF.L.U64.HI R0, R19.reuse, 0x2, R18.reuse ;  /* 0x0000000213007819 */ /* 0x140fe40000010212 */
[C---:B------:R-:W-:Y:S02]  /*0930*/  LEA R15, P0, R22.reuse, R12, 0x2 ;  /* 0x0000000c160f7211 */ /* 0x040fe400078010ff */
[----:B------:R-:W-:Y:S01]  /*0940*/  SHF.L.U64.HI R18, R19, 0x3, R18 ;  /* 0x0000000313127819 */ /* 0x000fe20000010212 */
[----:B------:R-:W-:Y:S01]  /*0950*/  IMAD.X R20, R3, 0x1, R0, P1 ;  /* 0x0000000103147824 */ /* 0x000fe200008e0600 */
[----:B------:R-:W-:Y:S01]  /*0960*/  LEA.HI.X R22, R22, R13, R5, 0x2, P0 ;  /* 0x0000000d16167211 */ /* 0x000fe200000f1405 */
[----:B------:R-:W-:-:S08]  /*0970*/  IMAD.WIDE.U32 R2, R19, 0xc, R2 ;  /* 0x0000000c13027825 */ /* 0x000fd000078e0002 */
.L_x_56:
[----:B-1----:R-:W-:Y:S01]  /*0980*/  IADD3 R4, P0, R12, R16, RZ ;  /* 0x000000100c047210 */ /* 0x002fe20007f1e0ff */
[----:B------:R-:W2:Y:S04]  /*0990*/  LDG.E R10, desc[UR4][R12.64] ;  /* 0x000000040c0a7981 */ /* 0x000ea8000c1e1900 */
[----:B------:R-:W-:-:S05]  /*09a0*/  IMAD.X R5, R13, 0x1, R0, P0 ;  /* 0x000000010d057824 */ /* 0x000fca00000e0600 */
[----:B------:R-:W3:Y:S01]  /*09b0*/  LDG.E R9, desc[UR4][R4.64] ;  /* 0x0000000404097981 */ /* 0x000ee2000c1e1900 */
[----:B------:R-:W-:-:S05]  /*09c0*/  LEA R6, P0, R19, R12, 0x3 ;  /* 0x0000000c13067211 */ /* 0x000fca00078018ff */
[----:B------:R-:W-:-:S05]  /*09d0*/  IMAD.X R7, R13, 0x1, R18, P0 ;  /* 0x000000010d077824 */ /* 0x000fca00000e0612 */
[----:B------:R-:W4:Y:S01]  /*09e0*/  LDG.E R8, desc[UR4][R6.64] ;  /* 0x0000000406087981 */ /* 0x000f22000c1e1900 */
[--C-:B--2---:R-:W-:Y:S02]  /*09f0*/  SHF.R.U32.HI R23, RZ, 0x6, R10.reuse ;  /* 0x00000006ff177819 */ /* 0x104fe4000001160a */
[----:B------:R-:W-:Y:S02]  /*0a00*/  LOP3.LUT R11, R10, 0x3f, RZ, 0xc0, !PT ;  /* 0x0000003f0a0b7812 */ /* 0x000fe400078ec0ff */
[----:B------:R-:W-:Y:S01]  /*0a10*/  SHF.R.U32.HI R24, RZ, 0x18, R10 ;  /* 0x00000018ff187819 */ /* 0x000fe2000001160a */
[----:B------:R-:W-:Y:S01]  /*0a20*/  IMAD.U32 R26, R23, 0x10000, RZ ;  /* 0x00010000171a7824 */ /* 0x000fe200078e00ff */
[----:B---3--:R-:W-:-:S04]  /*0a30*/  SHF.R.U32.HI R25, RZ, 0x4, R9 ;  /* 0x00000004ff197819 */ /* 0x008fc80000011609 */
[----:B------:R-:W-:-:S04]  /*0a40*/  LOP3.LUT R26, R26, 0x3f0000, R11, 0xe2, !PT ;  /* 0x003f00001a1a7812 */ /* 0x000fc800078ee20b */
[----:B------:R-:W-:Y:S01]  /*0a50*/  LOP3.LUT R11, R26, 0xfc0, R23, 0xf8, !PT ;  /* 0x00000fc01a0b7812 */ /* 0x000fe200078ef817 */
[----:B------:R-:W-:Y:S01]  /*0a60*/  IMAD.SHL.U32 R26, R25, 0x40, RZ ;  /* 0x00000040191a7824 */ /* 0x000fe200078e00ff */
[----:B------:R-:W-:Y:S01]  /*0a70*/  LOP3.LUT R23, R24, 0x3f, RZ, 0xc0, !PT ;  /* 0x0000003f18177812 */ /* 0x000fe200078ec0ff */
[----:B------:R-:W-:Y:S01]  /*0a80*/  IMAD.SHL.U32 R24, R9, 0x4, RZ ;  /* 0x0000000409187824 */ /* 0x000fe200078e00ff */
[----:B----4-:R-:W-:Y:S02]  /*0a90*/  SHF.R.U32.HI R27, RZ, 0x8, R8 ;  /* 0x00000008ff1b7819 */ /* 0x010fe40000011608 */
[----:B------:R-:W-:Y:S02]  /*0aa0*/  LOP3.LUT R23, R26, 0xfc0, R23, 0xe2, !PT ;  /* 0x00000fc01a177812 */ /* 0x000fe400078ee217 */
[----:B------:R-:W-:Y:S02]  /*0ab0*/  SHF.R.U32.HI R26, RZ, 0xa, R9 ;  /* 0x0000000aff1a7819 */ /* 0x000fe40000011609 */
[----:B------:R-:W-:Y:S01]  /*0ac0*/  LOP3.LUT R25, R24, 0x3c, RZ, 0xc0, !PT ;  /* 0x0000003c18197812 */ /* 0x000fe200078ec0ff */
[----:B------:R-:W-:-:S02]  /*0ad0*/  IMAD.SHL.U32 R24, R10, 0x10, RZ ;  /* 0x000000100a187824 */ /* 0x000fc400078e00ff */
[----:B------:R-:W-:Y:S01]  /*0ae0*/  IMAD.SHL.U32 R26, R26, 0x400000, RZ ;  /* 0x004000001a1a7824 */ /* 0x000fe200078e00ff */
[----:B------:R-:W-:Y:S02]  /*0af0*/  LEA.HI R10, R10, R25, RZ, 0x2 ;  /* 0x000000190a0a7211 */ /* 0x000fe400078f10ff */
[----:B------:R-:W-:Y:S02]  /*0b00*/  SHF.R.U32.HI R25, RZ, 0x16, R9 ;  /* 0x00000016ff197819 */ /* 0x000fe40000011609 */
[----:B------:R-:W-:Y:S01]  /*0b10*/  LOP3.LUT R23, R26, 0xfc00000, R23, 0xe2, !PT ;  /* 0x0fc000001a177812 */ /* 0x000fe200078ee217 */
[----:B------:R-:W-:Y:S01]  /*0b20*/  IMAD.U32 R10, R10, 0x10000, RZ ;  /* 0x000100000a0a7824 */ /* 0x000fe200078e00ff */
[----:B------:R-:W-:Y:S01]  /*0b30*/  SHF.R.U32.HI R26, RZ, 0x1a, R8 ;  /* 0x0000001aff1a7819 */ /* 0x000fe20000011608 */
[----:B------:R-:W-:Y:S01]  /*0b40*/  IMAD.U32 R25, R25, 0x10000, RZ ;  /* 0x0001000019197824 */ /* 0x000fe200078e00ff */
[----:B------:R-:W-:Y:S02]  /*0b50*/  LOP3.LUT R11, R11, 0xfc00000, R24, 0xf8, !PT ;  /* 0x0fc000000b0b7812 */ /* 0x000fe400078ef818 */
[----:B------:R-:W-:Y:S01]  /*0b60*/  SHF.R.U32.HI R24, RZ, 0x10, R9 ;  /* 0x00000010ff187819 */ /* 0x000fe20000011609 */
[----:B------:R-:W-:-:S03]  /*0b70*/  IMAD.SHL.U32 R26, R26, 0x10000000, RZ ;  /* 0x100000001a1a7824 */ /* 0x000fc600078e00ff */
[----:B------:R-:W-:Y:S02]  /*0b80*/  LOP3.LUT R24, R24, 0x3f, RZ, 0xc0, !PT ;  /* 0x0000003f18187812 */ /* 0x000fe400078ec0ff */
[----:B------:R-:W-:Y:S01]  /*0b90*/  LOP3.LUT R23, R26, 0xf0000000, R23, 0xe2, !PT ;  /* 0xf00000001a177812 */ /* 0x000fe200078ee217 */
[C---:B------:R-:W-:Y:S01]  /*0ba0*/  IMAD.SHL.U32 R26, R8.reuse, 0x4000, RZ ;  /* 0x00004000081a7824 */ /* 0x040fe200078e00ff */
[----:B------:R-:W-:Y:S01]  /*0bb0*/  LOP3.LUT R24, R25, 0x3f0000, R24, 0xe2, !PT ;  /* 0x003f000019187812 */ /* 0x000fe200078ee218 */
[----:B------:R-:W-:-:S03]  /*0bc0*/  IMAD.SHL.U32 R25, R8, 0x10, RZ ;  /* 0x0000001008197824 */ /* 0x000fc600078e00ff */
[----:B------:R-:W-:Y:S01]  /*0bd0*/  LOP3.LUT R28, R11, 0xf0000000, R26, 0xf8, !PT ;  /* 0xf00000000b1c7812 */ /* 0x000fe200078ef81a */
[----:B------:R-:W-:Y:S01]  /*0be0*/  IMAD.SHL.U32 R11, R8, 0x100000, RZ ;  /* 0x00100000080b7824 */ /* 0x000fe200078e00ff */
[----:B------:R-:W-:Y:S02]  /*0bf0*/  LOP3.LUT R26, R25, 0x30, RZ, 0xc0, !PT ;  /* 0x00000030191a7812 */ /* 0x000fe400078ec0ff */
[----:B------:R-:W-:Y:S02]  /*0c00*/  LOP3.LUT R25, R28, 0xf000, R25, 0xf8, !PT ;  /* 0x0000f0001c197812 */ /* 0x000fe400078ef819 */
[----:B------:R-:W-:Y:S01]  /*0c10*/  LOP3.LUT R11, R24, 0xfc00000, R11, 0xf8, !PT ;  /* 0x0fc00000180b7812 */ /* 0x000fe200078ef80b */
[----:B------:R-:W-:Y:S01]  /*0c20*/  IMAD.SHL.U32 R24, R8, 0x400, RZ ;  /* 0x0000040008187824 */ /* 0x000fe200078e00ff */
[----:B------:R-:W-:Y:S01]  /*0c30*/  LEA.HI R9, R9, R26, RZ, 0x4 ;  /* 0x0000001a09097211 */ /* 0x000fe200078f20ff */
[----:B------:R-:W-:Y:S01]  /*0c40*/  STG.E desc[UR4][R12.64], R25 ;  /* 0x000000190c007986 */ /* 0x000fe2000c101904 */
[----:B------:R-:W-:-:S03]  /*0c50*/  LOP3.LUT R11, R11, 0x3000, R8, 0xf8, !PT ;  /* 0x000030000b0b7812 */ /* 0x000fc600078ef808 */
[----:B------:R-:W-:Y:S01]  /*0c60*/  IMAD.SHL.U32 R26, R9, 0x40, RZ ;  /* 0x00000040091a7824 */ /* 0x000fe200078e00ff */
[----:B------:R-:W-:Y:S02]  /*0c70*/  LOP3.LUT R24, R11, 0x30000000, R24, 0xf8, !PT ;  /* 0x300000000b187812 */ /* 0x000fe400078ef818 */
[----:B------:R-:W-:-:S04]  /*0c80*/  SHF.R.U32.HI R11, RZ, 0xa, R8 ;  /* 0x0000000aff0b7819 */ /* 0x000fc80000011608 */
[----:B------:R-:W-:Y:S02]  /*0c90*/  LOP3.LUT R11, R24, 0xc000, R11, 0xf8, !PT ;  /* 0x0000c000180b7812 */ /* 0x000fe400078ef80b */
[----:B------:R-:W-:Y:S02]  /*0ca0*/  LOP3.LUT R24, R23, R10, RZ, 0xfc, !PT ;  /* 0x0000000a17187212 */ /* 0x000fe400078efcff */
[----:B------:R-:W-:Y:S01]  /*0cb0*/  LOP3.LUT R23, R11, 0xc0000000, R8, 0xf8, !PT ;  /* 0xc00000000b177812 */ /* 0x000fe200078ef808 */
[----:B------:R-:W-:Y:S01]  /*0cc0*/  IMAD.WIDE.U32 R10, R19, 0xc, R12 ;  /* 0x0000000c130a7825 */ /* 0x000fe200078e000c */
[----:B------:R-:W-:Y:S02]  /*0cd0*/  IADD3 R8, P0, R12, R14, RZ ;  /* 0x0000000e0c087210 */ /* 0x000fe40007f1e0ff */
[----:B------:R-:W-:Y:S01]  /*0ce0*/  LOP3.LUT R27, R24, 0xf000, R27, 0xf8, !PT ;  /* 0x0000f000181b7812 */ /* 0x000fe200078ef81b */
[----:B------:R-:W-:Y:S01]  /*0cf0*/  IMAD.IADD R11, R21, 0x1, R11 ;  /* 0x00000001150b7824 */ /* 0x000fe200078e020b */
[----:B------:R-:W-:Y:S01]  /*0d00*/  LOP3.LUT R29, R23, R26, RZ, 0xfc, !PT ;  /* 0x0000001a171d7212 */ /* 0x000fe200078efcff */
[----:B------:R-:W-:-:S02]  /*0d10*/  IMAD.X R9, R13, 0x1, R20, P0 ;  /* 0x000000010d097824 */ /* 0x000fc400000e0614 */
[----:B------:R0:W-:Y:S04]  /*0d20*/  STG.E desc[UR4][R4.64], R27 ;  /* 0x0000001b04007986 */ /* 0x0001e8000c101904 */
[----:B------:R1:W-:Y:S04]  /*0d30*/  STG.E desc[UR4][R6.64], R29 ;  /* 0x0000001d06007986 */ /* 0x0003e8000c101904 */
[----:B------:R-:W2:Y:S04]  /*0d40*/  LDG.E R23, desc[UR4][R8.64] ;  /* 0x0000000408177981 */ /* 0x000ea8000c1e1900 */
[----:B------:R-:W3:Y:S01]  /*0d50*/  LDG.E R24, desc[UR4][R10.64] ;  /* 0x000000040a187981 */ /* 0x000ee2000c1e1900 */
[----:B0-----:R-:W-:-:S02]  /*0d60*/  IMAD.MOV.U32 R4, RZ, RZ, R15 ;  /* 0x000000ffff047224 */ /* 0x001fc400078e000f */
[----:B------:R-:W-:-:S05]  /*0d70*/  IMAD.MOV.U32 R5, RZ, RZ, R22 ;  /* 0x000000ffff057224 */ /* 0x000fca00078e0016 */
[----:B------:R-:W4:Y:S01]  /*0d80*/  LDG.E R15, desc[UR4][R4.64] ;  /* 0x00000004040f7981 */ /* 0x000f22000c1e1900 */
[----:B------:R-:W-:-:S05]  /*0d90*/  VIADD R17, R17, 0x20 ;  /* 0x0000002011117836 */ /* 0x000fca0000000000 */
[----:B------:R-:W-:Y:S02]  /*0da0*/  ISETP.GE.AND P0, PT, R17, UR6, PT ;  /* 0x0000000611007c0c */ /* 0x000fe4000bf06270 */
[----:B------:R-:W-:Y:S02]  /*0db0*/  IADD3 R12, P2, R12, R2, RZ ;  /* 0x000000020c0c7210 */ /* 0x000fe40007f5e0ff */
[--C-:B--2---:R-:W-:Y:S02]  /*0dc0*/  SHF.R.U32.HI R25, RZ, 0x4, R23.reuse ;  /* 0x00000004ff197819 */ /* 0x104fe40000011617 */
[----:B------:R-:W-:Y:S02]  /*0dd0*/  SHF.R.U32.HI R26, RZ, 0xa, R23 ;  /* 0x0000000aff1a7819 */ /* 0x000fe40000011617 */
[----:B---3--:R-:W-:Y:S01]  /*0de0*/  SHF.R.U32.HI R22, RZ, 0x18, R24 ;  /* 0x00000018ff167819 */ /* 0x008fe20000011618 */
[----:B------:R-:W-:-:S03]  /*0df0*/  IMAD.SHL.U32 R25, R25, 0x40, RZ ;  /* 0x0000004019197824 */ /* 0x000fc600078e00ff */
[----:B------:R-:W-:Y:S01]  /*0e00*/  LOP3.LUT R22, R22, 0x3f, RZ, 0xc0, !PT ;  /* 0x0000003f16167812 */ /* 0x000fe200078ec0ff */
[----:B------:R-:W-:Y:S01]  /*0e10*/  IMAD.SHL.U32 R27, R26, 0x400000, RZ ;  /* 0x004000001a1b7824 */ /* 0x000fe200078e00ff */
[----:B-1----:R-:W-:Y:S02]  /*0e20*/  SHF.R.U32.HI R7, RZ, 0x6, R24 ;  /* 0x00000006ff077819 */ /* 0x002fe40000011618 */
[----:B------:R-:W-:Y:S02]  /*0e30*/  LOP3.LUT R22, R25, 0xfc0, R22, 0xe2, !PT ;  /* 0x00000fc019167812 */ /* 0x000fe400078ee216 */
[----:B------:R-:W-:Y:S02]  /*0e40*/  LOP3.LUT R6, R24, 0x3f, RZ, 0xc0, !PT ;  /* 0x0000003f18067812 */ /* 0x000fe400078ec0ff */
[----:B------:R-:W-:Y:S01]  /*0e50*/  LOP3.LUT R25, R27, 0xfc00000, R22, 0xe2, !PT ;  /* 0x0fc000001b197812 */ /* 0x000fe200078ee216 */
[----:B------:R-:W-:Y:S01]  /*0e60*/  IMAD.U32 R27, R7, 0x10000, RZ ;  /* 0x00010000071b7824 */ /* 0x000fe200078e00ff */
[----:B----4-:R-:W-:-:S04]  /*0e70*/  SHF.R.U32.HI R22, RZ, 0x1a, R15 ;  /* 0x0000001aff167819 */ /* 0x010fc8000001160f */
[----:B------:R-:W-:Y:S01]  /*0e80*/  LOP3.LUT R6, R27, 0x3f0000, R6, 0xe2, !PT ;  /* 0x003f00001b067812 */ /* 0x000fe200078ee206 */
[----:B------:R-:W-:-:S03]  /*0e90*/  IMAD.SHL.U32 R22, R22, 0x10000000, RZ ;  /* 0x1000000016167824 */ /* 0x000fc600078e00ff */
[----:B------:R-:W-:Y:S02]  /*0ea0*/  LOP3.LUT R7, R6, 0xfc0, R7, 0xf8, !PT ;  /* 0x00000fc006077812 */ /* 0x000fe400078ef807 */
[----:B------:R-:W-:Y:S01]  /*0eb0*/  LOP3.LUT R6, R22, 0xf0000000, R25, 0xe2, !PT ;  /* 0xf000000016067812 */ /* 0x000fe200078ee219 */
[----:B------:R-:W-:Y:S01]  /*0ec0*/  IMAD.SHL.U32 R22, R23, 0x4, RZ ;  /* 0x0000000417167824 */ /* 0x000fe200078e00ff */
[--C-:B------:R-:W-:Y:S02]  /*0ed0*/  SHF.R.U32.HI R25, RZ, 0x10, R23.reuse ;  /* 0x00000010ff197819 */ /* 0x100fe40000011617 */
[----:B------:R-:W-:Y:S02]  /*0ee0*/  SHF.R.U32.HI R27, RZ, 0x16, R23 ;  /* 0x00000016ff1b7819 */ /* 0x000fe40000011617 */
[----:B------:R-:W-:Y:S02]  /*0ef0*/  LOP3.LUT R26, R25, 0x3f, RZ, 0xc0, !PT ;  /* 0x0000003f191a7812 */ /* 0x000fe400078ec0ff */
[----:B------:R-:W-:Y:S01]  /*0f00*/  LOP3.LUT R25, R22, 0x3c, RZ, 0xc0, !PT ;  /* 0x0000003c16197812 */ /* 0x000fe200078ec0ff */
[----:B------:R-:W-:-:S03]  /*0f10*/  IMAD.U32 R27, R27, 0x10000, RZ ;  /* 0x000100001b1b7824 */ /* 0x000fc600078e00ff */
[C---:B------:R-:W-:Y:S02]  /*0f20*/  LEA.HI R25, R24.reuse, R25, RZ, 0x2 ;  /* 0x0000001918197211 */ /* 0x040fe400078f10ff */
[----:B------:R-:W-:Y:S01]  /*0f30*/  LOP3.LUT R26, R27, 0x3f0000, R26, 0xe2, !PT ;  /* 0x003f00001b1a7812 */ /* 0x000fe200078ee21a */
[----:B------:R-:W-:Y:S02]  /*0f40*/  IMAD.SHL.U32 R27, R15, 0x100000, RZ ;  /* 0x001000000f1b7824 */ /* 0x000fe400078e00ff */
[----:B------:R-:W-:Y:S02]  /*0f50*/  IMAD.U32 R25, R25, 0x10000, RZ ;  /* 0x0001000019197824 */ /* 0x000fe400078e00ff */
[----:B------:R-:W-:Y:S01]  /*0f60*/  IMAD.SHL.U32 R22, R24, 0x10, RZ ;  /* 0x0000001018167824 */ /* 0x000fe200078e00ff */
[----:B------:R-:W-:Y:S02]  /*0f70*/  LOP3.LUT R26, R26, 0xfc00000, R27, 0xf8, !PT ;  /* 0x0fc000001a1a7812 */ /* 0x000fe400078ef81b */
[----:B------:R-:W-:Y:S01]  /*0f80*/  LOP3.LUT R6, R6, R25, RZ, 0xfc, !PT ;  /* 0x0000001906067212 */ /* 0x000fe200078efcff */
[----:B------:R-:W-:Y:S01]  /*0f90*/  IMAD.SHL.U32 R25, R15, 0x400, RZ ;  /* 0x000004000f197824 */ /* 0x000fe200078e00ff */
[----:B------:R-:W-:-:S02]  /*0fa0*/  LOP3.LUT R26, R26, 0x3000, R15, 0xf8, !PT ;  /* 0x000030001a1a7812 */ /* 0x000fc400078ef80f */
[----:B------:R-:W-:Y:S01]  /*0fb0*/  LOP3.LUT R22, R7, 0xfc00000, R22, 0xf8, !PT ;  /* 0x0fc0000007167812 */ /* 0x000fe200078ef816 */
[----:B------:R-:W-:Y:S01]  /*0fc0*/  IMAD.SHL.U32 R7, R15, 0x10, RZ ;  /* 0x000000100f077824 */ /* 0x000fe200078e00ff */
[----:B------:R-:W-:Y:S02]  /*0fd0*/  LOP3.LUT R26, R26, 0x30000000, R25, 0xf8, !PT ;  /* 0x300000001a1a7812 */ /* 0x000fe400078ef819 */
[----:B------:R-:W-:Y:S02]  /*0fe0*/  SHF.R.U32.HI R25, RZ, 0xa, R15 ;  /* 0x0000000aff197819 */ /* 0x000fe4000001160f */
[----:B------:R-:W-:Y:S02]  /*0ff0*/  LOP3.LUT R24, R7, 0x30, RZ, 0xc0, !PT ;  /* 0x0000003007187812 */ /* 0x000fe400078ec0ff */
[----:B------:R-:W-:Y:S01]  /*1000*/  LOP3.LUT R26, R26, 0xc000, R25, 0xf8, !PT ;  /* 0x0000c0001a1a7812 */ /* 0x000fe200078ef819 */
[----:B------:R-:W-:Y:S01]  /*1010*/  IMAD.SHL.U32 R25, R15, 0x4000, RZ ;  /* 0x000040000f197824 */ /* 0x000fe200078e00ff */
[----:B------:R-:W-:-:S02]  /*1020*/  LEA.HI R23, R23, R24, RZ, 0x4 ;  /* 0x0000001817177211 */ /* 0x000fc400078f20ff */
[----:B------:R-:W-:Y:S02]  /*1030*/  LOP3.LUT R26, R26, 0xc0000000, R15, 0xf8, !PT ;  /* 0xc00000001a1a7812 */ /* 0x000fe400078ef80f */
[----:B------:R-:W-:Y:S01]  /*1040*/  LOP3.LUT R22, R22, 0xf0000000, R25, 0xf8, !PT ;  /* 0xf000000016167812 */ /* 0x000fe200078ef819 */
[----:B------:R-:W-:Y:S01]  /*1050*/  IMAD.SHL.U32 R23, R23, 0x40, RZ ;  /* 0x0000004017177824 */ /* 0x000fe200078e00ff */
[----:B------:R-:W-:Y:S02]  /*1060*/  SHF.R.U32.HI R15, RZ, 0x8, R15 ;  /* 0x00000008ff0f7819 */ /* 0x000fe4000001160f */
[----:B------:R-:W-:Y:S02]  /*1070*/  LOP3.LUT R7, R22, 0xf000, R7, 0xf8, !PT ;  /* 0x0000f00016077812 */ /* 0x000fe400078ef807 */
[----:B------:R-:W-:Y:S02]  /*1080*/  LOP3.LUT R25, R6, 0xf000, R15, 0xf8, !PT ;  /* 0x0000f00006197812 */ /* 0x000fe400078ef80f */
[----:B------:R-:W-:Y:S01]  /*1090*/  LOP3.LUT R23, R26, R23, RZ, 0xfc, !PT ;  /* 0x000000171a177212 */ /* 0x000fe200078efcff */
[----:B------:R1:W-:Y:S01]  /*10a0*/  STG.E desc[UR4][R10.64], R7 ;  /* 0x000000070a007986 */ /* 0x0003e2000c101904 */
[----:B------:R-:W-:Y:S01]  /*10b0*/  IADD3 R15, P1, R4, R2, RZ ;  /* 0x00000002040f7210 */ /* 0x000fe20007f3e0ff */
[----:B------:R-:W-:-:S02]  /*10c0*/  IMAD.IADD R6, R3, 0x1, R21 ;  /* 0x0000000103067824 */ /* 0x000fc400078e0215 */
[----:B------:R1:W-:Y:S04]  /*10d0*/  STG.E desc[UR4][R8.64], R25 ;  /* 0x0000001908007986 */ /* 0x0003e8000c101904 */
[----:B------:R1:W-:Y:S01]  /*10e0*/  STG.E desc[UR4][R4.64], R23 ;  /* 0x0000001704007986 */ /* 0x0003e2000c101904 */
[--C-:B------:R-:W-:Y:S02]  /*10f0*/  IMAD.X R22, R5, 0x1, R6.reuse, P1 ;  /* 0x0000000105167824 */ /* 0x100fe400008e0606 */
[----:B------:R-:W-:Y:S01]  /*1100*/  IMAD.X R13, R13, 0x1, R6, P2 ;  /* 0x000000010d0d7824 */ /* 0x000fe200010e0606 */
[----:B------:R-:W-:Y:S06]  /*1110*/  @!P0 BRA `(.L_x_56) ;  /* 0xfffffff800188947 */ /* 0x000fec000383ffff */
.L_x_54:
[----:B------:R-:W-:Y:S01]  /*1120*/  ULDC UR6, c[0x0][0x228] ;  /* 0x00008a0000067ab9 */ /* 0x000fe20000000800 */
[----:B------:R-:W-:Y:S01]  /*1130*/  ULDC UR7, c[0x0][0x22c] ;  /* 0x00008b0000077ab9 */ /* 0x000fe20000000800 */
[----:B------:R-:W-:-:S13]  /*1140*/  ISETP.GE.AND P0, PT, R17, UR6, PT ;  /* 0x0000000611007c0c */ /* 0x000fda000bf06270 */
[----:B------:R-:W-:Y:S05]  /*1150*/  @P0 BRA `(.L_x_57) ;  /* 0x0000000400c40947 */ /* 0x000fea0003800000 */
.L_x_58:
[----:B0-2---:R-:W-:Y:S02]  /*1160*/  IMAD.MOV.U32 R2, RZ, RZ, R12 ;  /* 0x000000ffff027224 */ /* 0x005fe400078e000c */
[----:B------:R-:W-:Y:S02]  /*1170*/  IMAD.MOV.U32 R3, RZ, RZ, R13 ;  /* 0x000000ffff037224 */ /* 0x000fe400078e000d */
[----:B-1----:R-:W-:-:S03]  /*1180*/  IMAD.WIDE R10, R19, 0x4, R2 ;  /* 0x00000004130a7825 */ /* 0x002fc600078e0202 */
[----:B------:R-:W2:Y:S04]  /*1190*/  LDG.E R16, desc[UR4][R2.64] ;  /* 0x0000000402107981 */ /* 0x000ea8000c1e1900 */
[----:B------:R-:W3:Y:S01]  /*11a0*/  LDG.E R13, desc[UR4][R10.64] ;  /* 0x000000040a0d7981 */ /* 0x000ee2000c1e1900 */
[----:B------:R-:W-:-:S04]  /*11b0*/  IMAD.WIDE R8, R19, 0x8, R2 ;  /* 0x0000000813087825 */ /* 0x000fc800078e0202 */
[C-C-:B------:R-:W-:Y:S01]  /*11c0*/  IMAD.WIDE R6, R19.reuse, 0xc, R2.reuse ;  /* 0x0000000c13067825 */ /* 0x140fe200078e0202 */
[----:B------:R-:W4:Y:S04]  /*11d0*/  LDG.E R12, desc[UR4][R8.64] ;  /* 0x00000004080c7981 */ /* 0x000f28000c1e1900 */
[----:B------:R-:W5:Y:S01]  /*11e0*/  LDG.E R15, desc[UR4][R6.64] ;  /* 0x00000004060f7981 */ /* 0x000f62000c1e1900 */
[----:B------:R-:W-:-:S05]  /*11f0*/  IMAD.WIDE R4, R19, 0x10, R2 ;  /* 0x0000001013047825 */ /* 0x000fca00078e0202 */
[----:B------:R-:W4:Y:S01]  /*1200*/  LDG.E R0, desc[UR4][R4.64] ;  /* 0x0000000404007981 */ /* 0x000f22000c1e1900 */
[----:B------:R-:W-:-:S05]  /*1210*/  VIADD R17, R17, 0x20 ;  /* 0x0000002011117836 */ /* 0x000fca0000000000 */
[----:B------:R-:W-:Y:S02]  /*1220*/  ISETP.GE.AND P0, PT, R17, UR6, PT ;  /* 0x0000000611007c0c */ /* 0x000fe4000bf06270 */
[C---:B--2---:R-:W-:Y:S02]  /*1230*/  LOP3.LUT R14, R16.reuse, 0x3e0, RZ, 0xc0, !PT ;  /* 0x000003e0100e7812 */ /* 0x044fe400078ec0ff */
[----:B------:R-:W-:Y:S01]  /*1240*/  LOP3.LUT R18, R16, 0x1f, RZ, 0xc0, !PT ;  /* 0x0000001f10127812 */ /* 0x000fe200078ec0ff */
[C---:B---3--:R-:W-:Y:S01]  /*1250*/  IMAD.SHL.U32 R20, R13.reuse, 0x2000, RZ ;  /* 0x000020000d147824 */ /* 0x048fe200078e00ff */
[----:B------:R-:W-:Y:S01]  /*1260*/  SHF.R.U32.HI R22, RZ, 0x3, R13 ;  /* 0x00000003ff167819 */ /* 0x000fe2000001160d */
[----:B------:R-:W-:Y:S02]  /*1270*/  IMAD.SHL.U32 R21, R14, 0x800, RZ ;  /* 0x000008000e157824 */ /* 0x000fe400078e00ff */
[----:B------:R-:W-:Y:S01]  /*1280*/  IMAD.SHL.U32 R14, R13, 0x4, RZ ;  /* 0x000000040d0e7824 */ /* 0x000fe200078e00ff */
[----:B------:R-:W-:-:S02]  /*1290*/  LOP3.LUT R25, R20, 0x1f0000, RZ, 0xc0, !PT ;  /* 0x001f000014197812 */ /* 0x000fc400078ec0ff */
[----:B------:R-:W-:Y:S02]  /*12a0*/  LOP3.LUT R18, R21, 0xfffff800, R18, 0xe2, !PT ;  /* 0xfffff80015127812 */ /* 0x000fe400078ee212 */
[----:B------:R-:W-:Y:S01]  /*12b0*/  LOP3.LUT R23, R14, 0x1c, RZ, 0xc0, !PT ;  /* 0x0000001c0e177812 */ /* 0x000fe200078ec0ff */
[----:B-----5:R-:W-:Y:S01]  /*12c0*/  IMAD.SHL.U32 R27, R15, 0x2, RZ ;  /* 0x000000020f1b7824 */ /* 0x020fe200078e00ff */
[----:B------:R-:W-:Y:S02]  /*12d0*/  SHF.R.U32.HI R21, RZ, 0x5, R16 ;  /* 0x00000005ff157819 */ /* 0x000fe40000011610 */
[----:B----4-:R-:W-:Y:S02]  /*12e0*/  SHF.L.U32.HI R24, R12, 0x6, R15 ;  /* 0x000000060c187819 */ /* 0x010fe4000001060f */
[----:B------:R-:W-:Y:S02]  /*12f0*/  LOP3.LUT R22, R22, 0x3e0, RZ, 0xc0, !PT ;  /* 0x000003e016167812 */ /* 0x000fe400078ec0ff */
[----:B------:R-:W-:Y:S01]  /*1300*/  LEA.HI R14, R16, R23, RZ, 0x2 ;  /* 0x00000017100e7211 */ /* 0x000fe200078f10ff */
[----:B------:R-:W-:Y:S01]  /*1310*/  IMAD.SHL.U32 R23, R13, 0x100, RZ ;  /* 0x000001000d177824 */ /* 0x000fe200078e00ff */
[----:B------:R-:W-:Y:S01]  /*1320*/  LOP3.LUT R18, R18, 0x3e0, R21, 0xf8, !PT ;  /* 0x000003e012127812 */ /* 0x000fe200078ef815 */
[----:B------:R-:W-:Y:S01]  /*1330*/  IMAD.SHL.U32 R21, R16, 0x40, RZ ;  /* 0x0000004010157824 */ /* 0x000fe200078e00ff */
[----:B------:R-:W-:-:S02]  /*1340*/  LOP3.LUT R24, R24, 0x3e0, RZ, 0xc0, !PT ;  /* 0x000003e018187812 */ /* 0x000fc400078ec0ff */
[----:B------:R-:W-:Y:S02]  /*1350*/  IADD3 R14, R22, R14, R25 ;  /* 0x0000000e160e7210 */ /* 0x000fe40007ffe019 */
[----:B------:R-:W-:Y:S01]  /*1360*/  SHF.R.U32.HI R22, RZ, 0x8, R13 ;  /* 0x00000008ff167819 */ /* 0x000fe2000001160d */
[----:B------:R-:W-:Y:S01]  /*1370*/  IMAD.SHL.U32 R25, R24, 0x800, RZ ;  /* 0x0000080018197824 */ /* 0x000fe200078e00ff */
[----:B------:R-:W-:Y:S01]  /*1380*/  SHF.R.U32.HI R20, RZ, 0x1a, R12 ;  /* 0x0000001aff147819 */ /* 0x000fe2000001160c */
[----:B------:R-:W-:Y:S01]  /*1390*/  IMAD.SHL.U32 R24, R12, 0x8000, RZ ;  /* 0x000080000c187824 */ /* 0x000fe200078e00ff */
[----:B------:R-:W-:Y:S01]  /*13a0*/  LOP3.LUT R18, R18, 0x3e00000, R21, 0xf8, !PT ;  /* 0x03e0000012127812 */ /* 0x000fe200078ef815 */
[----:B------:R-:W-:Y:S01]  /*13b0*/  IMAD.SHL.U32 R21, R12, 0x10, RZ ;  /* 0x000000100c157824 */ /* 0x000fe200078e00ff */
[----:B------:R-:W-:Y:S02]  /*13c0*/  LOP3.LUT R23, R23, 0x3e00000, RZ, 0xc0, !PT ;  /* 0x03e0000017177812 */ /* 0x000fe400078ec0ff */
[----:B------:R-:W-:-:S02]  /*13d0*/  LOP3.LUT R22, R22, 0x7c00, RZ, 0xc0, !PT ;  /* 0x00007c0016167812 */ /* 0x000fc400078ec0ff */
[----:B------:R-:W-:Y:S02]  /*13e0*/  LOP3.LUT R20, R20, 0x1f, RZ, 0xc0, !PT ;  /* 0x0000001f14147812 */ /* 0x000fe400078ec0ff */
[----:B------:R-:W-:Y:S02]  /*13f0*/  IADD3 R14, R22, R14, R23 ;  /* 0x0000000e160e7210 */ /* 0x000fe40007ffe017 */
[----:B------:R-:W-:Y:S02]  /*1400*/  LOP3.LUT R20, R25, 0xfffff800, R20, 0xe2, !PT ;  /* 0xfffff80019147812 */ /* 0x000fe400078ee214 */
[----:B------:R-:W-:Y:S02]  /*1410*/  SHF.R.U32.HI R25, RZ, 0x1, R12 ;  /* 0x00000001ff197819 */ /* 0x000fe4000001160c */
[----:B------:R-:W-:Y:S02]  /*1420*/  LOP3.LUT R22, R21, 0x10, RZ, 0xc0, !PT ;  /* 0x0000001015167812 */ /* 0x000fe400078ec0ff */
[----:B------:R-:W-:Y:S01]  /*1430*/  LOP3.LUT R21, R24, 0x1f0000, RZ, 0xc0, !PT ;  /* 0x001f000018157812 */ /* 0x000fe200078ec0ff */
[----:B------:R-:W-:Y:S01]  /*1440*/  IMAD.SHL.U32 R24, R15, 0x1000, RZ ;  /* 0x000010000f187824 */ /* 0x000fe200078e00ff */
[----:B------:R-:W-:-:S02]  /*1450*/  LOP3.LUT R25, R25, 0x3e0, RZ, 0xc0, !PT ;  /* 0x000003e019197812 */ /* 0x000fc400078ec0ff */
[C---:B------:R-:W-:Y:S01]  /*1460*/  LEA.HI R22, R13.reuse, R22, RZ, 0x4 ;  /* 0x000000160d167211 */ /* 0x040fe200078f20ff */
[----:B------:R-:W-:Y:S01]  /*1470*/  IMAD.SHL.U32 R13, R13, 0x8, RZ ;  /* 0x000000080d0d7824 */ /* 0x000fe200078e00ff */
[----:B------:R-:W-:Y:S02]  /*1480*/  SHF.R.U32.HI R23, RZ, 0xa, R16 ;  /* 0x0000000aff177819 */ /* 0x000fe40000011610 */
[----:B------:R-:W-:Y:S01]  /*1490*/  IADD3 R21, R25, R22, R21 ;  /* 0x0000001619157210 */ /* 0x000fe20007ffe015 */
[----:B------:R-:W-:Y:S01]  /*14a0*/  IMAD.SHL.U32 R22, R12, 0x400, RZ ;  /* 0x000004000c167824 */ /* 0x000fe200078e00ff */
[----:B------:R-:W-:Y:S02]  /*14b0*/  LOP3.LUT R27, R20, 0x3e0, R27, 0xf8, !PT ;  /* 0x000003e0141b7812 */ /* 0x000fe400078ef81b */
[----:B------:R-:W-:Y:S01]  /*14c0*/  SHF.R.U32.HI R20, RZ, 0x6, R12 ;  /* 0x00000006ff147819 */ /* 0x000fe2000001160c */
[----:B------:R-:W-:Y:S01]  /*14d0*/  IMAD.SHL.U32 R12, R12, 0x20, RZ ;  /* 0x000000200c0c7824 */ /* 0x000fe200078e00ff */
[----:B------:R-:W-:Y:S01]  /*14e0*/  LOP3.LUT R18, R18, 0x7c00, R23, 0xf8, !PT ;  /* 0x00007c0012127812 */ /* 0x000fe200078ef817 */
[----:B------:R-:W-:Y:S01]  /*14f0*/  IMAD.SHL.U32 R23, R16, 0x2, RZ ;  /* 0x0000000210177824 */ /* 0x000fe200078e00ff */
[----:B------:R-:W-:-:S02]  /*1500*/  LOP3.LUT R16, R22, 0x3e00000, RZ, 0xc0, !PT ;  /* 0x03e0000016107812 */ /* 0x000fc400078ec0ff */
[----:B------:R-:W-:Y:S02]  /*1510*/  LOP3.LUT R20, R20, 0x7c00, RZ, 0xc0, !PT ;  /* 0x00007c0014147812 */ /* 0x000fe400078ec0ff */
[----:B------:R-:W-:Y:S01]  /*1520*/  LOP3.LUT R27, R27, 0x3e00000, R24, 0xf8, !PT ;  /* 0x03e000001b1b7812 */ /* 0x000fe200078ef818 */
[----:B------:R-:W-:Y:S01]  /*1530*/  IMAD.SHL.U32 R24, R0, 0x10, RZ ;  /* 0x0000001000187824 */ /* 0x000fe200078e00ff */
[----:B------:R-:W-:Y:S02]  /*1540*/  SHF.R.U32.HI R22, RZ, 0x4, R15 ;  /* 0x00000004ff167819 */ /* 0x000fe4000001160f */
[----:B------:R-:W-:Y:S02]  /*1550*/  IADD3 R16, R20, R21, R16 ;  /* 0x0000001514107210 */ /* 0x000fe40007ffe010 */
[----:B------:R-:W-:Y:S01]  /*1560*/  LOP3.LUT R20, R27, 0x7c00, R22, 0xf8, !PT ;  /* 0x00007c001b147812 */ /* 0x000fe200078ef816 */
[----:B------:R-:W-:Y:S01]  /*1570*/  IMAD.SHL.U32 R27, R0, 0x4000, RZ ;  /* 0x00004000001b7824 */ /* 0x000fe200078e00ff */
[----:B------:R-:W-:-:S02]  /*1580*/  SHF.L.U32.HI R22, R15, 0x8, R0 ;  /* 0x000000080f167819 */ /* 0x000fc40000010600 */
[----:B------:R-:W-:Y:S01]  /*1590*/  SHF.R.U32.HI R21, RZ, 0x18, R15 ;  /* 0x00000018ff157819 */ /* 0x000fe2000001160f */
[----:B------:R-:W-:Y:S01]  /*15a0*/  IMAD.SHL.U32 R15, R15, 0x80, RZ ;  /* 0x000000800f0f7824 */ /* 0x000fe200078e00ff */
[----:B------:R-:W-:Y:S02]  /*15b0*/  LOP3.LUT R22, R22, 0x3e0, RZ, 0xc0, !PT ;  /* 0x000003e016167812 */ /* 0x000fe400078ec0ff */
[----:B------:R-:W-:Y:S02]  /*15c0*/  LOP3.LUT R18, R18, 0x7c000000, R23, 0xf8, !PT ;  /* 0x7c00000012127812 */ /* 0x000fe400078ef817 */
[----:B------:R-:W-:Y:S01]  /*15d0*/  SHF.R.U32.HI R23, RZ, 0x7, R0 ;  /* 0x00000007ff177819 */ /* 0x000fe20000011600 */
[----:B------:R-:W-:Y:S01]  /*15e0*/  IMAD.SHL.U32 R22, R22, 0x800, RZ ;  /* 0x0000080016167824 */ /* 0x000fe200078e00ff */
[----:B------:R-:W-:Y:S02]  /*15f0*/  LOP3.LUT R24, R24, 0x80000000, RZ, 0xc0, !PT ;  /* 0x8000000018187812 */ /* 0x000fe400078ec0ff */
[----:B------:R-:W-:-:S02]  /*1600*/  LOP3.LUT R21, R21, 0x1f, RZ, 0xc0, !PT ;  /* 0x0000001f15157812 */ /* 0x000fc400078ec0ff */
[----:B------:R-:W-:Y:S01]  /*1610*/  LOP3.LUT R25, R24, 0x8000, R23, 0xf8, !PT ;  /* 0x0000800018197812 */ /* 0x000fe200078ef817 */
[----:B------:R-:W-:Y:S01]  /*1620*/  IMAD.SHL.U32 R23, R0, 0x8, RZ ;  /* 0x0000000800177824 */ /* 0x000fe200078e00ff */
[----:B------:R-:W-:Y:S01]  /*1630*/  LOP3.LUT R15, R20, 0x7c000000, R15, 0xf8, !PT ;  /* 0x7c000000140f7812 */ /* 0x000fe200078ef80f */
[----:B------:R-:W-:Y:S01]  /*1640*/  IMAD.SHL.U32 R24, R0, 0x4, RZ ;  /* 0x0000000400187824 */ /* 0x000fe200078e00ff */
[----:B------:R-:W-:Y:S02]  /*1650*/  LOP3.LUT R20, R22, 0xfffff800, R21, 0xe2, !PT ;  /* 0xfffff80016147812 */ /* 0x000fe400078ee215 */
[----:B------:R-:W-:Y:S02]  /*1660*/  LOP3.LUT R21, R25, R18, RZ, 0xfc, !PT ;  /* 0x0000001219157212 */ /* 0x000fe400078efcff */
[----:B------:R-:W-:Y:S01]  /*1670*/  LOP3.LUT R18, R20, 0x3e0, R23, 0xf8, !PT ;  /* 0x000003e014127812 */ /* 0x000fe200078ef817 */
[----:B------:R-:W-:Y:S01]  /*1680*/  IMAD.SHL.U32 R20, R0, 0x2, RZ ;  /* 0x0000000200147824 */ /* 0x000fe200078e00ff */
[----:B------:R-:W-:Y:S01]  /*1690*/  SHF.R.U32.HI R22, RZ, 0x8, R0 ;  /* 0x00000008ff167819 */ /* 0x000fe20000011600 */
[----:B------:R2:W-:Y:S01]  /*16a0*/  STG.E desc[UR4][R2.64], R21 ;  /* 0x0000001502007986 */ /* 0x0005e2000c101904 */
[----:B------:R-:W-:-:S02]  /*16b0*/  LOP3.LUT R23, R23, 0x80000000, RZ, 0xc0, !PT ;  /* 0x8000000017177812 */ /* 0x000fc400078ec0ff */
[----:B------:R-:W-:Y:S02]  /*16c0*/  LOP3.LUT R29, R20, 0x80000000, RZ, 0xc0, !PT ;  /* 0x80000000141d7812 */ /* 0x000fe400078ec0ff */
[----:B------:R-:W-:Y:S02]  /*16d0*/  LOP3.LUT R23, R23, 0x8000, R22, 0xf8, !PT ;  /* 0x0000800017177812 */ /* 0x000fe400078ef816 */
[--C-:B------:R-:W-:Y:S02]  /*16e0*/  SHF.R.U32.HI R22, RZ, 0xa, R0.reuse ;  /* 0x0000000aff167819 */ /* 0x100fe40000011600 */
[----:B------:R-:W-:Y:S02]  /*16f0*/  LOP3.LUT R27, R18, 0x3e00000, R27, 0xf8, !PT ;  /* 0x03e00000121b7812 */ /* 0x000fe400078ef81b */
[----:B------:R-:W-:Y:S02]  /*1700*/  SHF.R.U32.HI R20, RZ, 0x2, R0 ;  /* 0x00000002ff147819 */ /* 0x000fe40000011600 */
[----:B------:R-:W-:-:S02]  /*1710*/  LOP3.LUT R18, R29, 0x8000, R22, 0xf8, !PT ;  /* 0x000080001d127812 */ /* 0x000fc400078ef816 */
[--C-:B------:R-:W-:Y:S02]  /*1720*/  SHF.R.U32.HI R22, RZ, 0xb, R0.reuse ;  /* 0x0000000bff167819 */ /* 0x100fe40000011600 */
[----:B------:R-:W-:Y:S02]  /*1730*/  SHF.R.U32.HI R25, RZ, 0x9, R0 ;  /* 0x00000009ff197819 */ /* 0x000fe40000011600 */
[----:B------:R-:W-:Y:S02]  /*1740*/  LOP3.LUT R24, R24, 0x80000000, RZ, 0xc0, !PT ;  /* 0x8000000018187812 */ /* 0x000fe400078ec0ff */
[----:B------:R-:W-:Y:S01]  /*1750*/  LOP3.LUT R20, R27, 0x7c00, R20, 0xf8, !PT ;  /* 0x00007c001b147812 */ /* 0x000fe200078ef814 */
[----:B------:R-:W-:Y:S01]  /*1760*/  IMAD.SHL.U32 R27, R0, 0x200, RZ ;  /* 0x00000200001b7824 */ /* 0x000fe200078e00ff */
[----:B------:R-:W-:Y:S02]  /*1770*/  LOP3.LUT R29, R22, 0x8000, RZ, 0xc0, !PT ;  /* 0x00008000161d7812 */ /* 0x000fe400078ec0ff */
[----:B------:R-:W-:-:S02]  /*1780*/  LOP3.LUT R13, R13, 0x7c000000, RZ, 0xc0, !PT ;  /* 0x7c0000000d0d7812 */ /* 0x000fc400078ec0ff */
[----:B------:R-:W-:Y:S02]  /*1790*/  LOP3.LUT R25, R24, 0x8000, R25, 0xf8, !PT ;  /* 0x0000800018197812 */ /* 0x000fe400078ef819 */
[----:B------:R-:W-:Y:S02]  /*17a0*/  LOP3.LUT R12, R12, 0x7c000000, RZ, 0xc0, !PT ;  /* 0x7c0000000c0c7812 */ /* 0x000fe400078ec0ff */
[----:B------:R-:W-:Y:S02]  /*17b0*/  LOP3.LUT R29, R29, 0x80000000, R0, 0xf8, !PT ;  /* 0x800000001d1d7812 */ /* 0x000fe400078ef800 */
[----:B------:R-:W-:Y:S02]  /*17c0*/  LOP3.LUT R20, R20, 0x7c000000, R27, 0xf8, !PT ;  /* 0x7c00000014147812 */ /* 0x000fe400078ef81b */
[----:B------:R-:W-:Y:S02]  /*17d0*/  IADD3 R23, R23, R14, R13 ;  /* 0x0000000e17177210 */ /* 0x000fe40007ffe00d */
[----:B------:R-:W-:Y:S01]  /*17e0*/  IADD3 R25, R25, R16, R12 ;  /* 0x0000001019197210 */ /* 0x000fe20007ffe00c */
[----:B------:R-:W-:Y:S01]  /*17f0*/  IMAD.WIDE R12, R19, 0x14, R2 ;  /* 0x00000014130c7825 */ /* 0x000fe200078e0202 */
[----:B------:R-:W-:Y:S01]  /*1800*/  LOP3.LUT R15, R18, R15, RZ, 0xfc, !PT ;  /* 0x0000000f120f7212 */ /* 0x000fe200078efcff */
[----:B------:R2:W-:Y:S01]  /*1810*/  STG.E desc[UR4][R10.64], R23 ;  /* 0x000000170a007986 */ /* 0x0005e2000c101904 */
[----:B------:R-:W-:-:S03]  /*1820*/  LOP3.LUT R29, R29, R20, RZ, 0xfc, !PT ;  /* 0x000000141d1d7212 */ /* 0x000fc600078efcff */
[----:B------:R2:W-:Y:S04]  /*1830*/  STG.E desc[UR4][R8.64], R25 ;  /* 0x0000001908007986 */ /* 0x0005e8000c101904 */
[----:B------:R2:W-:Y:S04]  /*1840*/  STG.E desc[UR4][R6.64], R15 ;  /* 0x0000000f06007986 */ /* 0x0005e8000c101904 */
[----:B------:R2:W-:Y:S01]  /*1850*/  STG.E desc[UR4][R4.64], R29 ;  /* 0x0000001d04007986 */ /* 0x0005e2000c101904 */
[----:B------:R-:W-:Y:S05]  /*1860*/  @!P0 BRA `(.L_x_58) ;  /* 0xfffffff8003c8947 */ /* 0x000fea000383ffff */
.L_x_57:
[----:B------:R-:W-:-:S13]  /*1870*/  ISETP.GE.AND P0, PT, R17, UR7, PT ;  /* 0x0000000711007c0c */ /* 0x000fda000bf06270 */
[----:B------:R-:W-:Y:S05]  /*1880*/  @P0 BRA `(.L_x_59) ;  /* 0x0000000400f00947 */ /* 0x000fea0003800000 */
[----:B0-2---:R-:W-:Y:S02]  /*1890*/  LOP3.LUT R2, RZ, R17, RZ, 0x33, !PT ;  /* 0x00000011ff027212 */ /* 0x005fe400078e33ff */
[----:B-1----:R-:W-:-:S03]  /*18a0*/  SHF.R.S32.HI R10, RZ, 0x1f, R19 ;  /* 0x0000001fff0a7819 */ /* 0x002fc60000011413 */
[----:B------:R-:W-:-:S05]  /*18b0*/  VIADD R2, R2, UR7 ;  /* 0x0000000702027c36 */ /* 0x000fca0008000000 */
[C---:B------:R-:W-:Y:S02]  /*18c0*/  LEA.HI R0, R2.reuse, 0x1, RZ, 0x1d ;  /* 0x0000000102007811 */ /* 0x040fe400078fe8ff */
[----:B------:R-:W-:Y:S02]  /*18d0*/  ISETP.GE.U32.AND P1, PT, R2, 0x18, PT ;  /* 0x000000180200780c */ /* 0x000fe40003f26070 */
[----:B------:R-:W-:-:S13]  /*18e0*/  LOP3.LUT P0, R0, R0, 0x3, RZ, 0xc0, !PT ;  /* 0x0000000300007812 */ /* 0x000fda000780c0ff */
[----:B------:R-:W-:Y:S05]  /*18f0*/  @!P0 BRA `(.L_x_60) ;  /* 0x0000000000688947 */ /* 0x000fea0003800000 */
[----:B------:R-:W-:-:S07]  /*1900*/  SHF.L.U64.HI R7, R19, 0x2, R10 ;  /* 0x0000000213077819 */ /* 0x000fce000001020a */
.L_x_61:
[----:B0-----:R-:W-:Y:S02]  /*1910*/  IMAD.MOV.U32 R2, RZ, RZ, R12 ;  /* 0x000000ffff027224 */ /* 0x001fe400078e000c */
[----:B------:R-:W-:-:S05]  /*1920*/  IMAD.MOV.U32 R3, RZ, RZ, R13 ;  /* 0x000000ffff037224 */ /* 0x000fca00078e000d */
[----:B------:R-:W2:Y:S01]  /*1930*/  LDG.E R4, desc[UR4][R2.64] ;  /* 0x0000000402047981 */ /* 0x000ea2000c1e1900 */
[----:B------:R-:W-:Y:S01]  /*1940*/  VIADD R0, R0, 0xffffffff ;  /* 0xffffffff00007836 */ /* 0x000fe20000000000 */
[----:B------:R-:W-:Y:S01]  /*1950*/  LEA R12, P2, R19, R2, 0x2 ;  /* 0x00000002130c7211 */ /* 0x000fe200078410ff */
[----:B------:R-:W-:-:S03]  /*1960*/  VIADD R17, R17, 0x8 ;  /* 0x0000000811117836 */ /* 0x000fc60000000000 */
[----:B------:R-:W-:Y:S01]  /*1970*/  ISETP.NE.AND P0, PT, R0, RZ, PT ;  /* 0x000000ff0000720c */ /* 0x000fe20003f05270 */
[----:B------:R-:W-:Y:S01]  /*1980*/  IMAD.X R13, R3, 0x1, R7, P2 ;  /* 0x00000001030d7824 */ /* 0x000fe200010e0607 */
[C---:B--2---:R-:W-:Y:S02]  /*1990*/  LOP3.LUT R6, R4.reuse, 0xf0, RZ, 0xc0, !PT ;  /* 0x000000f004067812 */ /* 0x044fe400078ec0ff */
[----:B------:R-:W-:Y:S02]  /*19a0*/  LOP3.LUT R5, R4, 0xf, RZ, 0xc0, !PT ;  /* 0x0000000f04057812 */ /* 0x000fe400078ec0ff */
[----:B------:R-:W-:Y:S01]  /*19b0*/  SHF.R.U32.HI R8, RZ, 0x4, R4 ;  /* 0x00000004ff087819 */ /* 0x000fe20000011604 */
[----:B------:R-:W-:-:S05]  /*19c0*/  IMAD.SHL.U32 R6, R6, 0x1000, RZ ;  /* 0x0000100006067824 */ /* 0x000fca00078e00ff */
[----:B------:R-:W-:Y:S01]  /*19d0*/  LOP3.LUT R5, R6, 0xfffff000, R5, 0xe2, !PT ;  /* 0xfffff00006057812 */ /* 0x000fe200078ee205 */
[----:B------:R-:W-:-:S03]  /*19e0*/  IMAD.SHL.U32 R6, R4, 0x100, RZ ;  /* 0x0000010004067824 */ /* 0x000fc600078e00ff */
[----:B------:R-:W-:Y:S02]  /*19f0*/  LOP3.LUT R5, R5, 0xf0, R8, 0xf8, !PT ;  /* 0x000000f005057812 */ /* 0x000fe400078ef808 */
[----:B------:R-:W-:Y:S02]  /*1a00*/  SHF.R.U32.HI R8, RZ, 0x8, R4 ;  /* 0x00000008ff087819 */ /* 0x000fe40000011604 */
[----:B------:R-:W-:Y:S01]  /*1a10*/  LOP3.LUT R5, R5, 0xf00000, R6, 0xf8, !PT ;  /* 0x00f0000005057812 */ /* 0x000fe200078ef806 */
[----:B------:R-:W-:-:S03]  /*1a20*/  IMAD.SHL.U32 R6, R4, 0x10, RZ ;  /* 0x0000001004067824 */ /* 0x000fc600078e00ff */
[----:B------:R-:W-:Y:S02]  /*1a30*/  LOP3.LUT R5, R5, 0xf00, R8, 0xf8, !PT ;  /* 0x00000f0005057812 */ /* 0x000fe400078ef808 */
[----:B------:R-:W-:Y:S02]  /*1a40*/  SHF.R.U32.HI R8, RZ, 0xc, R4 ;  /* 0x0000000cff087819 */ /* 0x000fe40000011604 */
[----:B------:R-:W-:-:S04]  /*1a50*/  LOP3.LUT R5, R5, 0xf000000, R6, 0xf8, !PT ;  /* 0x0f00000005057812 */ /* 0x000fc800078ef806 */
[----:B------:R-:W-:-:S04]  /*1a60*/  LOP3.LUT R5, R5, 0xf000, R8, 0xf8, !PT ;  /* 0x0000f00005057812 */ /* 0x000fc800078ef808 */
[----:B------:R-:W-:-:S05]  /*1a70*/  LOP3.LUT R5, R5, 0xf0000000, R4, 0xf8, !PT ;  /* 0xf000000005057812 */ /* 0x000fca00078ef804 */
[----:B------:R0:W-:Y:S01]  /*1a80*/  STG.E desc[UR4][R2.64], R5 ;  /* 0x0000000502007986 */ /* 0x0001e2000c101904 */
[----:B------:R-:W-:Y:S05]  /*1a90*/  @P0 BRA `(.L_x_61) ;  /* 0xfffffffc009c0947 */ /* 0x000fea000383ffff */
.L_x_60:
[----:B------:R-:W-:Y:S05]  /*1aa0*/  @!P1 BRA `(.L_x_59) ;  /* 0x0000000400689947 */ /* 0x000fea0003800000 */
[C-C-:B------:R-:W-:Y:S01]  /*1ab0*/  SHF.L.U64.HI R0, R19.reuse, 0x4, R10.reuse ;  /* 0x0000000413007819 */ /* 0x140fe2000001020a */
[C---:B------:R-:W-:Y:S01]  /*1ac0*/  IMAD.SHL.U32 R7, R19.reuse, 0x4, RZ ;  /* 0x0000000413077824 */ /* 0x040fe200078e00ff */
[----:B------:R-:W-:-:S07]  /*1ad0*/  SHF.L.U64.HI R6, R19, 0x2, R10 ;  /* 0x0000000213067819 */ /* 0x000fce000001020a */
.L_x_62:
[----:B0-----:R-:W-:Y:S02]  /*1ae0*/  IMAD.MOV.U32 R2, RZ, RZ, R12 ;  /* 0x000000ffff027224 */ /* 0x001fe400078e000c */
[----:B-1----:R-:W-:-:S05]  /*1af0*/  IMAD.MOV.U32 R3, RZ, RZ, R13 ;  /* 0x000000ffff037224 */ /* 0x002fca00078e000d */
[----:B------:R-:W2:Y:S02]  /*1b00*/  LDG.E R8, desc[UR4][R2.64] ;  /* 0x0000000402087981 */ /* 0x000ea4000c1e1900 */
[C---:B--2---:R-:W-:Y:S02]  /*1b10*/  LOP3.LUT R5, R8.reuse, 0xf0, RZ, 0xc0, !PT ;  /* 0x000000f008057812 */ /* 0x044fe400078ec0ff */
[----:B------:R-:W-:Y:S02]  /*1b20*/  LOP3.LUT R4, R8, 0xf, RZ, 0xc0, !PT ;  /* 0x0000000f08047812 */ /* 0x000fe400078ec0ff */
[--C-:B------:R-:W-:Y:S01]  /*1b30*/  SHF.R.U32.HI R9, RZ, 0x4, R8.reuse ;  /* 0x00000004ff097819 */ /* 0x100fe20000011608 */
[----:B------:R-:W-:Y:S01]  /*1b40*/  IMAD.SHL.U32 R5, R5, 0x1000, RZ ;  /* 0x0000100005057824 */ /* 0x000fe200078e00ff */
[----:B------:R-:W-:-:S04]  /*1b50*/  SHF.R.U32.HI R10, RZ, 0xc, R8 ;  /* 0x0000000cff0a7819 */ /* 0x000fc80000011608 */
[----:B------:R-:W-:Y:S01]  /*1b60*/  LOP3.LUT R4, R5, 0xfffff000, R4, 0xe2, !PT ;  /* 0xfffff00005047812 */ /* 0x000fe200078ee204 */
[----:B------:R-:W-:-:S03]  /*1b70*/  IMAD.SHL.U32 R5, R8, 0x100, RZ ;  /* 0x0000010008057824 */ /* 0x000fc600078e00ff */
[----:B------:R-:W-:Y:S02]  /*1b80*/  LOP3.LUT R4, R4, 0xf0, R9, 0xf8, !PT ;  /* 0x000000f004047812 */ /* 0x000fe400078ef809 */
[----:B------:R-:W-:Y:S02]  /*1b90*/  SHF.R.U32.HI R9, RZ, 0x8, R8 ;  /* 0x00000008ff097819 */ /* 0x000fe40000011608 */
[----:B------:R-:W-:Y:S01]  /*1ba0*/  LOP3.LUT R4, R4, 0xf00000, R5, 0xf8, !PT ;  /* 0x00f0000004047812 */ /* 0x000fe200078ef805 */
[----:B------:R-:W-:-:S03]  /*1bb0*/  IMAD.SHL.U32 R5, R8, 0x10, RZ ;  /* 0x0000001008057824 */ /* 0x000fc600078e00ff */
[----:B------:R-:W-:-:S04]  /*1bc0*/  LOP3.LUT R4, R4, 0xf00, R9, 0xf8, !PT ;  /* 0x00000f0004047812 */ /* 0x000fc800078ef809 */
[----:B------:R-:W-:Y:S02]  /*1bd0*/  LOP3.LUT R5, R4, 0xf000000, R5, 0xf8, !PT ;  /* 0x0f00000004057812 */ /* 0x000fe400078ef805 */
[----:B------:R-:W-:Y:S02]  /*1be0*/  IADD3 R4, P0, R12, R7, RZ ;  /* 0x000000070c047210 */ /* 0x000fe40007f1e0ff */
[----:B------:R-:W-:-:S03]  /*1bf0*/  LOP3.LUT R9, R5, 0xf000, R10, 0xf8, !PT ;  /* 0x0000f00005097812 */ /* 0x000fc600078ef80a */
[----:B------:R-:W-:Y:S01]  /*1c00*/  IMAD.X R5, R13, 0x1, R6, P0 ;  /* 0x000000010d057824 */ /* 0x000fe200000e0606 */
[----:B------:R-:W-:-:S05]  /*1c10*/  LOP3.LUT R9, R9, 0xf0000000, R8, 0xf8, !PT ;  /* 0xf000000009097812 */ /* 0x000fca00078ef808 */
[----:B------:R0:W-:Y:S04]  /*1c20*/  STG.E desc[UR4][R2.64], R9 ;  /* 0x0000000902007986 */ /* 0x0001e8000c101904 */
[----:B------:R-:W2:Y:S02]  /*1c30*/  LDG.E R8, desc[UR4][R4.64] ;  /* 0x0000000404087981 */ /* 0x000ea4000c1e1900 */
[C---:B--2---:R-:W-:Y:S01]  /*1c40*/  LOP3.LUT R11, R8.reuse, 0xf0, RZ, 0xc0, !PT ;  /* 0x000000f0080b7812 */ /* 0x044fe200078ec0ff */
[C---:B0-----:R-:W-:Y:S01]  /*1c50*/  IMAD.SHL.U32 R2, R8.reuse, 0x10, RZ ;  /* 0x0000001008027824 */ /* 0x041fe200078e00ff */
[----:B------:R-:W-:Y:S02]  /*1c60*/  LOP3.LUT R10, R8, 0xf, RZ, 0xc0, !PT ;  /* 0x0000000f080a7812 */ /* 0x000fe400078ec0ff */
[----:B------:R-:W-:Y:S01]  /*1c70*/  SHF.R.U32.HI R15, RZ, 0x4, R8 ;  /* 0x00000004ff0f7819 */ /* 0x000fe20000011608 */
[----:B------:R-:W-:-:S05]  /*1c80*/  IMAD.SHL.U32 R11, R11, 0x1000, RZ ;  /* 0x000010000b0b7824 */ /* 0x000fca00078e00ff */
[----:B------:R-:W-:Y:S01]  /*1c90*/  LOP3.LUT R10, R11, 0xfffff000, R10, 0xe2, !PT ;  /* 0xfffff0000b0a7812 */ /* 0x000fe200078ee20a */
[----:B------:R-:W-:-:S03]  /*1ca0*/  IMAD.SHL.U32 R11, R8, 0x100, RZ ;  /* 0x00000100080b7824 */ /* 0x000fc600078e00ff */
[----:B------:R-:W-:Y:S02]  /*1cb0*/  LOP3.LUT R10, R10, 0xf0, R15, 0xf8, !PT ;  /* 0x000000f00a0a7812 */ /* 0x000fe400078ef80f */
[----:B------:R-:W-:Y:S02]  /*1cc0*/  SHF.R.U32.HI R15, RZ, 0x8, R8 ;  /* 0x00000008ff0f7819 */ /* 0x000fe40000011608 */
[----:B------:R-:W-:-:S04]  /*1cd0*/  LOP3.LUT R10, R10, 0xf00000, R11, 0xf8, !PT ;  /* 0x00f000000a0a7812 */ /* 0x000fc800078ef80b */
[----:B------:R-:W-:Y:S02]  /*1ce0*/  LOP3.LUT R15, R10, 0xf00, R15, 0xf8, !PT ;  /* 0x00000f000a0f7812 */ /* 0x000fe400078ef80f */
[----:B------:R-:W-:Y:S02]  /*1cf0*/  SHF.R.U32.HI R10, RZ, 0xc, R8 ;  /* 0x0000000cff0a7819 */ /* 0x000fe40000011608 */
        /* <DEDUP_REMOVED lines=16> */
[----:B------:R-:W-:Y:S02]  /*1e00*/  LOP3.LUT R9, R9, 0xf00000, R10, 0xf8, !PT ;  /* 0x00f0000009097812 */ /* 0x000fe400078ef80a */
[----:B------:R-:W-:Y:S02]  /*1e10*/  SHF.R.U32.HI R10, RZ, 0xc, R8 ;  /* 0x0000000cff0a7819 */ /* 0x000fe40000011608 */
[----:B------:R-:W-:-:S04]  /*1e20*/  LOP3.LUT R9, R9, 0xf00, R14, 0xf8, !PT ;  /* 0x00000f0009097812 */ /* 0x000fc800078ef80e */
[----:B------:R-:W-:Y:S02]  /*1e30*/  LOP3.LUT R9, R9, 0xf000000, R4, 0xf8, !PT ;  /* 0x0f00000009097812 */ /* 0x000fe400078ef804 */
[----:B------:R-:W-:Y:S02]  /*1e40*/  IADD3 R4, P0, R2, R7, RZ ;  /* 0x0000000702047210 */ /* 0x000fe40007f1e0ff */
[----:B------:R-:W-:-:S03]  /*1e50*/  LOP3.LUT R9, R9, 0xf000, R10, 0xf8, !PT ;  /* 0x0000f00009097812 */ /* 0x000fc600078ef80a */
[----:B------:R-:W-:Y:S01]  /*1e60*/  IMAD.X R5, R3, 0x1, R6, P0 ;  /* 0x0000000103057824 */ /* 0x000fe200000e0606 */
[----:B------:R-:W-:-:S05]  /*1e70*/  LOP3.LUT R9, R9, 0xf0000000, R8, 0xf8, !PT ;  /* 0xf000000009097812 */ /* 0x000fca00078ef808 */
[----:B------:R0:W-:Y:S04]  /*1e80*/  STG.E desc[UR4][R2.64], R9 ;  /* 0x0000000902007986 */ /* 0x0001e8000c101904 */
[----:B------:R-:W2:Y:S01]  /*1e90*/  LDG.E R8, desc[UR4][R4.64] ;  /* 0x0000000404087981 */ /* 0x000ea2000c1e1900 */
[----:B------:R-:W-:-:S05]  /*1ea0*/  VIADD R17, R17, 0x20 ;  /* 0x0000002011117836 */ /* 0x000fca0000000000 */
[----:B------:R-:W-:Y:S02]  /*1eb0*/  ISETP.GE.AND P0, PT, R17, UR7, PT ;  /* 0x0000000711007c0c */ /* 0x000fe4000bf06270 */
[----:B0-----:R-:W-:Y:S02]  /*1ec0*/  IADD3 R9, P1, R4, R7, RZ ;  /* 0x0000000704097210 */ /* 0x001fe40007f3e0ff */
[C---:B--2---:R-:W-:Y:S01]  /*1ed0*/  LOP3.LUT R11, R8.reuse, 0xf0, RZ, 0xc0, !PT ;  /* 0x000000f0080b7812 */ /* 0x044fe200078ec0ff */
[C---:B------:R-:W-:Y:S01]  /*1ee0*/  IMAD.SHL.U32 R2, R8.reuse, 0x10, RZ ;  /* 0x0000001008027824 */ /* 0x040fe200078e00ff */
        /* <DEDUP_REMOVED lines=8> */
[----:B------:R-:W-:-:S04]  /*1f70*/  LOP3.LUT R10, R10, 0xf00000, R11, 0xf8, !PT ;  /* 0x00f000000a0a7812 */ /* 0x000fc800078ef80b */
[----:B------:R-:W-:Y:S01]  /*1f80*/  LOP3.LUT R15, R10, 0xf00, R15, 0xf8, !PT ;  /* 0x00000f000a0f7812 */ /* 0x000fe200078ef80f */
[----:B------:R-:W-:-:S03]  /*1f90*/  IMAD.X R10, R5, 0x1, R6, P1 ;  /* 0x00000001050a7824 */ /* 0x000fc600008e0606 */
[----:B------:R-:W-:-:S04]  /*1fa0*/  LOP3.LUT R2, R15, 0xf000000, R2, 0xf8, !PT ;  /* 0x0f0000000f027812 */ /* 0x000fc800078ef802 */
[----:B------:R-:W-:Y:S02]  /*1fb0*/  LOP3.LUT R3, R2, 0xf000, R3, 0xf8, !PT ;  /* 0x0000f00002037812 */ /* 0x000fe400078ef803 */
[----:B------:R-:W-:Y:S01]  /*1fc0*/  LEA R2, P2, R19, R12, 0x4 ;  /* 0x0000000c13027211 */ /* 0x000fe200078420ff */
[----:B------:R-:W-:Y:S01]  /*1fd0*/  IMAD.MOV.U32 R12, RZ, RZ, R9 ;  /* 0x000000ffff0c7224 */ /* 0x000fe200078e0009 */
[----:B------:R-:W-:-:S03]  /*1fe0*/  LOP3.LUT R3, R3, 0xf0000000, R8, 0xf8, !PT ;  /* 0xf000000003037812 */ /* 0x000fc600078ef808 */
[----:B------:R-:W-:Y:S02]  /*1ff0*/  IMAD.X R8, R13, 0x1, R0, P2 ;  /* 0x000000010d087824 */ /* 0x000fe400010e0600 */
[----:B------:R1:W-:Y:S01]  /*2000*/  STG.E desc[UR4][R4.64], R3 ;  /* 0x0000000304007986 */ /* 0x0003e2000c101904 */
[----:B------:R-:W-:Y:S01]  /*2010*/  IMAD.MOV.U32 R13, RZ, RZ, R10 ;  /* 0x000000ffff0d7224 */ /* 0x000fe200078e000a */
[----:B------:R-:W-:Y:S06]  /*2020*/  @!P0 BRA `(.L_x_62) ;  /* 0xfffffff800ac8947 */ /* 0x000fec000383ffff */
[----:B------:R-:W-:Y:S02]  /*2030*/  IMAD.MOV.U32 R12, RZ, RZ, R2 ;  /* 0x000000ffff0c7224 */ /* 0x000fe400078e0002 */
[----:B------:R-:W-:-:S07]  /*2040*/  IMAD.MOV.U32 R13, RZ, RZ, R8 ;  /* 0x000000ffff0d7224 */ /* 0x000fce00078e0008 */
.L_x_59:
[----:B------:R-:W-:Y:S01]  /*2050*/  ULDC UR6, c[0x0][0x230] ;  /* 0x00008c0000067ab9 */ /* 0x000fe20000000800 */
[----:B------:R-:W-:Y:S01]  /*2060*/  ULDC UR7, c[0x0][0x234] ;  /* 0x00008d0000077ab9 */ /* 0x000fe20000000800 */
[----:B------:R-:W-:-:S13]  /*2070*/  ISETP.GE.AND P0, PT, R17, UR6, PT ;  /* 0x0000000611007c0c */ /* 0x000fda000bf06270 */
[----:B------:R-:W-:Y:S05]  /*2080*/  @P0 BRA `(.L_x_63) ;  /* 0x0000000400800947 */ /* 0x000fea0003800000 */
.L_x_64:
[----:B0-23--:R-:W-:Y:S02]  /*2090*/  IMAD.MOV.U32 R2, RZ, RZ, R12 ;  /* 0x000000ffff027224 */ /* 0x00dfe400078e000c */
[----:B-1----:R-:W-:-:S05]  /*20a0*/  IMAD.MOV.U32 R3, RZ, RZ, R13 ;  /* 0x000000ffff037224 */ /* 0x002fca00078e000d */
[----:B------:R-:W2:Y:S01]  /*20b0*/  LDG.E R8, desc[UR4][R2.64] ;  /* 0x0000000402087981 */ /* 0x000ea2000c1e1900 */
[----:B------:R-:W-:-:S04]  /*20c0*/  IMAD.WIDE R6, R19, 0x4, R2 ;  /* 0x0000000413067825 */ /* 0x000fc800078e0202 */
[----:B------:R-:W-:Y:S01]  /*20d0*/  IMAD.WIDE R4, R19, 0x8, R2 ;  /* 0x0000000813047825 */ /* 0x000fe200078e0202 */
[----:B------:R-:W3:Y:S04]  /*20e0*/  LDG.E R9, desc[UR4][R6.64] ;  /* 0x0000000406097981 */ /* 0x000ee8000c1e1900 */
[----:B------:R-:W4:Y:S01]  /*20f0*/  LDG.E R0, desc[UR4][R4.64] ;  /* 0x0000000404007981 */ /* 0x000f22000c1e1900 */
[----:B------:R-:W-:-:S05]  /*2100*/  VIADD R17, R17, 0x20 ;  /* 0x0000002011117836 */ /* 0x000fca0000000000 */
[----:B------:R-:W-:Y:S02]  /*2110*/  ISETP.GE.AND P0, PT, R17, UR6, PT ;  /* 0x0000000611007c0c */ /* 0x000fe4000bf06270 */
[C---:B--2---:R-:W-:Y:S01]  /*2120*/  LOP3.LUT R11, R8.reuse, 0x38, RZ, 0xc0, !PT ;  /* 0x00000038080b7812 */ /* 0x044fe200078ec0ff */
[C---:B------:R-:W-:Y:S01]  /*2130*/  IMAD.SHL.U32 R13, R8.reuse, 0x10, RZ ;  /* 0x00000010080d7824 */ /* 0x040fe200078e00ff */
[----:B------:R-:W-:-:S03]  /*2140*/  LOP3.LUT R10, R8, 0x7, RZ, 0xc0, !PT ;  /* 0x00000007080a7812 */ /* 0x000fc600078ec0ff */
[----:B------:R-:W-:Y:S01]  /*2150*/  IMAD.SHL.U32 R11, R11, 0x2000, RZ ;  /* 0x000020000b0b7824 */ /* 0x000fe200078e00ff */
[----:B---3--:R-:W-:Y:S01]  /*2160*/  SHF.R.U32.HI R14, RZ, 0x1, R9 ;  /* 0x00000001ff0e7819 */ /* 0x008fe20000011609 */
[----:B------:R-:W-:-:S03]  /*2170*/  IMAD.SHL.U32 R12, R9, 0x8000, RZ ;  /* 0x00008000090c7824 */ /* 0x000fc600078e00ff */
[----:B------:R-:W-:Y:S01]  /*2180*/  LOP3.LUT R10, R11, 0xffffe000, R10, 0xe2, !PT ;  /* 0xffffe0000b0a7812 */ /* 0x000fe200078ee20a */
[----:B----4-:R-:W-:Y:S01]  /*2190*/  IMAD.SHL.U32 R21, R0, 0x4000, RZ ;  /* 0x0000400000157824 */ /* 0x010fe200078e00ff */
[----:B------:R-:W-:Y:S02]  /*21a0*/  SHF.R.U32.HI R11, RZ, 0x3, R8 ;  /* 0x00000003ff0b7819 */ /* 0x000fe40000011608 */
[----:B------:R-:W-:Y:S02]  /*21b0*/  SHF.L.U32.HI R15, R9, 0x4, R0 ;  /* 0x00000004090f7819 */ /* 0x000fe40000010600 */
[----:B------:R-:W-:Y:S01]  /*21c0*/  LOP3.LUT R10, R10, 0x38, R11, 0xf8, !PT ;  /* 0x000000380a0a7812 */ /* 0x000fe200078ef80b */
[----:B------:R-:W-:Y:S01]  /*21d0*/  IMAD.SHL.U32 R11, R8, 0x400, RZ ;  /* 0x00000400080b7824 */ /* 0x000fe200078e00ff */
[----:B------:R-:W-:Y:S02]  /*21e0*/  LOP3.LUT R16, R15, 0x38, RZ, 0xc0, !PT ;  /* 0x000000380f107812 */ /* 0x000fe400078ec0ff */
[----:B------:R-:W-:-:S02]  /*21f0*/  LOP3.LUT R12, R12, 0x70000, RZ, 0xc0, !PT ;  /* 0x000700000c0c7812 */ /* 0x000fc400078ec0ff */
[----:B------:R-:W-:Y:S01]  /*2200*/  LOP3.LUT R10, R10, 0x380000, R11, 0xf8, !PT ;  /* 0x003800000a0a7812 */ /* 0x000fe200078ef80b */
[----:B------:R-:W-:Y:S01]  /*2210*/  IMAD.SHL.U32 R16, R16, 0x2000, RZ ;  /* 0x0000200010107824 */ /* 0x000fe200078e00ff */
[----:B------:R-:W-:Y:S02]  /*2220*/  SHF.R.U32.HI R11, RZ, 0x6, R8 ;  /* 0x00000006ff0b7819 */ /* 0x000fe40000011608 */
[----:B------:R-:W-:Y:S02]  /*2230*/  LOP3.LUT R14, R14, 0x38, RZ, 0xc0, !PT ;  /* 0x000000380e0e7812 */ /* 0x000fe400078ec0ff */
[----:B------:R-:W-:Y:S01]  /*2240*/  LOP3.LUT R10, R10, 0x1c0, R11, 0xf8, !PT ;  /* 0x000001c00a0a7812 */ /* 0x000fe200078ef80b */
[----:B------:R-:W-:-:S05]  /*2250*/  IMAD.SHL.U32 R11, R8, 0x80, RZ ;  /* 0x00000080080b7824 */ /* 0x000fca00078e00ff */
[----:B------:R-:W-:Y:S02]  /*2260*/  LOP3.LUT R10, R10, 0x1c00000, R11, 0xf8, !PT ;  /* 0x01c000000a0a7812 */ /* 0x000fe400078ef80b */
[----:B------:R-:W-:-:S04]  /*2270*/  SHF.R.U32.HI R11, RZ, 0x9, R8 ;  /* 0x00000009ff0b7819 */ /* 0x000fc80000011608 */
[----:B------:R-:W-:Y:S01]  /*2280*/  LOP3.LUT R10, R10, 0xe00, R11, 0xf8, !PT ;  /* 0x00000e000a0a7812 */ /* 0x000fe200078ef80b */
[----:B------:R-:W-:-:S03]  /*2290*/  IMAD.SHL.U32 R11, R9, 0x4, RZ ;  /* 0x00000004090b7824 */ /* 0x000fc600078e00ff */
[----:B------:R-:W-:Y:S02]  /*22a0*/  LOP3.LUT R13, R10, 0xe000000, R13, 0xf8, !PT ;  /* 0x0e0000000a0d7812 */ /* 0x000fe400078ef80d */
[----:B------:R-:W-:Y:S02]  /*22b0*/  LOP3.LUT R11, R11, 0x4, RZ, 0xc0, !PT ;  /* 0x000000040b0b7812 */ /* 0x000fe400078ec0ff */
[----:B------:R-:W-:Y:S02]  /*22c0*/  SHF.R.U32.HI R10, RZ, 0x1c, R9 ;  /* 0x0000001cff0a7819 */ /* 0x000fe40000011609 */
[----:B------:R-:W-:Y:S02]  /*22d0*/  LEA.HI R11, R8, R11, RZ, 0x2 ;  /* 0x0000000b080b7211 */ /* 0x000fe400078f10ff */
[----:B------:R-:W-:Y:S02]  /*22e0*/  LOP3.LUT R15, R10, 0x7, RZ, 0xc0, !PT ;  /* 0x000000070a0f7812 */ /* 0x000fe400078ec0ff */
[----:B------:R-:W-:-:S02]  /*22f0*/  SHF.R.U32.HI R10, RZ, 0xc, R8 ;  /* 0x0000000cff0a7819 */ /* 0x000fc40000011608 */
[----:B------:R-:W-:Y:S01]  /*2300*/  IADD3 R14, R14, R11, R12 ;  /* 0x0000000b0e0e7210 */ /* 0x000fe20007ffe00c */
[----:B------:R-:W-:Y:S01]  /*2310*/  IMAD.SHL.U32 R11, R8, 0x2, RZ ;  /* 0x00000002080b7824 */ /* 0x000fe200078e00ff */
[----:B------:R-:W-:Y:S01]  /*2320*/  LOP3.LUT R15, R16, 0xffffe000, R15, 0xe2, !PT ;  /* 0xffffe000100f7812 */ /* 0x000fe200078ee20f */
[----:B------:R-:W-:Y:S01]  /*2330*/  IMAD.SHL.U32 R8, R0, 0x2, RZ ;  /* 0x0000000200087824 */ /* 0x000fe200078e00ff */
[----:B------:R-:W-:Y:S01]  /*2340*/  LOP3.LUT R10, R13, 0x7000, R10, 0xf8, !PT ;  /* 0x000070000d0a7812 */ /* 0x000fe200078ef80a */
[----:B------:R-:W-:Y:S01]  /*2350*/  IMAD.SHL.U32 R13, R9, 0x1000, RZ ;  /* 0x00001000090d7824 */ /* 0x000fe200078e00ff */
[----:B------:R-:W-:Y:S02]  /*2360*/  SHF.R.U32.HI R12, RZ, 0x4, R9 ;  /* 0x00000004ff0c7819 */ /* 0x000fe40000011609 */
[----:B------:R-:W-:Y:S02]  /*2370*/  LOP3.LUT R16, R15, 0x38, R8, 0xf8, !PT ;  /* 0x000000380f107812 */ /* 0x000fe400078ef808 */
[----:B------:R-:W-:-:S02]  /*2380*/  LOP3.LUT R13, R13, 0x380000, RZ, 0xc0, !PT ;  /* 0x003800000d0d7812 */ /* 0x000fc400078ec0ff */
[----:B------:R-:W-:Y:S02]  /*2390*/  LOP3.LUT R15, R12, 0x1c0, RZ, 0xc0, !PT ;  /* 0x000001c00c0f7812 */ /* 0x000fe400078ec0ff */
[----:B------:R-:W-:Y:S02]  /*23a0*/  LOP3.LUT R10, R10, 0x70000000, R11, 0xf8, !PT ;  /* 0x700000000a0a7812 */ /* 0x000fe400078ef80b */
[----:B------:R-:W-:Y:S01]  /*23b0*/  LOP3.LUT R16, R16, 0x380000, R21, 0xf8, !PT ;  /* 0x0038000010107812 */ /* 0x000fe200078ef815 */
[----:B------:R-:W-:Y:S01]  /*23c0*/  IMAD.SHL.U32 R21, R0, 0x800, RZ ;  /* 0x0000080000157824 */ /* 0x000fe200078e00ff */
[----:B------:R-:W-:Y:S02]  /*23d0*/  SHF.R.U32.HI R11, RZ, 0x2, R0 ;  /* 0x00000002ff0b7819 */ /* 0x000fe40000011600 */
[----:B------:R-:W-:Y:S02]  /*23e0*/  LOP3.LUT R12, R12, 0x3ffffc0, RZ, 0xc0, !PT ;  /* 0x03ffffc00c0c7812 */ /* 0x000fe400078ec0ff */
[----:B------:R-:W-:Y:S01]  /*23f0*/  IADD3 R13, R15, R14, R13 ;  /* 0x0000000e0f0d7210 */ /* 0x000fe20007ffe00d */
[----:B------:R-:W-:Y:S01]  /*2400*/  IMAD.SHL.U32 R14, R9, 0x200, RZ ;  /* 0x00000200090e7824 */ /* 0x000fe200078e00ff */
[----:B------:R-:W-:-:S02]  /*2410*/  LOP3.LUT R16, R16, 0x1c0, R11, 0xf8, !PT ;  /* 0x000001c010107812 */ /* 0x000fc400078ef80b */
[----:B------:R-:W-:Y:S02]  /*2420*/  SHF.R.U32.HI R15, RZ, 0x3, R12 ;  /* 0x00000003ff0f7819 */ /* 0x000fe4000001160c */
[----:B------:R-:W-:Y:S02]  /*2430*/  LOP3.LUT R11, R11, 0x3ffffc0, RZ, 0xc0, !PT ;  /* 0x03ffffc00b0b7812 */ /* 0x000fe400078ec0ff */
[----:B------:R-:W-:Y:S01]  /*2440*/  LOP3.LUT R21, R16, 0x1c00000, R21, 0xf8, !PT ;  /* 0x01c0000010157812 */ /* 0x000fe200078ef815 */
[C---:B------:R-:W-:Y:S01]  /*2450*/  IMAD.SHL.U32 R16, R9.reuse, 0x40, RZ ;  /* 0x0000004009107824 */ /* 0x040fe200078e00ff */
[----:B------:R-:W-:Y:S01]  /*2460*/  LOP3.LUT R14, R14, 0x1c00000, RZ, 0xc0, !PT ;  /* 0x01c000000e0e7812 */ /* 0x000fe200078ec0ff */
[----:B------:R-:W-:Y:S01]  /*2470*/  IMAD.SHL.U32 R9, R9, 0x8, RZ ;  /* 0x0000000809097824 */ /* 0x000fe200078e00ff */
[----:B------:R-:W-:Y:S02]  /*2480*/  LOP3.LUT R15, R15, 0xe00, RZ, 0xc0, !PT ;  /* 0x00000e000f0f7812 */ /* 0x000fe400078ec0ff */
[----:B------:R-:W-:-:S02]  /*2490*/  SHF.R.U32.HI R18, RZ, 0x3, R11 ;  /* 0x00000003ff127819 */ /* 0x000fc4000001160b */
[----:B------:R-:W-:Y:S02]  /*24a0*/  SHF.R.U32.HI R12, RZ, 0x6, R12 ;  /* 0x00000006ff0c7819 */ /* 0x000fe4000001160c */
[----:B------:R-:W-:Y:S01]  /*24b0*/  IADD3 R13, R15, R13, R14 ;  /* 0x0000000d0f0d7210 */ /* 0x000fe20007ffe00e */
[----:B------:R-:W-:Y:S01]  /*24c0*/  IMAD.SHL.U32 R15, R0, 0x100, RZ ;  /* 0x00000100000f7824 */ /* 0x000fe200078e00ff */
[----:B------:R-:W-:Y:S02]  /*24d0*/  LOP3.LUT R18, R21, 0xe00, R18, 0xf8, !PT ;  /* 0x00000e0015127812 */ /* 0x000fe400078ef812 */
[----:B------:R-:W-:Y:S02]  /*24e0*/  LOP3.LUT R16, R16, 0xe000000, RZ, 0xc0, !PT ;  /* 0x0e00000010107812 */ /* 0x000fe400078ec0ff */
[----:B------:R-:W-:Y:S02]  /*24f0*/  LOP3.LUT R12, R12, 0x7000, RZ, 0xc0, !PT ;  /* 0x000070000c0c7812 */ /* 0x000fe400078ec0ff */
[----:B------:R-:W-:-:S02]  /*2500*/  SHF.R.U32.HI R14, RZ, 0xc, R0 ;  /* 0x0000000cff0e7819 */ /* 0x000fc40000011600 */
[----:B------:R-:W-:Y:S02]  /*2510*/  LOP3.LUT R21, R8, 0x80000000, RZ, 0xc0, !PT ;  /* 0x8000000008157812 */ /* 0x000fe400078ec0ff */
[----:B------:R-:W-:Y:S02]  /*2520*/  IADD3 R8, R12, R13, R16 ;  /* 0x0000000d0c087210 */ /* 0x000fe40007ffe010 */
[----:B------:R-:W-:Y:S01]  /*2530*/  LOP3.LUT R21, R21, 0x8000, R14, 0xf8, !PT ;  /* 0x0000800015157812 */ /* 0x000fe200078ef80e */
[----:B------:R-:W-:Y:S01]  /*2540*/  IMAD.SHL.U32 R14, R0, 0x4, RZ ;  /* 0x00000004000e7824 */ /* 0x000fe200078e00ff */
[----:B------:R-:W-:Y:S02]  /*2550*/  LOP3.LUT R15, R18, 0xe000000, R15, 0xf8, !PT ;  /* 0x0e000000120f7812 */ /* 0x000fe400078ef80f */
[----:B------:R-:W-:Y:S02]  /*2560*/  SHF.R.U32.HI R12, RZ, 0x6, R11 ;  /* 0x00000006ff0c7819 */ /* 0x000fe4000001160b */
[----:B------:R-:W-:-:S02]  /*2570*/  SHF.R.U32.HI R11, RZ, 0xd, R0 ;  /* 0x0000000dff0b7819 */ /* 0x000fc40000011600 */
[----:B------:R-:W-:Y:S02]  /*2580*/  LOP3.LUT R12, R15, 0x7000, R12, 0xf8, !PT ;  /* 0x000070000f0c7812 */ /* 0x000fe400078ef80c */
[----:B------:R-:W-:Y:S02]  /*2590*/  SHF.R.U32.HI R13, RZ, 0xb, R0 ;  /* 0x0000000bff0d7819 */ /* 0x000fe40000011600 */
[----:B------:R-:W-:Y:S02]  /*25a0*/  LOP3.LUT R14, R14, 0x80000000, RZ, 0xc0, !PT ;  /* 0x800000000e0e7812 */ /* 0x000fe400078ec0ff */
[----:B------:R-:W-:Y:S01]  /*25b0*/  LOP3.LUT R15, R11, 0x8000, RZ, 0xc0, !PT ;  /* 0x000080000b0f7812 */ /* 0x000fe200078ec0ff */
[----:B------:R-:W-:Y:S01]  /*25c0*/  IMAD.SHL.U32 R11, R0, 0x20, RZ ;  /* 0x00000020000b7824 */ /* 0x000fe200078e00ff */
[----:B------:R-:W-:Y:S02]  /*25d0*/  LOP3.LUT R13, R14, 0x8000, R13, 0xf8, !PT ;  /* 0x000080000e0d7812 */ /* 0x000fe400078ef80d */
[----:B------:R-:W-:-:S02]  /*25e0*/  LOP3.LUT R9, R9, 0x70000000, RZ, 0xc0, !PT ;  /* 0x7000000009097812 */ /* 0x000fc400078ec0ff */
[----:B------:R-:W-:Y:S02]  /*25f0*/  LOP3.LUT R0, R15, 0x80000000, R0, 0xf8, !PT ;  /* 0x800000000f007812 */ /* 0x000fe400078ef800 */
[----:B------:R-:W-:Y:S02]  /*2600*/  LOP3.LUT R11, R12, 0x70000000, R11, 0xf8, !PT ;  /* 0x700000000c0b7812 */ /* 0x000fe400078ef80b */
[----:B------:R-:W-:Y:S01]  /*2610*/  LOP3.LUT R15, R13, R10, RZ, 0xfc, !PT ;  /* 0x0000000a0d0f7212 */ /* 0x000fe200078efcff */
[----:B------:R-:W-:Y:S01]  /*2620*/  IMAD.WIDE R12, R19, 0xc, R2 ;  /* 0x0000000c130c7825 */ /* 0x000fe200078e0202 */
[----:B------:R-:W-:Y:S02]  /*2630*/  IADD3 R9, R21, R8, R9 ;  /* 0x0000000815097210 */ /* 0x000fe40007ffe009 */
[----:B------:R-:W-:Y:S01]  /*2640*/  LOP3.LUT R11, R0, R11, RZ, 0xfc, !PT ;  /* 0x0000000b000b7212 */ /* 0x000fe200078efcff */
[----:B------:R3:W-:Y:S04]  /*2650*/  STG.E desc[UR4][R2.64], R15 ;  /* 0x0000000f02007986 */ /* 0x0007e8000c101904 */
[----:B------:R3:W-:Y:S04]  /*2660*/  STG.E desc[UR4][R6.64], R9 ;  /* 0x0000000906007986 */ /* 0x0007e8000c101904 */
[----:B------:R3:W-:Y:S01]  /*2670*/  STG.E desc[UR4][R4.64], R11 ;  /* 0x0000000b04007986 */ /* 0x0007e2000c101904 */
[----:B------:R-:W-:Y:S05]  /*2680*/  @!P0 BRA `(.L_x_64) ;  /* 0xfffffff800808947 */ /* 0x000fea000383ffff */
.L_x_63:
[----:B------:R-:W-:-:S13]  /*2690*/  ISETP.GE.AND P0, PT, R17, UR7, PT ;  /* 0x0000000711007c0c */ /* 0x000fda000bf06270 */
[----:B------:R-:W-:Y:S05]  /*26a0*/  @P0 EXIT ;  /* 0x000000000000094d */ /* 0x000fea0003800000 */
[----:B------:R-:W-:-:S05]  /*26b0*/  LOP3.LUT R0, RZ, R17, RZ, 0x33, !PT ;  /* 0x00000011ff007212 */ /* 0x000fca00078e33ff */
[----:B------:R-:W-:-:S05]  /*26c0*/  VIADD R0, R0, UR7 ;  /* 0x0000000700007c36 */ /* 0x000fca0008000000 */
[C---:B------:R-:W-:Y:S02]  /*26d0*/  LOP3.LUT P0, RZ, R0.reuse, 0x10, RZ, 0xc0, !PT ;  /* 0x0000001000ff7812 */ /* 0x040fe4000780c0ff */
[----:B------:R-:W-:Y:S02]  /*26e0*/  LOP3.LUT P1, RZ, R0, 0xfffffff0, RZ, 0xc0, !PT ;  /* 0xfffffff000ff7812 */ /* 0x000fe4000782c0ff */
[----:B------:R-:W-:-:S09]  /*26f0*/  SHF.R.S32.HI R0, RZ, 0x1f, R19 ;  /* 0x0000001fff007819 */ /* 0x000fd20000011413 */
[----:B------:R-:W-:Y:S05]  /*2700*/  @P0 BRA `(.L_x_65) ;  /* 0x0000000000980947 */ /* 0x000fea0003800000 */
[----:B0-23--:R-:W-:Y:S02]  /*2710*/  IMAD.MOV.U32 R2, RZ, RZ, R12 ;  /* 0x000000ffff027224 */ /* 0x00dfe400078e000c */
[----:B-1----:R-:W-:-:S05]  /*2720*/  IMAD.MOV.U32 R3, RZ, RZ, R13 ;  /* 0x000000ffff037224 */ /* 0x002fca00078e000d */
[----:B------:R-:W2:Y:S01]  /*2730*/  LDG.E R4, desc[UR4][R2.64] ;  /* 0x0000000402047981 */ /* 0x000ea2000c1e1900 */
[----:B------:R-:W-:Y:S01]  /*2740*/  LEA R12, P0, R19, R12, 0x2 ;  /* 0x0000000c130c7211 */ /* 0x000fe200078010ff */
[----:B------:R-:W-:-:S03]  /*2750*/  VIADD R17, R17, 0x10 ;  /* 0x0000001011117836 */ /* 0x000fc60000000000 */
[----:B------:R-:W-:Y:S02]  /*2760*/  LEA.HI.X R13, R19, R13, R0, 0x2, P0 ;  /* 0x0000000d130d7211 */ /* 0x000fe400000f1400 */
        /* <DEDUP_REMOVED lines=31> */
[----:B------:R4:W-:Y:S02]  /*2960*/  STG.E desc[UR4][R2.64], R5 ;  /* 0x0000000502007986 */ /* 0x0009e4000c101904 */
.L_x_65:
[----:B------:R-:W-:Y:S05]  /*2970*/  @!P1 EXIT ;  /* 0x000000000000994d */ /* 0x000fea0003800000 */
[C---:B0-234-:R-:W-:Y:S01]  /*2980*/  LEA R2, P0, R19.reuse, R12, 0x2 ;  /* 0x0000000c13027211 */ /* 0x05dfe200078010ff */
[C---:B-1----:R-:W-:Y:S01]  /*2990*/  IMAD.SHL.U32 R5, R19.reuse, 0x8, RZ ;  /* 0x0000000813057824 */ /* 0x042fe200078e00ff */
[C-C-:B------:R-:W-:Y:S02]  /*29a0*/  SHF.L.U64.HI R3, R19.reuse, 0x3, R0.reuse ;  /* 0x0000000313037819 */ /* 0x140fe40000010200 */
[----:B------:R-:W-:-:S09]  /*29b0*/  LEA.HI.X R19, R19, R13, R0, 0x2, P0 ;  /* 0x0000000d13137211 */ /* 0x000fd200000f1400 */
.L_x_66:
[----:B------:R-:W2:Y:S02]  /*29c0*/  LDG.E R0, desc[UR4][R12.64] ;  /* 0x000000040c007981 */ /* 0x000ea4000c1e1900 */
[C---:B0-2---:R-:W-:Y:S02]  /*29d0*/  LOP3.LUT R6, R0.reuse, 0xc, RZ, 0xc0, !PT ;  /* 0x0000000c00067812 */ /* 0x045fe400078ec0ff */
[----:B------:R-:W-:Y:S02]  /*29e0*/  LOP3.LUT R4, R0, 0x3, RZ, 0xc0, !PT ;  /* 0x0000000300047812 */ /* 0x000fe400078ec0ff */
[----:B------:R-:W-:Y:S01]  /*29f0*/  SHF.R.U32.HI R7, RZ, 0x2, R0 ;  /* 0x00000002ff077819 */ /* 0x000fe20000011600 */
[----:B------:R-:W-:Y:S02]  /*2a00*/  IMAD.SHL.U32 R9, R6, 0x4000, RZ ;  /* 0x0000400006097824 */ /* 0x000fe400078e00ff */
        /* <DEDUP_REMOVED lines=24> */
[----:B------:R-:W-:-:S03]  /*2b90*/  IMAD.MOV.U32 R6, RZ, RZ, R2 ;  /* 0x000000ffff067224 */ /* 0x000fc600078e0002 */
[----:B------:R-:W-:-:S04]  /*2ba0*/  LOP3.LUT R4, R9, 0x30000000, R4, 0xf8, !PT ;  /* 0x3000000009047812 */ /* 0x000fc800078ef804 */
[----:B------:R-:W-:-:S04]  /*2bb0*/  LOP3.LUT R7, R4, 0xc000, R7, 0xf8, !PT ;  /* 0x0000c00004077812 */ /* 0x000fc800078ef807 */
[----:B------:R-:W-:Y:S01]  /*2bc0*/  LOP3.LUT R9, R7, 0xc0000000, R0, 0xf8, !PT ;  /* 0xc000000007097812 */ /* 0x000fe200078ef800 */
[----:B------:R-:W-:-:S04]  /*2bd0*/  IMAD.MOV.U32 R7, RZ, RZ, R19 ;  /* 0x000000ffff077224 */ /* 0x000fc800078e0013 */
[----:B------:R0:W-:Y:S04]  /*2be0*/  STG.E desc[UR4][R12.64], R9 ;  /* 0x000000090c007986 */ /* 0x0001e8000c101904 */
[----:B------:R-:W2:Y:S01]  /*2bf0*/  LDG.E R0, desc[UR4][R6.64] ;  /* 0x0000000406007981 */ /* 0x000ea2000c1e1900 */
[----:B------:R-:W-:-:S05]  /*2c00*/  VIADD R17, R17, 0x20 ;  /* 0x0000002011117836 */ /* 0x000fca0000000000 */
[----:B------:R-:W-:Y:S02]  /*2c10*/  ISETP.GE.AND P0, PT, R17, UR7, PT ;  /* 0x0000000711007c0c */ /* 0x000fe4000bf06270 */
[----:B0-----:R-:W-:-:S05]  /*2c20*/  IADD3 R12, P2, R12, R5, RZ ;  /* 0x000000050c0c7210 */ /* 0x001fca0007f5e0ff */
[----:B------:R-:W-:Y:S01]  /*2c30*/  IMAD.X R13, R13, 0x1, R3, P2 ;  /* 0x000000010d0d7824 */ /* 0x000fe200010e0603 */
[C---:B--2---:R-:W-:Y:S02]  /*2c40*/  LOP3.LUT R4, R0.reuse, 0xc, RZ, 0xc0, !PT ;  /* 0x0000000c00047812 */ /* 0x044fe400078ec0ff */
[----:B------:R-:W-:Y:S02]  /*2c50*/  LOP3.LUT R2, R0, 0x3, RZ, 0xc0, !PT ;  /* 0x0000000300027812 */ /* 0x000fe400078ec0ff */
[--C-:B------:R-:W-:Y:S01]  /*2c60*/  SHF.R.U32.HI R11, RZ, 0x2, R0.reuse ;  /* 0x00000002ff0b7819 */ /* 0x100fe20000011600 */
[----:B------:R-:W-:Y:S01]  /*2c70*/  IMAD.SHL.U32 R15, R4, 0x4000, RZ ;  /* 0x00004000040f7824 */ /* 0x000fe200078e00ff */
[----:B------:R-:W-:Y:S01]  /*2c80*/  SHF.R.U32.HI R9, RZ, 0x6, R0 ;  /* 0x00000006ff097819 */ /* 0x000fe20000011600 */
        /* <DEDUP_REMOVED lines=9> */
[----:B------:R-:W-:-:S04]  /*2d20*/  LOP3.LUT R2, R15, 0x300000, R2, 0xf8, !PT ;  /* 0x003000000f027812 */ /* 0x000fc800078ef802 */
        /* <DEDUP_REMOVED lines=14> */
[----:B------:R-:W-:Y:S02]  /*2e10*/  LOP3.LUT R9, R2, 0xc000, R9, 0xf8, !PT ;  /* 0x0000c00002097812 */ /* 0x000fe400078ef809 */
[----:B------:R-:W-:Y:S02]  /*2e20*/  IADD3 R2, P1, R6, R5, RZ ;  /* 0x0000000506027210 */ /* 0x000fe40007f3e0ff */
[----:B------:R-:W-:-:S03]  /*2e30*/  LOP3.LUT R9, R9, 0xc0000000, R0, 0xf8, !PT ;  /* 0xc000000009097812 */ /* 0x000fc600078ef800 */
[----:B------:R-:W-:Y:S02]  /*2e40*/  IMAD.X R19, R7, 0x1, R3, P1 ;  /* 0x0000000107137824 */ /* 0x000fe400008e0603 */
[----:B------:R0:W-:Y:S01]  /*2e50*/  STG.E desc[UR4][R6.64], R9 ;  /* 0x0000000906007986 */ /* 0x0001e2000c101904 */
[----:B------:R-:W-:Y:S05]  /*2e60*/  @!P0 BRA `(.L_x_66) ;  /* 0xfffffff800d48947 */ /* 0x000fea000383ffff */
[----:B------:R-:W-:Y:S05]  /*2e70*/  EXIT ;  /* 0x000000000000794d */ /* 0x000fea0003800000 */
.L_x_67:
        /* <DEDUP_REMOVED lines=16> */
.L_x_73:


//--------------------- .nv.shared.reserved.0     --------------------------
	.section	.nv.shared.reserved.0,"aw",@nobits
	.weak		__nv_reservedSMEM_offset_0_alias
	.size		__nv_reservedSMEM_offset_0_alias, 0, 0
	.other		__nv_reservedSMEM_offset_0_alias,@"STO_CUDA_RESERVED_SHARED STV_DEFAULT"
__nv_reservedSMEM_offset_0_alias:
	.zero		0


//--------------------- .nv.global                --------------------------
	.section	.nv.global,"aw",@nobits
.nv.global:
	.type		_ZN42_INTERNAL_7abcda1a_11_q_matrix_cu_334ac6264cuda3std3__48in_placeE,@object
	.size		_ZN42_INTERNAL_7abcda1a_11_q_matrix_cu_334ac6264cuda3std3__48in_placeE,(_ZN42_INTERNAL_7abcda1a_11_q_matrix_cu_334ac6264cuda3std6ranges3__45__cpo8distanceE - _ZN42_INTERNAL_7abcda1a_11_q_matrix_cu_334ac6264cuda3std3__48in_placeE)
_ZN42_INTERNAL_7abcda1a_11_q_matrix_cu_334ac6264cuda3std3__48in_placeE:
	.zero		1
	.type		_ZN42_INTERNAL_7abcda1a_11_q_matrix_cu_334ac6264cuda3std6ranges3__45__cpo8distanceE,@object
	.size		_ZN42_INTERNAL_7abcda1a_11_q_matrix_cu_334ac6264cuda3std6ranges3__45__cpo8distanceE,(_ZN42_INTERNAL_7abcda1a_11_q_matrix_cu_334ac6264cuda3std3__45__cpo6cbeginE - _ZN42_INTERNAL_7abcda1a_11_q_matrix_cu_334ac6264cuda3std6ranges3__45__cpo8distanceE)
_ZN42_INTERNAL_7abcda1a_11_q_matrix_cu_334ac6264cuda3std6ranges3__45__cpo8distanceE:
	.zero		1
	.type		_ZN42_INTERNAL_7abcda1a_11_q_matrix_cu_334ac6264cuda3std3__45__cpo6cbeginE,@object
	.size		_ZN42_INTERNAL_7abcda1a_11_q_matrix_cu_334ac6264cuda3std3__45__cpo6cbeginE,(_ZN42_INTERNAL_7abcda1a_11_q_matrix_cu_334ac6264cuda3std6ranges3__45__cpo7advanceE - _ZN42_INTERNAL_7abcda1a_11_q_matrix_cu_334ac6264cuda3std3__45__cpo6cbeginE)
_ZN42_INTERNAL_7abcda1a_11_q_matrix_cu_334ac6264cuda3std3__45__cpo6cbeginE:
	.zero		1
	.type		_ZN42_INTERNAL_7abcda1a_11_q_matrix_cu_334ac6264cuda3std6ranges3__45__cpo7advanceE,@object
	.size		_ZN42_INTERNAL_7abcda1a_11_q_matrix_cu_334ac6264cuda3std6ranges3__45__cpo7advanceE,(_ZN42_INTERNAL_7abcda1a_11_q_matrix_cu_334ac6264cuda3std3__45__cpo7crbeginE - _ZN42_INTERNAL_7abcda1a_11_q_matrix_cu_334ac6264cuda3std6ranges3__45__cpo7advanceE)
_ZN42_INTERNAL_7abcda1a_11_q_matrix_cu_334ac6264cuda3std6ranges3__45__cpo7advanceE:
	.zero		1
	.type		_ZN42_INTERNAL_7abcda1a_11_q_matrix_cu_334ac6264cuda3std3__45__cpo7crbeginE,@object
	.size		_ZN42_INTERNAL_7abcda1a_11_q_matrix_cu_334ac6264cuda3std3__45__cpo7crbeginE,(_ZN42_INTERNAL_7abcda1a_11_q_matrix_cu_334ac6264cuda3std6ranges3__45__cpo4dataE - _ZN42_INTERNAL_7abcda1a_11_q_matrix_cu_334ac6264cuda3std3__45__cpo7crbeginE)
_ZN42_INTERNAL_7abcda1a_11_q_matrix_cu_334ac6264cuda3std3__45__cpo7crbeginE:
	.zero		1
	.type		_ZN42_INTERNAL_7abcda1a_11_q_matrix_cu_334ac6264cuda3std6ranges3__45__cpo4dataE,@object
	.size		_ZN42_INTERNAL_7abcda1a_11_q_matrix_cu_334ac6264cuda3std6ranges3__45__cpo4dataE,(_ZN42_INTERNAL_7abcda1a_11_q_matrix_cu_334ac6264cuda3std6ranges3__45__cpo5beginE - _ZN42_INTERNAL_7abcda1a_11_q_matrix_cu_334ac6264cuda3std6ranges3__45__cpo4dataE)
_ZN42_INTERNAL_7abcda1a_11_q_matrix_cu_334ac6264cuda3std6ranges3__45__cpo4dataE:
	.zero		1
	.type		_ZN42_INTERNAL_7abcda1a_11_q_matrix_cu_334ac6264cuda3std6ranges3__45__cpo5beginE,@object
	.size		_ZN42_INTERNAL_7abcda1a_11_q_matrix_cu_334ac6264cuda3std6ranges3__45__cpo5beginE,(_ZN42_INTERNAL_7abcda1a_11_q_matrix_cu_334ac6264cuda3std3__444_GLOBAL__N__7abcda1a_11_q_matrix_cu_334ac6266ignoreE - _ZN42_INTERNAL_7abcda1a_11_q_matrix_cu_334ac6264cuda3std6ranges3__45__cpo5beginE)
_ZN42_INTERNAL_7abcda1a_11_q_matrix_cu_334ac6264cuda3std6ranges3__45__cpo5beginE:
	.zero		1
	.type		_ZN42_INTERNAL_7abcda1a_11_q_matrix_cu_334ac6264cuda3std3__444_GLOBAL__N__7abcda1a_11_q_matrix_cu_334ac6266ignoreE,@object
	.size		_ZN42_INTERNAL_7abcda1a_11_q_matrix_cu_334ac6264cuda3std3__444_GLOBAL__N__7abcda1a_11_q_matrix_cu_334ac6266ignoreE,(_ZN42_INTERNAL_7abcda1a_11_q_matrix_cu_334ac6264cuda3std6ranges3__45__cpo4sizeE - _ZN42_INTERNAL_7abcda1a_11_q_matrix_cu_334ac6264cuda3std3__444_GLOBAL__N__7abcda1a_11_q_matrix_cu_334ac6266ignoreE)
_ZN42_INTERNAL_7abcda1a_11_q_matrix_cu_334ac6264cuda3std3__444_GLOBAL__N__7abcda1a_11_q_matrix_cu_334ac6266ignoreE:
	.zero		1
	.type		_ZN42_INTERNAL_7abcda1a_11_q_matrix_cu_334ac6264cuda3std6ranges3__45__cpo4sizeE,@object
	.size		_ZN42_INTERNAL_7abcda1a_11_q_matrix_cu_334ac6264cuda3std6ranges3__45__cpo4sizeE,(_ZN42_INTERNAL_7abcda1a_11_q_matrix_cu_334ac6264cuda3std3__45__cpo5beginE - _ZN42_INTERNAL_7abcda1a_11_q_matrix_cu_334ac6264cuda3std6ranges3__45__cpo4sizeE)
_ZN42_INTERNAL_7abcda1a_11_q_matrix_cu_334ac6264cuda3std6ranges3__45__cpo4sizeE:
	.zero		1
	.type		_ZN42_INTERNAL_7abcda1a_11_q_matrix_cu_334ac6264cuda3std3__45__cpo5beginE,@object
	.size		_ZN42_INTERNAL_7abcda1a_11_q_matrix_cu_334ac6264cuda3std3__45__cpo5beginE,(_ZN42_INTERNAL_7abcda1a_11_q_matrix_cu_334ac6264cuda3std6ranges3__45__cpo6cbeginE - _ZN42_INTERNAL_7abcda1a_11_q_matrix_cu_334ac6264cuda3std3__45__cpo5beginE)
_ZN42_INTERNAL_7abcda1a_11_q_matrix_cu_334ac6264cuda3std3__45__cpo5beginE:
	.zero		1
	.type		_ZN42_INTERNAL_7abcda1a_11_q_matrix_cu_334ac6264cuda3std6ranges3__45__cpo6cbeginE,@object
	.size		_ZN42_INTERNAL_7abcda1a_11_q_matrix_cu_334ac6264cuda3std6ranges3__45__cpo6cbeginE,(_ZN42_INTERNAL_7abcda1a_11_q_matrix_cu_334ac6264cuda3std3__45__cpo6rbeginE - _ZN42_INTERNAL_7abcda1a_11_q_matrix_cu_334ac6264cuda3std6ranges3__45__cpo6cbeginE)
_ZN42_INTERNAL_7abcda1a_11_q_matrix_cu_334ac6264cuda3std6ranges3__45__cpo6cbeginE:
	.zero		1
	.type		_ZN42_INTERNAL_7abcda1a_11_q_matrix_cu_334ac6264cuda3std3__45__cpo6rbeginE,@object
	.size		_ZN42_INTERNAL_7abcda1a_11_q_matrix_cu_334ac6264cuda3std3__45__cpo6rbeginE,(_ZN42_INTERNAL_7abcda1a_11_q_matrix_cu_334ac6264cuda3std6ranges3__45__cpo4nextE - _ZN42_INTERNAL_7abcda1a_11_q_matrix_cu_334ac6264cuda3std3__45__cpo6rbeginE)
_ZN42_INTERNAL_7abcda1a_11_q_matrix_cu_334ac6264cuda3std3__45__cpo6rbeginE:
	.zero		1
	.type		_ZN42_INTERNAL_7abcda1a_11_q_matrix_cu_334ac6264cuda3std6ranges3__45__cpo4nextE,@object
	.size		_ZN42_INTERNAL_7abcda1a_11_q_matrix_cu_334ac6264cuda3std6ranges3__45__cpo4nextE,(_ZN42_INTERNAL_7abcda1a_11_q_matrix_cu_334ac6264cuda3std6ranges3__45__cpo4swapE - _ZN42_INTERNAL_7abcda1a_11_q_matrix_cu_334ac6264cuda3std6ranges3__45__cpo4nextE)
_ZN42_INTERNAL_7abcda1a_11_q_matrix_cu_334ac6264cuda3std6ranges3__45__cpo4nextE:
	.zero		1
	.type		_ZN42_INTERNAL_7abcda1a_11_q_matrix_cu_334ac6264cuda3std6ranges3__45__cpo4swapE,@object
	.size		_ZN42_INTERNAL_7abcda1a_11_q_matrix_cu_334ac6264cuda3std6ranges3__45__cpo4swapE,(_ZN42_INTERNAL_7abcda1a_11_q_matrix_cu_334ac6264cuda3std3__420unreachable_sentinelE - _ZN42_INTERNAL_7abcda1a_11_q_matrix_cu_334ac6264cuda3std6ranges3__45__cpo4swapE)
_ZN42_INTERNAL_7abcda1a_11_q_matrix_cu_334ac6264cuda3std6ranges3__45__cpo4swapE:
	.zero		1
	.type		_ZN42_INTERNAL_7abcda1a_11_q_matrix_cu_334ac6264cuda3std3__420unreachable_sentinelE,@object
	.size		_ZN42_INTERNAL_7abcda1a_11_q_matrix_cu_334ac6264cuda3std3__420unreachable_sentinelE,(_ZN42_INTERNAL_7abcda1a_11_q_matrix_cu_334ac6266thrust23THRUST_300001_SM_900_NS6system6detail10sequential3seqE - _ZN42_INTERNAL_7abcda1a_11_q_matrix_cu_334ac6264cuda3std3__420unreachable_sentinelE)
_ZN42_INTERNAL_7abcda1a_11_q_matrix_cu_334ac6264cuda3std3__420unreachable_sentinelE:
	.zero		1
	.type		_ZN42_INTERNAL_7abcda1a_11_q_matrix_cu_334ac6266thrust23THRUST_300001_SM_900_NS6system6detail10sequential3seqE,@object
	.size		_ZN42_INTERNAL_7abcda1a_11_q_matrix_cu_334ac6266thrust23THRUST_300001_SM_900_NS6system6detail10sequential3seqE,(_ZN42_INTERNAL_7abcda1a_11_q_matrix_cu_334ac6264cuda3std3__45__cpo4cendE - _ZN42_INTERNAL_7abcda1a_11_q_matrix_cu_334ac6266thrust23THRUST_300001_SM_900_NS6system6detail10sequential3seqE)
_ZN42_INTERNAL_7abcda1a_11_q_matrix_cu_334ac6266thrust23THRUST_300001_SM_900_NS6system6detail10sequential3seqE:
	.zero		1
	.type		_ZN42_INTERNAL_7abcda1a_11_q_matrix_cu_334ac6264cuda3std3__45__cpo4cendE,@object
	.size		_ZN42_INTERNAL_7abcda1a_11_q_matrix_cu_334ac6264cuda3std3__45__cpo4cendE,(_ZN42_INTERNAL_7abcda1a_11_q_matrix_cu_334ac6264cuda3std6ranges3__45__cpo9iter_swapE - _ZN42_INTERNAL_7abcda1a_11_q_matrix_cu_334ac6264cuda3std3__45__cpo4cendE)
_ZN42_INTERNAL_7abcda1a_11_q_matrix_cu_334ac6264cuda3std3__45__cpo4cendE:
	.zero		1
	.type		_ZN42_INTERNAL_7abcda1a_11_q_matrix_cu_334ac6264cuda3std6ranges3__45__cpo9iter_swapE,@object
	.size		_ZN42_INTERNAL_7abcda1a_11_q_matrix_cu_334ac6264cuda3std6ranges3__45__cpo9iter_swapE,(_ZN42_INTERNAL_7abcda1a_11_q_matrix_cu_334ac6264cuda3std3__45__cpo5crendE - _ZN42_INTERNAL_7abcda1a_11_q_matrix_cu_334ac6264cuda3std6ranges3__45__cpo9iter_swapE)
_ZN42_INTERNAL_7abcda1a_11_q_matrix_cu_334ac6264cuda3std6ranges3__45__cpo9iter_swapE:
	.zero		1
	.type		_ZN42_INTERNAL_7abcda1a_11_q_matrix_cu_334ac6264cuda3std3__45__cpo5crendE,@object
	.size		_ZN42_INTERNAL_7abcda1a_11_q_matrix_cu_334ac6264cuda3std3__45__cpo5crendE,(_ZN42_INTERNAL_7abcda1a_11_q_matrix_cu_334ac6264cuda3std6ranges3__45__cpo5cdataE - _ZN42_INTERNAL_7abcda1a_11_q_matrix_cu_334ac6264cuda3std3__45__cpo5crendE)
_ZN42_INTERNAL_7abcda1a_11_q_matrix_cu_334ac6264cuda3std3__45__cpo5crendE:
	.zero		1
	.type		_ZN42_INTERNAL_7abcda1a_11_q_matrix_cu_334ac6264cuda3std6ranges3__45__cpo5cdataE,@object
	.size		_ZN42_INTERNAL_7abcda1a_11_q_matrix_cu_334ac6264cuda3std6ranges3__45__cpo5cdataE,(_ZN42_INTERNAL_7abcda1a_11_q_matrix_cu_334ac6264cuda3std6ranges3__45__cpo3endE - _ZN42_INTERNAL_7abcda1a_11_q_matrix_cu_334ac6264cuda3std6ranges3__45__cpo5cdataE)
_ZN42_INTERNAL_7abcda1a_11_q_matrix_cu_334ac6264cuda3std6ranges3__45__cpo5cdataE:
	.zero		1
	.type		_ZN42_INTERNAL_7abcda1a_11_q_matrix_cu_334ac6264cuda3std6ranges3__45__cpo3endE,@object
	.size		_ZN42_INTERNAL_7abcda1a_11_q_matrix_cu_334ac6264cuda3std6ranges3__45__cpo3endE,(_ZN42_INTERNAL_7abcda1a_11_q_matrix_cu_334ac6264cuda3std3__419piecewise_constructE - _ZN42_INTERNAL_7abcda1a_11_q_matrix_cu_334ac6264cuda3std6ranges3__45__cpo3endE)
_ZN42_INTERNAL_7abcda1a_11_q_matrix_cu_334ac6264cuda3std6ranges3__45__cpo3endE:
	.zero		1
	.type		_ZN42_INTERNAL_7abcda1a_11_q_matrix_cu_334ac6264cuda3std3__419piecewise_constructE,@object
	.size		_ZN42_INTERNAL_7abcda1a_11_q_matrix_cu_334ac6264cuda3std3__419piecewise_constructE,(_ZN42_INTERNAL_7abcda1a_11_q_matrix_cu_334ac6264cuda3std6ranges3__45__cpo5ssizeE - _ZN42_INTERNAL_7abcda1a_11_q_matrix_cu_334ac6264cuda3std3__419piecewise_constructE)
_ZN42_INTERNAL_7abcda1a_11_q_matrix_cu_334ac6264cuda3std3__419piecewise_constructE:
	.zero		1
	.type		_ZN42_INTERNAL_7abcda1a_11_q_matrix_cu_334ac6264cuda3std6ranges3__45__cpo5ssizeE,@object
	.size		_ZN42_INTERNAL_7abcda1a_11_q_matrix_cu_334ac6264cuda3std6ranges3__45__cpo5ssizeE,(_ZN42_INTERNAL_7abcda1a_11_q_matrix_cu_334ac6264cuda3std3__45__cpo3endE - _ZN42_INTERNAL_7abcda1a_11_q_matrix_cu_334ac6264cuda3std6ranges3__45__cpo5ssizeE)
_ZN42_INTERNAL_7abcda1a_11_q_matrix_cu_334ac6264cuda3std6ranges3__45__cpo5ssizeE:
	.zero		1
	.type		_ZN42_INTERNAL_7abcda1a_11_q_matrix_cu_334ac6264cuda3std3__45__cpo3endE,@object
	.size		_ZN42_INTERNAL_7abcda1a_11_q_matrix_cu_334ac6264cuda3std3__45__cpo3endE,(_ZN42_INTERNAL_7abcda1a_11_q_matrix_cu_334ac6264cuda3std6ranges3__45__cpo4cendE - _ZN42_INTERNAL_7abcda1a_11_q_matrix_cu_334ac6264cuda3std3__45__cpo3endE)
_ZN42_INTERNAL_7abcda1a_11_q_matrix_cu_334ac6264cuda3std3__45__cpo3endE:
	.zero		1
	.type		_ZN42_INTERNAL_7abcda1a_11_q_matrix_cu_334ac6264cuda3std6ranges3__45__cpo4cendE,@object
	.size		_ZN42_INTERNAL_7abcda1a_11_q_matrix_cu_334ac6264cuda3std6ranges3__45__cpo4cendE,(_ZN42_INTERNAL_7abcda1a_11_q_matrix_cu_334ac6264cuda3std3__45__cpo4rendE - _ZN42_INTERNAL_7abcda1a_11_q_matrix_cu_334ac6264cuda3std6ranges3__45__cpo4cendE)
_ZN42_INTERNAL_7abcda1a_11_q_matrix_cu_334ac6264cuda3std6ranges3__45__cpo4cendE:
	.zero		1
	.type		_ZN42_INTERNAL_7abcda1a_11_q_matrix_cu_334ac6264cuda3std3__45__cpo4rendE,@object
	.size		_ZN42_INTERNAL_7abcda1a_11_q_matrix_cu_334ac6264cuda3std3__45__cpo4rendE,(_ZN42_INTERNAL_7abcda1a_11_q_matrix_cu_334ac6264cuda3std6ranges3__45__cpo4prevE - _ZN42_INTERNAL_7abcda1a_11_q_matrix_cu_334ac6264cuda3std3__45__cpo4rendE)
_ZN42_INTERNAL_7abcda1a_11_q_matrix_cu_334ac6264cuda3std3__45__cpo4rendE:
	.zero		1
	.type		_ZN42_INTERNAL_7abcda1a_11_q_matrix_cu_334ac6264cuda3std6ranges3__45__cpo4prevE,@object
	.size		_ZN42_INTERNAL_7abcda1a_11_q_matrix_cu_334ac6264cuda3std6ranges3__45__cpo4prevE,(_ZN42_INTERNAL_7abcda1a_11_q_matrix_cu_334ac6264cuda3std6ranges3__45__cpo9iter_moveE - _ZN42_INTERNAL_7abcda1a_11_q_matrix_cu_334ac6264cuda3std6ranges3__45__cpo4prevE)
_ZN42_INTERNAL_7abcda1a_11_q_matrix_cu_334ac6264cuda3std6ranges3__45__cpo4prevE:
	.zero		1
	.type		_ZN42_INTERNAL_7abcda1a_11_q_matrix_cu_334ac6264cuda3std6ranges3__45__cpo9iter_moveE,@object
	.size		_ZN42_INTERNAL_7abcda1a_11_q_matrix_cu_334ac6264cuda3std6ranges3__45__cpo9iter_moveE,(.L_13 - _ZN42_INTERNAL_7abcda1a_11_q_matrix_cu_334ac6264cuda3std6ranges3__45__cpo9iter_moveE)
_ZN42_INTERNAL_7abcda1a_11_q_matrix_cu_334ac6264cuda3std6ranges3__45__cpo9iter_moveE:
	.zero		1
.L_13:


//--------------------- .nv.shared._Z18reconstruct_kernelPKjPKtS0_PK6__halfS2_iiiPS3_iiiiiiii --------------------------
	.section	.nv.shared._Z18reconstruct_kernelPKjPKtS0_PK6__halfS2_iiiPS3_iiiiiiii,"aw",@nobits
	.sectionflags	@""
	.align	2
.nv.shared._Z18reconstruct_kernelPKjPKtS0_PK6__halfS2_iiiPS3_iiiiiiii:
	.zero		1280


//--------------------- .nv.shared._Z23reconstruct_gptq_kernelPKjPKtS0_PK6__halfiiiiPS3_iii --------------------------
	.section	.nv.shared._Z23reconstruct_gptq_kernelPKjPKtS0_PK6__halfiiiiPS3_iii,"aw",@nobits
	.sectionflags	@""
	.align	2
.nv.shared._Z23reconstruct_gptq_kernelPKjPKtS0_PK6__halfiiiiPS3_iii:
	.zero		1280


//--------------------- .nv.constant0._Z25matrix_fp16_to_fp8_kernelPK6__halfPh --------------------------
	.section	.nv.constant0._Z25matrix_fp16_to_fp8_kernelPK6__halfPh,"a",@progbits
	.sectionflags	@""
	.align	4
.nv.constant0._Z25matrix_fp16_to_fp8_kernelPK6__halfPh:
	.zero		544


//--------------------- .nv.constant0._Z25matrix_fp8_to_fp16_kernelPKhP6__half --------------------------
	.section	.nv.constant0._Z25matrix_fp8_to_fp16_kernelPKhP6__half,"a",@progbits
	.sectionflags	@""
	.align	4
.nv.constant0._Z25matrix_fp8_to_fp16_kernelPKhP6__half:
	.zero		544


//--------------------- .nv.constant0._Z22make_sequential_kernelPKjPjPKtii --------------------------
	.section	.nv.constant0._Z22make_sequential_kernelPKjPjPKtii,"a",@progbits
	.sectionflags	@""
	.align	4
.nv.constant0._Z22make_sequential_kernelPKjPjPKtii:
	.zero		560


//--------------------- .nv.constant0._Z18reconstruct_kernelPKjPKtS0_PK6__halfS2_iiiPS3_iiiiiiii --------------------------
	.section	.nv.constant0._Z18reconstruct_kernelPKjPKtS0_PK6__halfS2_iiiPS3_iiiiiiii,"a",@progbits
	.sectionflags	@""
	.align	4
.nv.constant0._Z18reconstruct_kernelPKjPKtS0_PK6__halfS2_iiiPS3_iiiiiiii:
	.zero		624


//--------------------- .nv.constant0._Z23reconstruct_gptq_kernelPKjPKtS0_PK6__halfiiiiPS3_iii --------------------------
	.section	.nv.constant0._Z23reconstruct_gptq_kernelPKjPKtS0_PK6__halfiiiiPS3_iii,"a",@progbits
	.sectionflags	@""
	.align	4
.nv.constant0._Z23reconstruct_gptq_kernelPKjPKtS0_PK6__halfiiiiPS3_iii:
	.zero		596


//--------------------- .nv.constant0._Z14shuffle_kernelPjiiiiiiii --------------------------
	.section	.nv.constant0._Z14shuffle_kernelPjiiiiiiii,"a",@progbits
	.sectionflags	@""
	.align	4
.nv.constant0._Z14shuffle_kernelPjiiiiiiii:
	.zero		568


//--------------------- SYMBOLS --------------------------

	.type		.nv.reservedSmem.offset0,@object
	.size		.nv.reservedSmem.offset0,0x4
